def matmul_kernel(
    a_ptr,
    b_ptr,
    c_ptr,
    M,
    N,
    K,
    stride_am,
    stride_ak,
    stride_bk,
    stride_bn,
    stride_cm,
    stride_cn,
    BLOCK_M: tl.constexpr,
    BLOCK_N: tl.constexpr,
    BLOCK_K: tl.constexpr,
    GROUP_M: tl.constexpr,
):
    pid = tl.program_id(axis=0)
    num_pid_m = tl.cdiv(M, BLOCK_M)
    num_pid_n = tl.cdiv(N, BLOCK_N)
    num_pid_in_group = GROUP_M * num_pid_n
    group_id = pid // num_pid_in_group
    first_pid_m = group_id * GROUP_M
    group_size_m = min(num_pid_m - first_pid_m, GROUP_M)
    pid_m = first_pid_m + ((pid % num_pid_in_group) % group_size_m)
    pid_n = (pid % num_pid_in_group) // group_size_m

    offs_am = (pid_m * BLOCK_M + tl.arange(0, BLOCK_M)) % M
    offs_bn = (pid_n * BLOCK_N + tl.arange(0, BLOCK_N)) % N
    offs_k = tl.arange(0, BLOCK_K)
    a_ptrs = a_ptr + offs_am[:, None] * stride_am + offs_k[None, :] * stride_ak
    b_ptrs = b_ptr + offs_k[:, None] * stride_bk + offs_bn[None, :] * stride_bn

    acc = tl.zeros((BLOCK_M, BLOCK_N), dtype=tl.float32)
    for kk in range(0, tl.cdiv(K, BLOCK_K)):
        a = tl.load(a_ptrs, mask=offs_k[None, :] < K - kk * BLOCK_K, other=0.0)
        b = tl.load(b_ptrs, mask=offs_k[:, None] < K - kk * BLOCK_K, other=0.0)
        acc = tl.dot(a, b, acc)
        a_ptrs += BLOCK_K * stride_ak
        b_ptrs += BLOCK_K * stride_bk

    c = acc.to(c_ptr.dtype.element_ty)
    offs_cm = pid_m * BLOCK_M + tl.arange(0, BLOCK_M)
    offs_cn = pid_n * BLOCK_N + tl.arange(0, BLOCK_N)
    c_ptrs = c_ptr + offs_cm[:, None] * stride_cm + offs_cn[None, :] * stride_cn
    mask = (offs_cm[:, None] < M) & (offs_cn[None, :] < N)
    tl.store(c_ptrs, c, mask=mask)

# config = {"BLOCK_K": 128, "BLOCK_M": 128, "BLOCK_N": 64, "GROUP_M": 8, "arch": "sm_100", "dtype": "fp32", "num_ctas": 1, "num_stages": 8, "num_warps": 4}
# arch = sm_100


// ===== COMPILED SASS (sm_100a) =====

	.target	sm_100a

	.elftype	@"ET_EXEC"


//--------------------- .note.nv.tkinfo           --------------------------
	.section	.note.nv.tkinfo,"",@"SHT_NOTE"
	.sectionflags	@"SHF_NOTE_NV_TKINFO"
	.tkinfo
        /*0018*/ 	.word	0x00000081
        /*0030*/ 	.string	""
        /*0030*/ 	.string	"ptxas-blackwell"
        /*0030*/ 	.string	"Cuda compilation tools, release 12.9, V12.9.86"
        /*0030*/ 	.string	"Build cuda_12.9.r12.9/compiler.36037853_0"
        /*0030*/ 	.string	"-v  -suppress-debug-info  -lineinfo  -arch sm_100a "



//--------------------- .note.nv.cuver            --------------------------
	.section	.note.nv.cuver,"",@"SHT_NOTE"
	.sectionflags	@"SHF_NOTE_NV_CUVER"
        /*0018*/ 	.short	0x0001
        /*001a*/ 	.short	0x0064
        /*001c*/ 	.short	0x0001
        /*001e*/ 	.short	0x0000
        /*0020*/ 	.short	0x0001
        /*0022*/ 	.short	0x0000


//--------------------- .nv.info                  --------------------------
	.section	.nv.info,"",@"SHT_CUDA_INFO"
	.align	4


	//----- nvinfo : EIATTR_REGCOUNT
	.align		4
        /*0000*/ 	.byte	0x04, 0x2f
        /*0002*/ 	.short	(.L_4 - .L_3)
	.align		4
.L_3:
        /*0004*/ 	.word	index@(matmul_kernel)
        /*0008*/ 	.word	0x000000ff


	//----- nvinfo : EIATTR_FRAME_SIZE
	.align		4
.L_4:
        /*000c*/ 	.byte	0x04, 0x11
        /*000e*/ 	.short	(.L_6 - .L_5)
	.align		4
.L_5:
        /*0010*/ 	.word	index@($__internal_2_$__cuda_sm10x_tcgen05_guardrail_trap_unallocated_columns_being_dealloced)
        /*0014*/ 	.word	0x00000888


	//----- nvinfo : EIATTR_FRAME_SIZE
	.align		4
.L_6:
        /*0018*/ 	.byte	0x04, 0x11
        /*001a*/ 	.short	(.L_8 - .L_7)
	.align		4
.L_7:
        /*001c*/ 	.word	index@($__internal_1_$__cuda_sm10x_tcgen05_guardrail_trap_phase_invalid_during_alloc)
        /*0020*/ 	.word	0x00000888


	//----- nvinfo : EIATTR_FRAME_SIZE
	.align		4
.L_8:
        /*0024*/ 	.byte	0x04, 0x11
        /*0026*/ 	.short	(.L_10 - .L_9)
	.align		4
.L_9:
        /*0028*/ 	.word	index@($__internal_0_$__cuda_sm10x_tcgen05_guardrail_trap_col_being_dealloced_not_returned_by_alloc)
        /*002c*/ 	.word	0x00000888


	//----- nvinfo : EIATTR_FRAME_SIZE
	.align		4
.L_10:
        /*0030*/ 	.byte	0x04, 0x11
        /*0032*/ 	.short	(.L_12 - .L_11)
	.align		4
.L_11:
        /*0034*/ 	.word	index@(matmul_kernel)
        /*0038*/ 	.word	0x00000888


	//----- nvinfo : EIATTR_MIN_STACK_SIZE
	.align		4
.L_12:
        /*003c*/ 	.byte	0x04, 0x12
        /*003e*/ 	.short	(.L_14 - .L_13)
	.align		4
.L_13:
        /*0040*/ 	.word	index@(matmul_kernel)
        /*0044*/ 	.word	0x00000888
.L_14:


//--------------------- .nv.info.matmul_kernel    --------------------------
	.section	.nv.info.matmul_kernel,"",@"SHT_CUDA_INFO"
	.sectionflags	@""
	.align	4


	//----- nvinfo : EIATTR_CUDA_API_VERSION
	.align		4
        /*0000*/ 	.byte	0x04, 0x37
        /*0002*/ 	.short	(.L_16 - .L_15)
.L_15:
        /*0004*/ 	.word	0x00000081


	//----- nvinfo : EIATTR_KPARAM_INFO
	.align		4
.L_16:
        /*0008*/ 	.byte	0x04, 0x17
        /*000a*/ 	.short	(.L_18 - .L_17)
.L_17:
        /*000c*/ 	.word	0x00000000
        /*0010*/ 	.short	0x000d
        /*0012*/ 	.short	0x0048
        /*0014*/ 	.byte	0x00, 0xf4, 0x21, 0x00


	//----- nvinfo : EIATTR_KPARAM_INFO
	.align		4
.L_18:
        /*0018*/ 	.byte	0x04, 0x17
        /*001a*/ 	.short	(.L_20 - .L_19)
.L_19:
        /*001c*/ 	.word	0x00000000
        /*0020*/ 	.short	0x000c
        /*0022*/ 	.short	0x0040
        /*0024*/ 	.byte	0x00, 0xf4, 0x21, 0x00


	//----- nvinfo : EIATTR_KPARAM_INFO
	.align		4
.L_20:
        /*0028*/ 	.byte	0x04, 0x17
        /*002a*/ 	.short	(.L_22 - .L_21)
.L_21:
        /*002c*/ 	.word	0x00000000
        /*0030*/ 	.short	0x000b
        /*0032*/ 	.short	0x0038
        /*0034*/ 	.byte	0x00, 0xf0, 0x11, 0x00


	//----- nvinfo : EIATTR_KPARAM_INFO
	.align		4
.L_22:
        /*0038*/ 	.byte	0x04, 0x17
        /*003a*/ 	.short	(.L_24 - .L_23)
.L_23:
        /*003c*/ 	.word	0x00000000
        /*0040*/ 	.short	0x000a
        /*0042*/ 	.short	0x0034
        /*0044*/ 	.byte	0x00, 0xf0, 0x11, 0x00


	//----- nvinfo : EIATTR_KPARAM_INFO
	.align		4
.L_24:
        /*0048*/ 	.byte	0x04, 0x17
        /*004a*/ 	.short	(.L_26 - .L_25)
.L_25:
        /*004c*/ 	.word	0x00000000
        /*0050*/ 	.short	0x0009
        /*0052*/ 	.short	0x0030
        /*0054*/ 	.byte	0x00, 0xf0, 0x11, 0x00


	//----- nvinfo : EIATTR_KPARAM_INFO
	.align		4
.L_26:
        /*0058*/ 	.byte	0x04, 0x17
        /*005a*/ 	.short	(.L_28 - .L_27)
.L_27:
        /*005c*/ 	.word	0x00000000
        /*0060*/ 	.short	0x0008
        /*0062*/ 	.short	0x002c
        /*0064*/ 	.byte	0x00, 0xf0, 0x11, 0x00


	//----- nvinfo : EIATTR_KPARAM_INFO
	.align		4
.L_28:
        /*0068*/ 	.byte	0x04, 0x17
        /*006a*/ 	.short	(.L_30 - .L_29)
.L_29:
        /*006c*/ 	.word	0x00000000
        /*0070*/ 	.short	0x0007
        /*0072*/ 	.short	0x0028
        /*0074*/ 	.byte	0x00, 0xf0, 0x11, 0x00


	//----- nvinfo : EIATTR_KPARAM_INFO
	.align		4
.L_30:
        /*0078*/ 	.byte	0x04, 0x17
        /*007a*/ 	.short	(.L_32 - .L_31)
.L_31:
        /*007c*/ 	.word	0x00000000
        /*0080*/ 	.short	0x0006
        /*0082*/ 	.short	0x0024
        /*0084*/ 	.byte	0x00, 0xf0, 0x11, 0x00


	//----- nvinfo : EIATTR_KPARAM_INFO
	.align		4
.L_32:
        /*0088*/ 	.byte	0x04, 0x17
        /*008a*/ 	.short	(.L_34 - .L_33)
.L_33:
        /*008c*/ 	.word	0x00000000
        /*0090*/ 	.short	0x0005
        /*0092*/ 	.short	0x0020
        /*0094*/ 	.byte	0x00, 0xf0, 0x11, 0x00


	//----- nvinfo : EIATTR_KPARAM_INFO
	.align		4
.L_34:
        /*0098*/ 	.byte	0x04, 0x17
        /*009a*/ 	.short	(.L_36 - .L_35)
.L_35:
        /*009c*/ 	.word	0x00000000
        /*00a0*/ 	.short	0x0004
        /*00a2*/ 	.short	0x001c
        /*00a4*/ 	.byte	0x00, 0xf0, 0x11, 0x00


	//----- nvinfo : EIATTR_KPARAM_INFO
	.align		4
.L_36:
        /*00a8*/ 	.byte	0x04, 0x17
        /*00aa*/ 	.short	(.L_38 - .L_37)
.L_37:
        /*00ac*/ 	.word	0x00000000
        /*00b0*/ 	.short	0x0003
        /*00b2*/ 	.short	0x0018
        /*00b4*/ 	.byte	0x00, 0xf0, 0x11, 0x00


	//----- nvinfo : EIATTR_KPARAM_INFO
	.align		4
.L_38:
        /*00b8*/ 	.byte	0x04, 0x17
        /*00ba*/ 	.short	(.L_40 - .L_39)
.L_39:
        /*00bc*/ 	.word	0x00000000
        /*00c0*/ 	.short	0x0002
        /*00c2*/ 	.short	0x0010
        /*00c4*/ 	.byte	0x00, 0xf4, 0x21, 0x00


	//----- nvinfo : EIATTR_KPARAM_INFO
	.align		4
.L_40:
        /*00c8*/ 	.byte	0x04, 0x17
        /*00ca*/ 	.short	(.L_42 - .L_41)
.L_41:
        /*00cc*/ 	.word	0x00000000
        /*00d0*/ 	.short	0x0001
        /*00d2*/ 	.short	0x0008
        /*00d4*/ 	.byte	0x00, 0xf4, 0x21, 0x00


	//----- nvinfo : EIATTR_KPARAM_INFO
	.align		4
.L_42:
        /*00d8*/ 	.byte	0x04, 0x17
        /*00da*/ 	.short	(.L_44 - .L_43)
.L_43:
        /*00dc*/ 	.word	0x00000000
        /*00e0*/ 	.short	0x0000
        /*00e2*/ 	.short	0x0000
        /*00e4*/ 	.byte	0x00, 0xf4, 0x21, 0x00


	//----- nvinfo : EIATTR_AT_ENTRY_FRAGMENTS
	.align		4
.L_44:
        /*00e8*/ 	.byte	0x04, 0x4f
        /*00ea*/ 	.short	(.L_46 - .L_45)


	//   ....[0]....
.L_45:
        /*00ec*/ 	.word	0x00000004


	//----- nvinfo : EIATTR_RESERVED_SMEM_USED
	.align		4
.L_46:
        /*00f0*/ 	.byte	0x01, 0x41
	.zero		2


	//----- nvinfo : EIATTR_SPARSE_MMA_MASK
	.align		4
        /*00f4*/ 	.byte	0x03, 0x50
        /*00f6*/ 	.short	0x0000


	//----- nvinfo : EIATTR_TCGEN05_1CTA_USED
	.align		4
        /*00f8*/ 	.byte	0x01, 0x51
	.zero		2


	//----- nvinfo : EIATTR_MAXREG_COUNT
	.align		4
        /*00fc*/ 	.byte	0x03, 0x1b
        /*00fe*/ 	.short	0x00ff


	//----- nvinfo : EIATTR_NUM_BARRIERS
	.align		4
        /*0100*/ 	.byte	0x02, 0x4c
        /*0102*/ 	.byte	0x01
	.zero		1


	//----- nvinfo : EIATTR_ANNOTATIONS
	.align		4
        /*0104*/ 	.byte	0x04, 0x55
        /*0106*/ 	.short	(.L_48 - .L_47)


	//   ....[0]....
.L_47:
        /*0108*/ 	.word	0x00000001
        /*010c*/ 	.byte	0x00, 0x0a, 0x00, 0x00, 0x01, 0x00, 0x00, 0x00, 0xc0, 0x0a, 0x00, 0x00, 0x01, 0x00, 0x00, 0x00
        /* <DEDUP_REMOVED lines=1423> */
        /*5a0c*/ 	.byte	0x50, 0x36, 0x03, 0x00


	//----- nvinfo : EIATTR_INT_WARP_WIDE_INSTR_OFFSETS
	.align		4
.L_48:
        /*5a10*/ 	.byte	0x04, 0x31
        /*5a12*/ 	.short	(.L_50 - .L_49)


	//   ....[0]....
.L_49:
        /*5a14*/ 	.word	0x000070a0


	//   ....[1]....
        /*5a18*/ 	.word	0x000070b0


	//   ....[2]....
        /*5a1c*/ 	.word	0x00007190


	//   ....[3]....
        /*5a20*/ 	.word	0x00033af0


	//   ....[4]....
        /*5a24*/ 	.word	0x00033b40


	//----- nvinfo : EIATTR_COOP_GROUP_MASK_REGIDS
	.align		4
.L_50:
        /*5a28*/ 	.byte	0x04, 0x29
        /*5a2a*/ 	.short	(.L_52 - .L_51)


	//   ....[0]....
.L_51:
        /*5a2c*/ 	.word	0xffffffff


	//   ....[1]....
        /*5a30*/ 	.word	0xffffffff


	//   ....[2]....
        /*5a34*/ 	.word	0xffffffff


	//   ....[3]....
        /*5a38*/ 	.word	0xffffffff


	//----- nvinfo : EIATTR_COOP_GROUP_INSTR_OFFSETS
	.align		4
.L_52:
        /*5a3c*/ 	.byte	0x04, 0x28
        /*5a3e*/ 	.short	(.L_54 - .L_53)


	//   ....[0]....
.L_53:
        /*5a40*/ 	.word	0x00000070


	//   ....[1]....
        /*5a44*/ 	.word	0x00000330


	//   ....[2]....
        /*5a48*/ 	.word	0x00033980


	//   ....[3]....
        /*5a4c*/ 	.word	0x00033bf0


	//----- nvinfo : EIATTR_VRC_CTA_INIT_COUNT
	.align		4
.L_54:
        /*5a50*/ 	.byte	0x02, 0x4a
        /*5a52*/ 	.byte	0x80
	.zero		1


	//----- nvinfo : EIATTR_MBARRIER_INSTR_OFFSETS
	.align		4
        /*5a54*/ 	.byte	0x04, 0x39
        /*5a56*/ 	.short	(.L_56 - .L_55)


	//   ....[0]....
.L_55:
        /*5a58*/ 	.word	0x000071e0
        /*5a5c*/ 	.word	0x000000ff
        /*5a60*/ 	.word	0x00000000
        /*5a64*/ 	.short	0x0100
        /*5a66*/ 	.byte	0x04
	.zero		1


	//   ....[1]....
        /*5a68*/ 	.word	0x000072c0
        /*5a6c*/ 	.word	0x000000ff
        /*5a70*/ 	.word	0x000b0008
        /*5a74*/ 	.short	0x0100
        /*5a76*/ 	.byte	0x09
	.zero		1


	//   ....[2]....
        /*5a78*/ 	.word	0x00029670
        /*5a7c*/ 	.word	0x000000ff
        /*5a80*/ 	.word	0x00000000
        /*5a84*/ 	.short	0x010a
        /*5a86*/ 	.byte	0x04
	.zero		1


	//   ....[3]....
        /*5a88*/ 	.word	0x00032150
        /*5a8c*/ 	.word	0x000000ff
        /*5a90*/ 	.word	0x00000000
        /*5a94*/ 	.short	0x010a
        /*5a96*/ 	.byte	0x04
	.zero		1


	//   ....[4]....
        /*5a98*/ 	.word	0x00032370
        /*5a9c*/ 	.word	0x000000ff
        /*5aa0*/ 	.word	0x000b0000
        /*5aa4*/ 	.short	0x0108
        /*5aa6*/ 	.byte	0x09
	.zero		1


	//   ....[5]....
        /*5aa8*/ 	.word	0x00032470
        /*5aac*/ 	.word	0x000000ff
        /*5ab0*/ 	.word	0x000b0008
        /*5ab4*/ 	.short	0x0108
        /*5ab6*/ 	.byte	0x09
	.zero		1


	//   ....[6]....
        /*5ab8*/ 	.word	0x00033c10
        /*5abc*/ 	.word	0x000000ff
        /*5ac0*/ 	.word	0x00000000
        /*5ac4*/ 	.short	0x010a
        /*5ac6*/ 	.byte	0x04
	.zero		1


	//   ....[7]....
        /*5ac8*/ 	.word	0x00033c40
        /*5acc*/ 	.word	0x000000ff
        /*5ad0*/ 	.word	0x00000000
        /*5ad4*/ 	.short	0x010a
        /*5ad6*/ 	.byte	0x04
	.zero		1


	//----- nvinfo : EIATTR_NUM_MBARRIERS
	.align		4
.L_56:
        /*5ad8*/ 	.byte	0x03, 0x38
        /*5ada*/ 	.short	0x0002


	//----- nvinfo : EIATTR_EXIT_INSTR_OFFSETS
	.align		4
        /*5adc*/ 	.byte	0x04, 0x1c
        /*5ade*/ 	.short	(.L_58 - .L_57)


	//   ....[0]....
.L_57:
        /*5ae0*/ 	.word	0x00033c00


	//----- nvinfo : EIATTR_REQNTID
	.align		4
.L_58:
        /*5ae4*/ 	.byte	0x04, 0x10
        /*5ae6*/ 	.short	(.L_60 - .L_59)
.L_59:
        /*5ae8*/ 	.word	0x00000080
        /*5aec*/ 	.word	0x00000001
        /*5af0*/ 	.word	0x00000001


	//----- nvinfo : EIATTR_CRS_STACK_SIZE
	.align		4
.L_60:
        /*5af4*/ 	.byte	0x04, 0x1e
        /*5af6*/ 	.short	(.L_62 - .L_61)
.L_61:
        /*5af8*/ 	.word	0x00000000


	//----- nvinfo : EIATTR_CBANK_PARAM_SIZE
	.align		4
.L_62:
        /*5afc*/ 	.byte	0x03, 0x19
        /*5afe*/ 	.short	0x0050


	//----- nvinfo : EIATTR_PARAM_CBANK
	.align		4
        /*5b00*/ 	.byte	0x04, 0x0a
        /*5b02*/ 	.short	(.L_64 - .L_63)
	.align		4
.L_63:
        /*5b04*/ 	.word	index@(.nv.constant0.matmul_kernel)
        /*5b08*/ 	.short	0x0380
        /*5b0a*/ 	.short	0x0050


	//----- nvinfo : EIATTR_SW_WAR
	.align		4
.L_64:
        /*5b0c*/ 	.byte	0x04, 0x36
        /*5b0e*/ 	.short	(.L_66 - .L_65)
.L_65:
        /*5b10*/ 	.word	0x00000008
.L_66:


//--------------------- .nv.compat                --------------------------
	.section	.nv.compat,"",@"SHT_CUDA_COMPAT_INFO"
	.align	4
        /*0000*/ 	.byte	0x02, 0x02, 0x02, 0x00, 0x02, 0x05, 0x05, 0x00, 0x02, 0x03, 0x00, 0x00, 0x02, 0x06, 0x01, 0x00


//--------------------- .nv.callgraph             --------------------------
	.section	.nv.callgraph,"",@"SHT_CUDA_CALLGRAPH"
	.align	4
	.sectionentsize	8
	.align		4
        /*0000*/ 	.word	0x00000000
	.align		4
        /*0004*/ 	.word	0xffffffff
	.align		4
        /*0008*/ 	.word	0x00000000
	.align		4
        /*000c*/ 	.word	0xfffffffe
	.align		4
        /*0010*/ 	.word	0x00000000
	.align		4
        /*0014*/ 	.word	0xfffffffd
	.align		4
        /*0018*/ 	.word	0x00000000
	.align		4
        /*001c*/ 	.word	0xfffffffc


//--------------------- .text.matmul_kernel       --------------------------
	.section	.text.matmul_kernel,"ax",@progbits
	.align	128
        .global         matmul_kernel
        .type           matmul_kernel,@function
        .size           matmul_kernel,(.L_x_21 - matmul_kernel)
        .other          matmul_kernel,@"STO_CUDA_ENTRY STV_DEFAULT"
matmul_kernel:
.text.matmul_kernel:
[----:B------:R-:W1:Y:S01]  /*0000*/  LDC R1, c[0x0][0x37c] ;  /* 0x0000df00ff017b82 */ /* 0x000e620000000800 */
[----:B------:R-:W2:Y:S01]  /*0010*/  S2R R2, SR_TID.X ;  /* 0x0000000000027919 */ /* 0x000ea20000002100 */
[----:B-1----:R-:W-:Y:S01]  /*0020*/  VIADD R1, R1, 0xfffff778 ;  /* 0xfffff77801017836 */ /* 0x002fe20000000000 */
[----:B--2---:R-:W-:-:S13]  /*0030*/  ISETP.GE.U32.AND P0, PT, R2, 0x20, PT ;  /* 0x000000200200780c */ /* 0x004fda0003f06070 */
[----:B------:R-:W-:Y:S02]  /*0040*/  VOTEU.ANY UP0, P0 ;  /* 0x0000000000ff7886 */ /* 0x000fe40000000100 */
[----:B------:R-:W-:Y:S05]  /*0050*/  BRA.U UP0, `(.L_x_0) ;  /* 0x0000000100b87547 */ /* 0x000fea000b800000 */
[----:B------:R-:W1:Y:S01]  /*0060*/  S2UR UR6, SR_CgaCtaId ;  /* 0x00000000000679c3 */ /* 0x000e620000008800 */
[----:B------:R-:W-:Y:S01]  /*0070*/  NOP ;  /* 0x0000000000007918 */ /* 0x000fe20000000000 */
[----:B------:R-:W-:Y:S02]  /*0080*/  UMOV UR4, 0x40 ;  /* 0x0000004000047882 */ /* 0x000fe40000000000 */
[----:B-1----:R-:W-:-:S09]  /*0090*/  ULEA UR4, UR6, UR4, 0x18 ;  /* 0x0000000406047291 */ /* 0x002fd2000f8ec0ff */
[----:B------:R-:W1:Y:S01]  /*00a0*/  LDS.U8 R0, [UR4] ;  /* 0x00000004ff007984 */ /* 0x000e620008000000 */
[----:B------:R-:W-:Y:S02]  /*00b0*/  UMOV UR4, 0x400 ;  /* 0x0000040000047882 */ /* 0x000fe40000000000 */
[----:B------:R-:W-:Y:S01]  /*00c0*/  ULEA UR4, UR6, UR4, 0x18 ;  /* 0x0000000406047291 */ /* 0x000fe2000f8ec0ff */
[----:B-1----:R-:W-:-:S13]  /*00d0*/  ISETP.NE.AND P0, PT, R0, RZ, PT ;  /* 0x000000ff0000720c */ /* 0x002fda0003f05270 */
[----:B------:R-:W-:Y:S05]  /*00e0*/  @P0 BRA `(.L_x_1) ;  /* 0x00000000007c0947 */ /* 0x000fea0003800000 */
[----:B------:R-:W-:-:S13]  /*00f0*/  ELECT P0, URZ, PT ;  /* 0x0000000000ff782f */ /* 0x000fda0003800000 */
[----:B------:R-:W-:Y:S05]  /*0100*/  @!P0 BRA `(.L_x_2) ;  /* 0x0000000000848947 */ /* 0x000fea0003800000 */
[----:B------:R-:W-:Y:S01]  /*0110*/  UMOV UR5, 0x8 ;  /* 0x0000000800057882 */ /* 0x000fe20000000000 */
[----:B------:R-:W-:Y:S02]  /*0120*/  IMAD.MOV.U32 R5, RZ, RZ, 0x1 ;  /* 0x00000001ff057424 */ /* 0x000fe400078e00ff */
[----:B------:R-:W-:Y:S02]  /*0130*/  IMAD.MOV.U32 R3, RZ, RZ, 0xff ;  /* 0x000000ffff037424 */ /* 0x000fe400078e00ff */
[----:B------:R-:W-:Y:S04]  /*0140*/  DEPBAR.LE SB1, 0x36 ;  /* 0x00009d800000791a */ /* 0x000fe80000000000 */
[----:B------:R-:W1:Y:S02]  /*0150*/  UTCATOMSWS.FIND_AND_SET.ALIGN UP1, UR5, UR5 ;  /* 0x00000005000575e3 */ /* 0x000e640008020800 */
[----:B-1----:R-:W-:-:S04]  /*0160*/  PLOP3.LUT P0, PT, PT, PT, UP1, 0x80, 0x8 ;  /* 0x000000000008781c */ /* 0x002fc80003f0f018 */
[----:B------:R-:W-:-:S04]  /*0170*/  SEL R0, RZ, 0xffffffff, !P0 ;  /* 0xffffffffff007807 */ /* 0x000fc80004000000 */
[----:B------:R-:W-:Y:S01]  /*0180*/  ISETP.NE.AND P0, PT, R0, RZ, PT ;  /* 0x000000ff0000720c */ /* 0x000fe20003f05270 */
[----:B------:R-:W-:-:S12]  /*0190*/  IMAD.U32 R0, RZ, RZ, UR5 ;  /* 0x00000005ff007e24 */ /* 0x000fd8000f8e00ff */
[----:B------:R-:W-:Y:S05]  /*01a0*/  @P0 BRA `(.L_x_3) ;  /* 0x0000000000240947 */ /* 0x000fea0003800000 */
.L_x_4:
[----:B------:R-:W-:Y:S05]  /*01b0*/  NANOSLEEP 0x64 ;  /* 0x000000640000795d */ /* 0x000fea0003800000 */
[----:B------:R-:W-:-:S05]  /*01c0*/  UMOV UR5, 0x8 ;  /* 0x0000000800057882 */ /* 0x000fca0000000000 */
[----:B------:R-:W-:Y:S04]  /*01d0*/  DEPBAR.LE SB1, 0x36 ;  /* 0x00009d800000791a */ /* 0x000fe80000000000 */
[----:B------:R-:W1:Y:S02]  /*01e0*/  UTCATOMSWS.FIND_AND_SET.ALIGN UP1, UR5, UR5 ;  /* 0x00000005000575e3 */ /* 0x000e640008020800 */
[----:B-1----:R-:W-:-:S04]  /*01f0*/  PLOP3.LUT P0, PT, PT, PT, UP1, 0x80, 0x8 ;  /* 0x000000000008781c */ /* 0x002fc80003f0f018 */
[----:B------:R-:W-:-:S04]  /*0200*/  SEL R0, RZ, 0xffffffff, !P0 ;  /* 0xffffffffff007807 */ /* 0x000fc80004000000 */
[----:B------:R-:W-:Y:S02]  /*0210*/  ISETP.NE.AND P0, PT, R0, RZ, PT ;  /* 0x000000ff0000720c */ /* 0x000fe40003f05270 */
[----:B------:R-:W-:-:S11]  /*0220*/  MOV R0, UR5 ;  /* 0x0000000500007c02 */ /* 0x000fd60008000f00 */
[----:B------:R-:W-:Y:S05]  /*0230*/  @!P0 BRA `(.L_x_4) ;  /* 0xfffffffc00dc8947 */ /* 0x000fea000383ffff */
.L_x_3:
[C---:B------:R-:W-:Y:S01]  /*0240*/  VIADD R4, R0.reuse, 0x10 ;  /* 0x0000001000047836 */ /* 0x040fe20000000000 */
[----:B------:R-:W-:Y:S01]  /*0250*/  UMOV UR5, 0x50 ;  /* 0x0000005000057882 */ /* 0x000fe20000000000 */
[----:B------:R-:W-:Y:S01]  /*0260*/  SHF.L.U32 R3, R3, R0, RZ ;  /* 0x0000000003037219 */ /* 0x000fe200000006ff */
[----:B------:R-:W-:Y:S01]  /*0270*/  ULEA UR5, UR6, UR5, 0x18 ;  /* 0x0000000506057291 */ /* 0x000fe2000f8ec0ff */
[----:B------:R-:W-:Y:S01]  /*0280*/  IMAD.SHL.U32 R0, R0, 0x20, RZ ;  /* 0x0000002000007824 */ /* 0x000fe200078e00ff */
[----:B------:R-:W-:-:S04]  /*0290*/  SHF.L.U32 R4, R5, R4, RZ ;  /* 0x0000000405047219 */ /* 0x000fc800000006ff */
[----:B------:R-:W-:-:S05]  /*02a0*/  LOP3.LUT R3, R4, R3, RZ, 0xfc, !PT ;  /* 0x0000000304037212 */ /* 0x000fca00078efcff */
[----:B------:R1:W-:Y:S04]  /*02b0*/  ATOMS.OR RZ, [UR5], R3 ;  /* 0x00000003ffff798c */ /* 0x0003e8000b000005 */
[----:B------:R1:W-:Y:S01]  /*02c0*/  STS [UR4], R0 ;  /* 0x00000000ff007988 */ /* 0x0003e20008000804 */
[----:B------:R-:W-:Y:S05]  /*02d0*/  BRA `(.L_x_2) ;  /* 0x0000000000107947 */ /* 0x000fea0003800000 */
.L_x_1:
[----:B------:R-:W-:Y:S01]  /*02e0*/  IMAD.MOV.U32 R0, RZ, RZ, -0x1 ;  /* 0xffffffffff007424 */ /* 0x000fe200078e00ff */
[----:B------:R-:W-:-:S04]  /*02f0*/  MOV R4, 0x320 ;  /* 0x0000032000047802 */ /* 0x000fc80000000f00 */
[----:B------:R1:W-:Y:S03]  /*0300*/  STS [UR4], R0 ;  /* 0x00000000ff007988 */ /* 0x0003e60008000804 */
[----:B-1----:R-:W-:Y:S05]  /*0310*/  CALL.REL.NOINC `($__internal_1_$__cuda_sm10x_tcgen05_guardrail_trap_phase_invalid_during_alloc) ;  /* 0x0000033800607944 */ /* 0x002fea0003c00000 */
.L_x_2:
[----:B------:R-:W-:Y:S05]  /*0320*/  WARPSYNC.ALL ;  /* 0x0000000000007948 */ /* 0x000fea0003800000 */
[----:B------:R-:W-:Y:S01]  /*0330*/  NOP ;  /* 0x0000000000007918 */ /* 0x000fe20000000000 */
.L_x_0:
[----:B------:R-:W2:Y:S01]  /*0340*/  LDC.64 R106, c[0x0][0x398] ;  /* 0x0000e600ff6a7b82 */ /* 0x000ea20000000a00 */
[----:B------:R-:W3:Y:S01]  /*0350*/  S2R R9, SR_CTAID.X ;  /* 0x0000000000097919 */ /* 0x000ee20000002500 */
[----:B------:R-:W-:Y:S01]  /*0360*/  UMOV UR9, 0x400 ;  /* 0x0000040000097882 */ /* 0x000fe20000000000 */
[----:B------:R-:W4:Y:S01]  /*0370*/  LDCU UR5, c[0x0][0x3a4] ;  /* 0x00007480ff0577ac */ /* 0x000f220008000800 */
[----:B------:R-:W5:Y:S04]  /*0380*/  LDCU UR6, c[0x0][0x3b0] ;  /* 0x00007600ff0677ac */ /* 0x000f680008000800 */
[----:B------:R-:W1:Y:S01]  /*0390*/  S2UR UR4, SR_CgaCtaId ;  /* 0x00000000000479c3 */ /* 0x000e620000008800 */
[----:B------:R-:W1:Y:S02]  /*03a0*/  LDCU.128 UR12, c[0x0][0x380] ;  /* 0x00007000ff0c77ac */ /* 0x000e640008000c00 */
[----:B-12---:R-:W-:-:S05]  /*03b0*/  VIADD R0, R107, 0x3f ;  /* 0x0000003f6b007836 */ /* 0x006fca0000000000 */
[----:B------:R-:W-:Y:S01]  /*03c0*/  SHF.R.S32.HI R3, RZ, 0x1f, R0 ;  /* 0x0000001fff037819 */ /* 0x000fe20000011400 */
[----:B------:R-:W-:-:S03]  /*03d0*/  ULEA UR9, UR4, UR9, 0x18 ;  /* 0x0000000904097291 */ /* 0x000fc6000f8ec0ff */
[----:B------:R-:W-:Y:S02]  /*03e0*/  LEA.HI R3, R3, R0, RZ, 0x6 ;  /* 0x0000000003037211 */ /* 0x000fe400078f30ff */
[----:B---3--:R-:W-:Y:S02]  /*03f0*/  IABS R10, R9 ;  /* 0x00000009000a7213 */ /* 0x008fe40000000000 */
[----:B------:R-:W-:-:S04]  /*0400*/  SHF.R.S32.HI R3, RZ, 0x6, R3 ;  /* 0x00000006ff037819 */ /* 0x000fc80000011403 */
[----:B------:R-:W-:-:S04]  /*0410*/  SHF.L.U32 R6, R3, 0x3, RZ ;  /* 0x0000000303067819 */ /* 0x000fc800000006ff */
[-C--:B------:R-:W-:Y:S02]  /*0420*/  IABS R3, R6.reuse ;  /* 0x0000000600037213 */ /* 0x080fe40000000000 */
[----:B------:R-:W-:Y:S02]  /*0430*/  IABS R11, R6 ;  /* 0x00000006000b7213 */ /* 0x000fe40000000000 */
[----:B------:R-:W1:Y:S08]  /*0440*/  I2F.RP R0, R3 ;  /* 0x0000000300007306 */ /* 0x000e700000209400 */
[----:B-1----:R-:W1:Y:S02]  /*0450*/  MUFU.RCP R0, R0 ;  /* 0x0000000000007308 */ /* 0x002e640000001000 */
[----:B-1----:R-:W-:Y:S01]  /*0460*/  VIADD R4, R0, 0xffffffe ;  /* 0x0ffffffe00047836 */ /* 0x002fe20000000000 */
[----:B------:R-:W-:-:S05]  /*0470*/  IADD3 R0, PT, PT, RZ, -R11, RZ ;  /* 0x8000000bff007210 */ /* 0x000fca0007ffe0ff */
[----:B------:R1:W2:Y:S02]  /*0480*/  F2I.FTZ.U32.TRUNC.NTZ R5, R4 ;  /* 0x0000000400057305 */ /* 0x0002a4000021f000 */
[----:B-1----:R-:W-:Y:S02]  /*0490*/  IMAD.MOV.U32 R4, RZ, RZ, RZ ;  /* 0x000000ffff047224 */ /* 0x002fe400078e00ff */
[----:B--2---:R-:W-:-:S04]  /*04a0*/  IMAD.MOV R8, RZ, RZ, -R5 ;  /* 0x000000ffff087224 */ /* 0x004fc800078e0a05 */
[----:B------:R-:W-:Y:S02]  /*04b0*/  IMAD R7, R8, R3, RZ ;  /* 0x0000000308077224 */ /* 0x000fe400078e02ff */
[----:B------:R-:W-:Y:S02]  /*04c0*/  IMAD.MOV.U32 R8, RZ, RZ, R10 ;  /* 0x000000ffff087224 */ /* 0x000fe400078e000a */
[----:B------:R-:W-:Y:S01]  /*04d0*/  IMAD.HI.U32 R5, R5, R7, R4 ;  /* 0x0000000705057227 */ /* 0x000fe200078e0004 */
[----:B------:R-:W-:-:S05]  /*04e0*/  IABS R4, R106 ;  /* 0x0000006a00047213 */ /* 0x000fca0000000000 */
[----:B------:R-:W-:-:S04]  /*04f0*/  IMAD.HI.U32 R5, R5, R8, RZ ;  /* 0x0000000805057227 */ /* 0x000fc800078e00ff */
[----:B------:R-:W-:Y:S01]  /*0500*/  IMAD R0, R5, R0, R8 ;  /* 0x0000000005007224 */ /* 0x000fe200078e0208 */
[----:B------:R-:W-:Y:S04]  /*0510*/  BAR.SYNC.DEFER_BLOCKING 0x0 ;  /* 0x0000000000007b1d */ /* 0x000fe80000010000 */
[----:B------:R-:W-:-:S13]  /*0520*/  ISETP.GT.U32.AND P1, PT, R3, R0, PT ;  /* 0x000000000300720c */ /* 0x000fda0003f24070 */
[----:B------:R-:W-:Y:S02]  /*0530*/  @!P1 IMAD.IADD R0, R0, 0x1, -R3 ;  /* 0x0000000100009824 */ /* 0x000fe400078e0a03 */
[----:B------:R-:W-:Y:S01]  /*0540*/  @!P1 VIADD R5, R5, 0x1 ;  /* 0x0000000105059836 */ /* 0x000fe20000000000 */
[----:B------:R-:W-:Y:S02]  /*0550*/  ISETP.NE.AND P1, PT, R6, RZ, PT ;  /* 0x000000ff0600720c */ /* 0x000fe40003f25270 */
[----:B------:R-:W-:Y:S02]  /*0560*/  ISETP.GE.U32.AND P0, PT, R0, R3, PT ;  /* 0x000000030000720c */ /* 0x000fe40003f06070 */
[----:B------:R-:W-:-:S04]  /*0570*/  LOP3.LUT R0, R9, R6, RZ, 0x3c, !PT ;  /* 0x0000000609007212 */ /* 0x000fc800078e3cff */
[----:B------:R-:W-:Y:S01]  /*0580*/  ISETP.GE.AND P2, PT, R0, RZ, PT ;  /* 0x000000ff0000720c */ /* 0x000fe20003f46270 */
[----:B------:R-:W-:-:S05]  /*0590*/  VIADD R0, R106, 0x7f ;  /* 0x0000007f6a007836 */ /* 0x000fca0000000000 */
[----:B------:R-:W-:Y:S01]  /*05a0*/  SHF.R.S32.HI R3, RZ, 0x1f, R0 ;  /* 0x0000001fff037819 */ /* 0x000fe20000011400 */
[----:B------:R-:W-:-:S03]  /*05b0*/  @P0 VIADD R5, R5, 0x1 ;  /* 0x0000000105050836 */ /* 0x000fc60000000000 */
[----:B------:R-:W-:-:S03]  /*05c0*/  LEA.HI R3, R3, R0, RZ, 0x7 ;  /* 0x0000000003037211 */ /* 0x000fc600078f38ff */
[----:B------:R-:W-:Y:S02]  /*05d0*/  @!P2 IADD3 R5, PT, PT, -R5, RZ, RZ ;  /* 0x000000ff0505a210 */ /* 0x000fe40007ffe1ff */
[----:B------:R-:W-:-:S05]  /*05e0*/  @!P1 LOP3.LUT R5, RZ, R6, RZ, 0x33, !PT ;  /* 0x00000006ff059212 */ /* 0x000fca00078e33ff */
[----:B------:R-:W-:Y:S02]  /*05f0*/  IMAD.SHL.U32 R12, R5, 0x8, RZ ;  /* 0x00000008050c7824 */ /* 0x000fe400078e00ff */
[----:B------:R-:W-:-:S03]  /*0600*/  IMAD.MOV R5, RZ, RZ, -R5 ;  /* 0x000000ffff057224 */ /* 0x000fc600078e0a05 */
[----:B------:R-:W-:Y:S01]  /*0610*/  LEA.HI.SX32 R3, R3, -R12, 0x19 ;  /* 0x8000000c03037211 */ /* 0x000fe200078fcaff */
[----:B------:R-:W-:Y:S02]  /*0620*/  IMAD R14, R6, R5, R9 ;  /* 0x00000005060e7224 */ /* 0x000fe400078e0209 */
[----:B------:R-:W-:Y:S01]  /*0630*/  HFMA2 R6, -RZ, RZ, 0, 0 ;  /* 0x00000000ff067431 */ /* 0x000fe200000001ff */
[----:B------:R-:W-:Y:S02]  /*0640*/  IABS R9, R107 ;  /* 0x0000006b00097213 */ /* 0x000fe40000000000 */
[----:B------:R-:W-:Y:S02]  /*0650*/  VIMNMX R13, PT, PT, R3, 0x8, PT ;  /* 0x00000008030d7848 */ /* 0x000fe40003fe0100 */
[----:B------:R-:W1:Y:S02]  /*0660*/  I2F.RP R3, R4 ;  /* 0x0000000400037306 */ /* 0x000e640000209400 */
[----:B------:R-:W-:-:S06]  /*0670*/  IABS R11, R13 ;  /* 0x0000000d000b7213 */ /* 0x000fcc0000000000 */
[----:B------:R-:W2:Y:S08]  /*0680*/  I2F.RP R0, R11 ;  /* 0x0000000b00007306 */ /* 0x000eb00000209400 */
[----:B-1----:R-:W-:Y:S08]  /*0690*/  MUFU.RCP R3, R3 ;  /* 0x0000000300037308 */ /* 0x002ff00000001000 */
[----:B--2---:R-:W1:Y:S02]  /*06a0*/  MUFU.RCP R0, R0 ;  /* 0x0000000000007308 */ /* 0x004e640000001000 */
[----:B-1----:R-:W-:Y:S01]  /*06b0*/  VIADD R7, R0, 0xffffffe ;  /* 0x0ffffffe00077836 */ /* 0x002fe20000000000 */
[----:B------:R-:W-:-:S05]  /*06c0*/  IABS R0, R14 ;  /* 0x0000000e00007213 */ /* 0x000fca0000000000 */
[----:B------:R-:W1:Y:S02]  /*06d0*/  F2I.FTZ.U32.TRUNC.NTZ R7, R7 ;  /* 0x0000000700077305 */ /* 0x000e64000021f000 */
[----:B-1----:R-:W-:-:S04]  /*06e0*/  IMAD.MOV R8, RZ, RZ, -R7 ;  /* 0x000000ffff087224 */ /* 0x002fc800078e0a07 */
[----:B------:R-:W-:Y:S01]  /*06f0*/  IMAD R5, R8, R11, RZ ;  /* 0x0000000b08057224 */ /* 0x000fe200078e02ff */
[----:B------:R-:W-:-:S03]  /*0700*/  IABS R8, R13 ;  /* 0x0000000d00087213 */ /* 0x000fc60000000000 */
[----:B------:R-:W-:-:S04]  /*0710*/  IMAD.HI.U32 R6, R7, R5, R6 ;  /* 0x0000000507067227 */ /* 0x000fc800078e0006 */
[----:B------:R-:W-:Y:S02]  /*0720*/  IMAD.MOV.U32 R7, RZ, RZ, R0 ;  /* 0x000000ffff077224 */ /* 0x000fe400078e0000 */
[----:B------:R-:W-:Y:S02]  /*0730*/  IMAD.MOV R0, RZ, RZ, -R8 ;  /* 0x000000ffff007224 */ /* 0x000fe400078e0a08 */
[----:B------:R-:W-:-:S04]  /*0740*/  IMAD.HI.U32 R6, R6, R7, RZ ;  /* 0x0000000706067227 */ /* 0x000fc800078e00ff */
[----:B------:R-:W-:Y:S02]  /*0750*/  IMAD.MOV.U32 R5, RZ, RZ, R9 ;  /* 0x000000ffff057224 */ /* 0x000fe400078e0009 */
[----:B------:R-:W-:Y:S01]  /*0760*/  IMAD R0, R6, R0, R7 ;  /* 0x0000000006007224 */ /* 0x000fe200078e0207 */
[----:B------:R-:W-:Y:S01]  /*0770*/  IADD3 R7, PT, PT, R3, 0xffffffe, RZ ;  /* 0x0ffffffe03077810 */ /* 0x000fe20007ffe0ff */
[----:B------:R-:W1:Y:S03]  /*0780*/  I2F.RP R8, R5 ;  /* 0x0000000500087306 */ /* 0x000e660000209400 */
[----:B------:R-:W-:-:S05]  /*0790*/  ISETP.GT.U32.AND P1, PT, R11, R0, PT ;  /* 0x000000000b00720c */ /* 0x000fca0003f24070 */
[----:B------:R-:W2:Y:S08]  /*07a0*/  F2I.FTZ.U32.TRUNC.NTZ R7, R7 ;  /* 0x0000000700077305 */ /* 0x000eb0000021f000 */
[----:B-1----:R-:W1:Y:S01]  /*07b0*/  MUFU.RCP R8, R8 ;  /* 0x0000000800087308 */ /* 0x002e620000001000 */
[----:B------:R-:W-:Y:S02]  /*07c0*/  @!P1 IMAD.IADD R0, R0, 0x1, -R11 ;  /* 0x0000000100009824 */ /* 0x000fe400078e0a0b */
[----:B------:R-:W-:Y:S01]  /*07d0*/  @!P1 VIADD R6, R6, 0x1 ;  /* 0x0000000106069836 */ /* 0x000fe20000000000 */
[----:B------:R-:W-:-:S02]  /*07e0*/  ISETP.NE.AND P1, PT, R13, RZ, PT ;  /* 0x000000ff0d00720c */ /* 0x000fc40003f25270 */
[----:B------:R-:W-:Y:S01]  /*07f0*/  ISETP.GE.U32.AND P0, PT, R0, R11, PT ;  /* 0x0000000b0000720c */ /* 0x000fe20003f06070 */
[----:B--2---:R-:W-:Y:S01]  /*0800*/  IMAD.MOV R9, RZ, RZ, -R7 ;  /* 0x000000ffff097224 */ /* 0x004fe200078e0a07 */
[----:B------:R-:W-:-:S03]  /*0810*/  LOP3.LUT R0, R14, R13, RZ, 0x3c, !PT ;  /* 0x0000000d0e007212 */ /* 0x000fc600078e3cff */
[----:B------:R-:W-:Y:S01]  /*0820*/  IMAD R9, R9, R4, RZ ;  /* 0x0000000409097224 */ /* 0x000fe200078e02ff */
[----:B------:R-:W-:Y:S01]  /*0830*/  ISETP.GE.AND P2, PT, R0, RZ, PT ;  /* 0x000000ff0000720c */ /* 0x000fe20003f46270 */
[----:B-1----:R-:W-:-:S06]  /*0840*/  VIADD R10, R8, 0xffffffe ;  /* 0x0ffffffe080a7836 */ /* 0x002fcc0000000000 */
[----:B------:R-:W-:Y:S01]  /*0850*/  @P0 VIADD R6, R6, 0x1 ;  /* 0x0000000106060836 */ /* 0x000fe20000000000 */
[----:B------:R1:W2:Y:S03]  /*0860*/  F2I.FTZ.U32.TRUNC.NTZ R11, R10 ;  /* 0x0000000a000b7305 */ /* 0x0002a6000021f000 */
[----:B------:R-:W-:Y:S02]  /*0870*/  IMAD.MOV.U32 R3, RZ, RZ, R6 ;  /* 0x000000ffff037224 */ /* 0x000fe400078e0006 */
[----:B------:R-:W-:-:S03]  /*0880*/  IMAD.MOV.U32 R6, RZ, RZ, RZ ;  /* 0x000000ffff067224 */ /* 0x000fc600078e00ff */
[----:B------:R-:W-:Y:S01]  /*0890*/  @!P2 IADD3 R3, PT, PT, -R3, RZ, RZ ;  /* 0x000000ff0303a210 */ /* 0x000fe20007ffe1ff */
[----:B------:R-:W-:Y:S01]  /*08a0*/  IMAD.HI.U32 R9, R7, R9, R6 ;  /* 0x0000000907097227 */ /* 0x000fe200078e0006 */
[----:B------:R-:W-:-:S03]  /*08b0*/  @!P1 LOP3.LUT R3, RZ, R13, RZ, 0x33, !PT ;  /* 0x0000000dff039212 */ /* 0x000fc600078e33ff */
[----:B-1----:R-:W-:Y:S02]  /*08c0*/  IMAD.MOV.U32 R10, RZ, RZ, RZ ;  /* 0x000000ffff0a7224 */ /* 0x002fe400078e00ff */
[----:B------:R-:W-:Y:S01]  /*08d0*/  IMAD.MOV R0, RZ, RZ, -R3 ;  /* 0x000000ffff007224 */ /* 0x000fe200078e0a03 */
[----:B------:R-:W-:Y:S01]  /*08e0*/  SHF.L.U32 R3, R3, 0x6, RZ ;  /* 0x0000000603037819 */ /* 0x000fe200000006ff */
[--C-:B--2---:R-:W-:Y:S02]  /*08f0*/  IMAD.MOV R8, RZ, RZ, -R11.reuse ;  /* 0x000000ffff087224 */ /* 0x104fe400078e0a0b */
[----:B------:R-:W-:Y:S01]  /*0900*/  IMAD R0, R13, R0, R14 ;  /* 0x000000000d007224 */ /* 0x000fe200078e020e */
[C---:B------:R-:W-:Y:S01]  /*0910*/  IADD3 R139, PT, PT, R3.reuse, 0x3, RZ ;  /* 0x00000003038b7810 */ /* 0x040fe20007ffe0ff */
[----:B------:R-:W-:Y:S01]  /*0920*/  IMAD R13, R8, R5, RZ ;  /* 0x00000005080d7224 */ /* 0x000fe200078e02ff */
[----:B------:R-:W-:Y:S01]  /*0930*/  IABS R14, R3 ;  /* 0x00000003000e7213 */ /* 0x000fe20000000000 */
[----:B------:R-:W-:Y:S01]  /*0940*/  VIADD R140, R3, 0x2 ;  /* 0x00000002038c7836 */ /* 0x000fe20000000000 */
[----:B------:R-:W-:Y:S01]  /*0950*/  IABS R20, R139 ;  /* 0x0000008b00147213 */ /* 0x000fe20000000000 */
[----:B------:R-:W-:Y:S01]  /*0960*/  IMAD.HI.U32 R7, R11, R13, R10 ;  /* 0x0000000d0b077227 */ /* 0x000fe200078e000a */
[----:B------:R-:W-:-:S02]  /*0970*/  IADD3 R103, PT, PT, R3, 0x15, RZ ;  /* 0x0000001503677810 */ /* 0x000fc40007ffe0ff */
[----:B------:R-:W-:Y:S01]  /*0980*/  IABS R18, R140 ;  /* 0x0000008c00127213 */ /* 0x000fe20000000000 */
[----:B------:R-:W-:Y:S01]  /*0990*/  VIADD R141, R3, 0x1 ;  /* 0x00000001038d7836 */ /* 0x000fe20000000000 */
[----:B------:R-:W-:Y:S01]  /*09a0*/  IABS R50, R103 ;  /* 0x0000006700327213 */ /* 0x000fe20000000000 */
[----:B------:R-:W-:Y:S01]  /*09b0*/  IMAD.HI.U32 R10, R7, R20, RZ ;  /* 0x00000014070a7227 */ /* 0x000fe200078e00ff */
[----:B------:R-:W-:Y:S02]  /*09c0*/  IADD3 R83, PT, PT, R3, 0x1f, RZ ;  /* 0x0000001f03537810 */ /* 0x000fe40007ffe0ff */
[----:B------:R-:W-:Y:S01]  /*09d0*/  IABS R16, R141 ;  /* 0x0000008d00107213 */ /* 0x000fe20000000000 */
[----:B------:R-:W-:Y:S01]  /*09e0*/  IMAD.HI.U32 R8, R7, R18, RZ ;  /* 0x0000001207087227 */ /* 0x000fe200078e00ff */
[----:B------:R-:W-:Y:S01]  /*09f0*/  IADD3 R17, PT, PT, -R10, RZ, RZ ;  /* 0x000000ff0a117210 */ /* 0x000fe20007ffe1ff */
[----:B------:R-:W-:Y:S01]  /*0a00*/  STL [R1+0x5a0], R141 ;  /* 0x0005a08d01007387 */ /* 0x000fe20000100800 */
[----:B------:R-:W-:Y:S01]  /*0a10*/  IABS R70, R83 ;  /* 0x0000005300467213 */ /* 0x000fe20000000000 */
[----:B------:R-:W-:Y:S01]  /*0a20*/  IMAD.IADD R11, R12, 0x1, R0 ;  /* 0x000000010c0b7824 */ /* 0x000fe200078e0200 */
[C---:B------:R-:W-:Y:S01]  /*0a30*/  IADD3 R63, PT, PT, R3.reuse, 0x29, RZ ;  /* 0x00000029033f7810 */ /* 0x040fe20007ffe0ff */
[C---:B------:R-:W-:Y:S01]  /*0a40*/  VIADD R137, R3.reuse, 0x4 ;  /* 0x0000000403897836 */ /* 0x040fe20000000000 */
[C---:B------:R-:W-:Y:S01]  /*0a50*/  IADD3 R43, PT, PT, R3.reuse, 0x33, RZ ;  /* 0x00000033032b7810 */ /* 0x040fe20007ffe0ff */
[----:B------:R-:W-:Y:S01]  /*0a60*/  IMAD.MOV R15, RZ, RZ, -R8 ;  /* 0x000000ffff0f7224 */ /* 0x000fe200078e0a08 */
[----:B------:R-:W-:Y:S01]  /*0a70*/  IABS R90, R63 ;  /* 0x0000003f005a7213 */ /* 0x000fe20000000000 */
[----:B------:R-:W-:Y:S01]  /*0a80*/  VIADD R135, R3, 0x5 ;  /* 0x0000000503877836 */ /* 0x000fe20000000000 */
[----:B------:R-:W-:Y:S01]  /*0a90*/  IABS R22, R137 ;  /* 0x0000008900167213 */ /* 0x000fe20000000000 */
[----:B------:R-:W-:Y:S01]  /*0aa0*/  IMAD.HI.U32 R0, R7, R14, RZ ;  /* 0x0000000e07007227 */ /* 0x000fe200078e00ff */
[----:B------:R-:W-:Y:S01]  /*0ab0*/  IABS R112, R43 ;  /* 0x0000002b00707213 */ /* 0x000fe20000000000 */
[----:B------:R-:W-:Y:S01]  /*0ac0*/  STL [R1+0x59c], R140 ;  /* 0x00059c8c01007387 */ /* 0x000fe20000100800 */
[----:B------:R-:W-:Y:S01]  /*0ad0*/  IADD3 R21, PT, PT, R3, 0x3f, RZ ;  /* 0x0000003f03157810 */ /* 0x000fe20007ffe0ff */
[----:B------:R-:W-:Y:S01]  /*0ae0*/  IMAD.HI.U32 R6, R7, R16, RZ ;  /* 0x0000001007067227 */ /* 0x000fe200078e00ff */
[----:B------:R-:W-:Y:S01]  /*0af0*/  IADD3 R131, PT, PT, R3, 0x8, RZ ;  /* 0x0000000803837810 */ /* 0x000fe20007ffe0ff */
[----:B------:R-:W-:Y:S01]  /*0b00*/  STL [R1+0x694], R139 ;  /* 0x0006948b01007387 */ /* 0x000fe20000100800 */
[----:B------:R-:W-:Y:S01]  /*0b10*/  IABS R138, R21 ;  /* 0x00000015008a7213 */ /* 0x000fe20000000000 */
[----:B------:R-:W-:Y:S01]  /*0b20*/  IMAD R10, R5, R15, R18 ;  /* 0x0000000f050a7224 */ /* 0x000fe200078e0212 */
[----:B------:R-:W-:Y:S01]  /*0b30*/  IABS R18, R135 ;  /* 0x0000008700127213 */ /* 0x000fe20000000000 */
[----:B------:R-:W-:Y:S01]  /*0b40*/  IMAD.MOV R0, RZ, RZ, -R0 ;  /* 0x000000ffff007224 */ /* 0x000fe200078e0a00 */
[----:B------:R-:W-:Y:S01]  /*0b50*/  IABS R24, R131 ;  /* 0x0000008300187213 */ /* 0x000fe20000000000 */
[C---:B------:R-:W-:Y:S01]  /*0b60*/  VIADD R129, R3.reuse, 0x9 ;  /* 0x0000000903817836 */ /* 0x040fe20000000000 */
[----:B------:R-:W-:Y:S01]  /*0b70*/  IADD3 R121, PT, PT, R3, 0xd, RZ ;  /* 0x0000000d03797810 */ /* 0x000fe20007ffe0ff */
[----:B------:R-:W-:Y:S01]  /*0b80*/  IMAD.MOV R13, RZ, RZ, -R6 ;  /* 0x000000ffff0d7224 */ /* 0x000fe200078e0a06 */
[C---:B------:R-:W-:Y:S01]  /*0b90*/  ISETP.GT.U32.AND P3, PT, R5.reuse, R10, PT ;  /* 0x0000000a0500720c */ /* 0x040fe20003f64070 */
[----:B------:R-:W-:Y:S01]  /*0ba0*/  IMAD R6, R5, R0, R14 ;  /* 0x0000000005067224 */ /* 0x000fe200078e020e */
[----:B------:R-:W-:Y:S01]  /*0bb0*/  IABS R26, R129 ;  /* 0x00000081001a7213 */ /* 0x000fe20000000000 */
[----:B------:R-:W-:Y:S01]  /*0bc0*/  VIADD R127, R3, 0xa ;  /* 0x0000000a037f7836 */ /* 0x000fe20000000000 */
[----:B------:R-:W-:Y:S01]  /*0bd0*/  IABS R34, R121 ;  /* 0x0000007900227213 */ /* 0x000fe20000000000 */
[----:B------:R-:W-:Y:S01]  /*0be0*/  IMAD.HI.U32 R12, R7, R22, RZ ;  /* 0x00000016070c7227 */ /* 0x000fe200078e00ff */
[----:B------:R-:W-:Y:S01]  /*0bf0*/  ISETP.GT.U32.AND P1, PT, R5, R6, PT ;  /* 0x000000060500720c */ /* 0x000fe20003f24070 */
[----:B------:R-:W-:Y:S01]  /*0c00*/  STL [R1+0x690], R137 ;  /* 0x0006908901007387 */ /* 0x000fe20000100800 */
[----:B------:R-:W-:Y:S01]  /*0c10*/  IABS R28, R127 ;  /* 0x0000007f001c7213 */ /* 0x000fe20000000000 */
[----:B------:R-:W-:Y:S01]  /*0c20*/  IMAD.HI.U32 R0, R7, R18, RZ ;  /* 0x0000001207007227 */ /* 0x000fe200078e00ff */
[C---:B------:R-:W-:Y:S01]  /*0c30*/  IADD3 R111, PT, PT, R3.reuse, 0x12, RZ ;  /* 0x00000012036f7810 */ /* 0x040fe20007ffe0ff */
[----:B------:R-:W-:Y:S01]  /*0c40*/  STL [R1+0x68c], R135 ;  /* 0x00068c8701007387 */ /* 0x000fe20000100800 */
[----:B------:R-:W-:Y:S01]  /*0c50*/  IADD3 R89, PT, PT, R3, 0x1c, RZ ;  /* 0x0000001c03597810 */ /* 0x000fe20007ffe0ff */
[----:B------:R-:W-:Y:S01]  /*0c60*/  IMAD.MOV R12, RZ, RZ, -R12 ;  /* 0x000000ffff0c7224 */ /* 0x000fe200078e0a0c */
[----:B------:R-:W-:Y:S01]  /*0c70*/  @!P3 IADD3 R10, PT, PT, R10, -R5, RZ ;  /* 0x800000050a0ab210 */ /* 0x000fe20007ffe0ff */
[----:B------:R-:W-:Y:S01]  /*0c80*/  IMAD R14, R5, R17, R20 ;  /* 0x00000011050e7224 */ /* 0x000fe200078e0214 */
[----:B------:R-:W-:Y:S01]  /*0c90*/  IABS R44, R111 ;  /* 0x0000006f002c7213 */ /* 0x000fe20000000000 */
[C---:B------:R-:W-:Y:S01]  /*0ca0*/  VIADD R132, R3.reuse, 0x7 ;  /* 0x0000000703847836 */ /* 0x040fe20000000000 */
[----:B------:R-:W-:Y:S01]  /*0cb0*/  IABS R64, R89 ;  /* 0x0000005900407213 */ /* 0x000fe20000000000 */
[----:B------:R-:W-:Y:S01]  /*0cc0*/  IMAD.MOV R0, RZ, RZ, -R0 ;  /* 0x000000ffff007224 */ /* 0x000fe200078e0a00 */
[----:B------:R-:W-:Y:S01]  /*0cd0*/  @!P1 IADD3 R6, PT, PT, R6, -R5, RZ ;  /* 0x8000000506069210 */ /* 0x000fe20007ffe0ff */
[C---:B------:R-:W-:Y:S01]  /*0ce0*/  VIADD R119, R3.reuse, 0xe ;  /* 0x0000000e03777836 */ /* 0x040fe20000000000 */
[----:B------:R-:W-:Y:S01]  /*0cf0*/  IADD3 R69, PT, PT, R3, 0x26, RZ ;  /* 0x0000002603457810 */ /* 0x000fe20007ffe0ff */
[----:B------:R-:W-:Y:S01]  /*0d00*/  IMAD.HI.U32 R17, R7, R26, RZ ;  /* 0x0000001a07117227 */ /* 0x000fe200078e00ff */
[----:B------:R-:W-:-:S02]  /*0d10*/  ISETP.GT.U32.AND P6, PT, R5, R6, PT ;  /* 0x000000060500720c */ /* 0x000fc40003fc4070 */
[----:B------:R-:W-:Y:S01]  /*0d20*/  IABS R36, R119 ;  /* 0x0000007700247213 */ /* 0x000fe20000000000 */
[----:B------:R-:W-:Y:S01]  /*0d30*/  VIADD R133, R3, 0x6 ;  /* 0x0000000603857836 */ /* 0x000fe20000000000 */
[----:B------:R-:W-:Y:S01]  /*0d40*/  IABS R84, R69 ;  /* 0x0000004500547213 */ /* 0x000fe20000000000 */
[----:B------:R-:W-:Y:S01]  /*0d50*/  IMAD R8, R5, R13, R16 ;  /* 0x0000000d05087224 */ /* 0x000fe200078e0210 */
[----:B------:R-:W-:Y:S01]  /*0d60*/  IADD3 R49, PT, PT, R3, 0x30, RZ ;  /* 0x0000003003317810 */ /* 0x000fe20007ffe0ff */
[C---:B------:R-:W-:Y:S01]  /*0d70*/  IMAD R16, R5.reuse, R12, R22 ;  /* 0x0000000c05107224 */ /* 0x040fe200078e0216 */
[----:B------:R-:W-:Y:S01]  /*0d80*/  IABS R22, R132 ;  /* 0x0000008400167213 */ /* 0x000fe20000000000 */
[----:B------:R-:W-:Y:S01]  /*0d90*/  IMAD R18, R5, R0, R18 ;  /* 0x0000000005127224 */ /* 0x000fe200078e0212 */
[----:B------:R-:W-:Y:S01]  /*0da0*/  IABS R20, R133 ;  /* 0x0000008500147213 */ /* 0x000fe20000000000 */
[----:B------:R-:W-:Y:S01]  /*0db0*/  VIADD R117, R3, 0xf ;  /* 0x0000000f03757836 */ /* 0x000fe20000000000 */
[----:B------:R-:W-:Y:S01]  /*0dc0*/  ISETP.GT.U32.AND P5, PT, R5, R16, PT ;  /* 0x000000100500720c */ /* 0x000fe20003fa4070 */
[----:B------:R-:W-:Y:S01]  /*0dd0*/  IMAD.MOV R17, RZ, RZ, -R17 ;  /* 0x000000ffff117224 */ /* 0x000fe200078e0a11 */
[----:B------:R-:W-:Y:S01]  /*0de0*/  IABS R104, R49 ;  /* 0x0000003100687213 */ /* 0x000fe20000000000 */
[----:B------:R-:W-:Y:S01]  /*0df0*/  IMAD.HI.U32 R0, R7, R28, RZ ;  /* 0x0000001c07007227 */ /* 0x000fe200078e00ff */
[----:B------:R-:W-:Y:S01]  /*0e00*/  IABS R38, R117 ;  /* 0x0000007500267213 */ /* 0x000fe20000000000 */
[----:B------:R-:W-:Y:S01]  /*0e10*/  STL [R1+0x688], R133 ;  /* 0x0006888501007387 */ /* 0x000fe20000100800 */
[----:B------:R-:W-:Y:S01]  /*0e20*/  IADD3 R27, PT, PT, R3, 0x3b, RZ ;  /* 0x0000003b031b7810 */ /* 0x000fe20007ffe0ff */
[----:B------:R-:W-:-:S02]  /*0e30*/  IMAD R26, R5, R17, R26 ;  /* 0x00000011051a7224 */ /* 0x000fc400078e021a */
[----:B------:R-:W-:Y:S01]  /*0e40*/  VIADD R123, R3, 0xc ;  /* 0x0000000c037b7836 */ /* 0x000fe20000000000 */
[----:B------:R-:W-:Y:S01]  /*0e50*/  IABS R128, R27 ;  /* 0x0000001b00807213 */ /* 0x000fe20000000000 */
[----:B------:R-:W-:Y:S01]  /*0e60*/  IMAD.MOV R0, RZ, RZ, -R0 ;  /* 0x000000ffff007224 */ /* 0x000fe200078e0a00 */
[----:B------:R-:W-:Y:S01]  /*0e70*/  ISETP.GT.U32.AND P3, PT, R5, R26, PT ;  /* 0x0000001a0500720c */ /* 0x000fe20003f64070 */
[----:B------:R-:W-:Y:S01]  /*0e80*/  VIADD R109, R3, 0x13 ;  /* 0x00000013036d7836 */ /* 0x000fe20000000000 */
[----:B------:R-:W-:Y:S01]  /*0e90*/  IABS R32, R123 ;  /* 0x0000007b00207213 */ /* 0x000fe20000000000 */
[C---:B------:R-:W-:Y:S01]  /*0ea0*/  IMAD.HI.U32 R13, R7.reuse, R22, RZ ;  /* 0x00000016070d7227 */ /* 0x040fe200078e00ff */
[----:B------:R1:W-:Y:S02]  /*0eb0*/  STL [R1+0x684], R132 ;  /* 0x0006848401007387 */ /* 0x0003e40000100800 */
[----:B------:R-:W-:Y:S01]  /*0ec0*/  IABS R46, R109 ;  /* 0x0000006d002e7213 */ /* 0x000fe20000000000 */
[----:B------:R-:W-:Y:S01]  /*0ed0*/  IMAD.HI.U32 R17, R7, R36, RZ ;  /* 0x0000002407117227 */ /* 0x000fe200078e00ff */
[----:B------:R-:W-:Y:S03]  /*0ee0*/  STL [R1+0x680], R131 ;  /* 0x0006808301007387 */ /* 0x000fe60000100800 */
[----:B------:R-:W-:Y:S01]  /*0ef0*/  VIADD R125, R3, 0xb ;  /* 0x0000000b037d7836 */ /* 0x000fe20000000000 */
[----:B------:R-:W-:Y:S01]  /*0f00*/  STL [R1+0x67c], R129 ;  /* 0x00067c8101007387 */ /* 0x000fe20000100800 */
[----:B------:R-:W-:-:S03]  /*0f10*/  IMAD.HI.U32 R12, R7, R20, RZ ;  /* 0x00000014070c7227 */ /* 0x000fc600078e00ff */
[----:B------:R-:W-:Y:S01]  /*0f20*/  IABS R30, R125 ;  /* 0x0000007d001e7213 */ /* 0x000fe20000000000 */
[----:B------:R-:W-:Y:S01]  /*0f30*/  IMAD R28, R5, R0, R28 ;  /* 0x00000000051c7224 */ /* 0x000fe200078e021c */
[----:B------:R-:W-:Y:S01]  /*0f40*/  STL [R1+0x678], R127 ;  /* 0x0006787f01007387 */ /* 0x000fe20000100800 */
[----:B------:R-:W-:Y:S02]  /*0f50*/  VIADD R105, R3, 0x14 ;  /* 0x0000001403697836 */ /* 0x000fe40000000000 */
[----:B------:R-:W-:Y:S01]  /*0f60*/  IMAD.MOV R13, RZ, RZ, -R13 ;  /* 0x000000ffff0d7224 */ /* 0x000fe200078e0a0d */
[----:B------:R-:W-:Y:S01]  /*0f70*/  STL [R1+0x674], R125 ;  /* 0x0006747d01007387 */ /* 0x000fe20000100800 */
[----:B------:R-:W-:Y:S01]  /*0f80*/  IMAD.MOV R17, RZ, RZ, -R17 ;  /* 0x000000ffff117224 */ /* 0x000fe200078e0a11 */
[----:B------:R-:W-:Y:S01]  /*0f90*/  IABS R48, R105 ;  /* 0x0000006900307213 */ /* 0x000fe20000000000 */
[----:B------:R-:W-:Y:S01]  /*0fa0*/  IMAD.HI.U32 R0, R7, R38, RZ ;  /* 0x0000002607007227 */ /* 0x000fe200078e00ff */
[----:B------:R-:W-:Y:S03]  /*0fb0*/  STL [R1+0x670], R123 ;  /* 0x0006707b01007387 */ /* 0x000fe60000100800 */
[----:B------:R-:W-:Y:S01]  /*0fc0*/  IMAD.MOV R12, RZ, RZ, -R12 ;  /* 0x000000ffff0c7224 */ /* 0x000fe200078e0a0c */
[----:B------:R-:W-:Y:S01]  /*0fd0*/  STL [R1+0x66c], R121 ;  /* 0x00066c7901007387 */ /* 0x000fe20000100800 */
[----:B------:R-:W-:-:S02]  /*0fe0*/  IMAD R22, R5, R13, R22 ;  /* 0x0000000d05167224 */ /* 0x000fc400078e0216 */
[----:B------:R-:W-:Y:S01]  /*0ff0*/  IMAD R36, R5, R17, R36 ;  /* 0x0000001105247224 */ /* 0x000fe200078e0224 */
[----:B------:R-:W-:Y:S01]  /*1000*/  STL [R1+0x668], R119 ;  /* 0x0006687701007387 */ /* 0x000fe20000100800 */
[C---:B------:R-:W-:Y:S02]  /*1010*/  VIADD R113, R3.reuse, 0x11 ;  /* 0x0000001103717836 */ /* 0x040fe40000000000 */
[----:B------:R-:W-:Y:S01]  /*1020*/  IMAD.MOV R0, RZ, RZ, -R0 ;  /* 0x000000ffff007224 */ /* 0x000fe200078e0a00 */
[----:B------:R-:W-:Y:S01]  /*1030*/  STL [R1+0x664], R117 ;  /* 0x0006647501007387 */ /* 0x000fe20000100800 */
[----:B------:R-:W-:Y:S01]  /*1040*/  VIADD R97, R3, 0x18 ;  /* 0x0000001803617836 */ /* 0x000fe20000000000 */
[----:B------:R-:W-:Y:S01]  /*1050*/  IABS R42, R113 ;  /* 0x00000071002a7213 */ /* 0x000fe20000000000 */
[----:B------:R-:W-:-:S03]  /*1060*/  IMAD.HI.U32 R13, R7, R32, RZ ;  /* 0x00000020070d7227 */ /* 0x000fc600078e00ff */
[----:B------:R-:W-:Y:S01]  /*1070*/  IABS R56, R97 ;  /* 0x0000006100387213 */ /* 0x000fe20000000000 */
[----:B------:R-:W-:-:S04]  /*1080*/  IMAD.HI.U32 R17, R7, R46, RZ ;  /* 0x0000002e07117227 */ /* 0x000fc800078e00ff */
[----:B------:R-:W-:Y:S02]  /*1090*/  IMAD R20, R5, R12, R20 ;  /* 0x0000000c05147224 */ /* 0x000fe400078e0214 */
[----:B------:R-:W-:Y:S02]  /*10a0*/  VIADD R115, R3, 0x10 ;  /* 0x0000001003737836 */ /* 0x000fe40000000000 */
[----:B------:R-:W-:-:S03]  /*10b0*/  IMAD.HI.U32 R12, R7, R30, RZ ;  /* 0x0000001e070c7227 */ /* 0x000fc600078e00ff */
[----:B------:R-:W-:Y:S01]  /*10c0*/  IABS R40, R115 ;  /* 0x0000007300287213 */ /* 0x000fe20000000000 */
[----:B------:R-:W-:Y:S01]  /*10d0*/  IMAD R38, R5, R0, R38 ;  /* 0x0000000005267224 */ /* 0x000fe200078e0226 */
[----:B------:R-:W-:Y:S01]  /*10e0*/  STL [R1+0x660], R115 ;  /* 0x0006607301007387 */ /* 0x000fe20000100800 */
[----:B------:R-:W-:Y:S02]  /*10f0*/  IMAD.MOV R13, RZ, RZ, -R13 ;  /* 0x000000ffff0d7224 */ /* 0x000fe400078e0a0d */
[----:B------:R-:W-:Y:S01]  /*1100*/  IMAD.MOV R17, RZ, RZ, -R17 ;  /* 0x000000ffff117224 */ /* 0x000fe200078e0a11 */
[----:B------:R-:W-:Y:S01]  /*1110*/  STL [R1+0x65c], R113 ;  /* 0x00065c7101007387 */ /* 0x000fe20000100800 */
[----:B------:R-:W-:-:S03]  /*1120*/  IMAD.HI.U32 R0, R7, R48, RZ ;  /* 0x0000003007007227 */ /* 0x000fc600078e00ff */
[----:B------:R-:W-:Y:S01]  /*1130*/  STL [R1+0x658], R111 ;  /* 0x0006586f01007387 */ /* 0x000fe20000100800 */
[----:B------:R-:W-:Y:S01]  /*1140*/  VIADD R95, R3, 0x19 ;  /* 0x00000019035f7836 */ /* 0x000fe20000000000 */
[----:B------:R-:W-:Y:S01]  /*1150*/  IADD3 R0, PT, PT, -R0, RZ, RZ ;  /* 0x000000ff00007210 */ /* 0x000fe20007ffe1ff */
[----:B------:R-:W-:Y:S01]  /*1160*/  IMAD.MOV R12, RZ, RZ, -R12 ;  /* 0x000000ffff0c7224 */ /* 0x000fe200078e0a0c */
[----:B------:R-:W-:Y:S01]  /*1170*/  STL [R1+0x654], R109 ;  /* 0x0006546d01007387 */ /* 0x000fe20000100800 */
[C---:B------:R-:W-:Y:S01]  /*1180*/  IMAD R32, R5.reuse, R13, R32 ;  /* 0x0000000d05207224 */ /* 0x040fe200078e0220 */
[----:B------:R-:W-:Y:S01]  /*1190*/  IABS R58, R95 ;  /* 0x0000005f003a7213 */ /* 0x000fe20000000000 */
[----:B------:R-:W-:Y:S01]  /*11a0*/  IMAD R46, R5, R17, R46 ;  /* 0x00000011052e7224 */ /* 0x000fe200078e022e */
[----:B------:R-:W-:Y:S01]  /*11b0*/  STL [R1+0x650], R105 ;  /* 0x0006506901007387 */ /* 0x000fe20000100800 */
[----:B------:R-:W-:-:S03]  /*11c0*/  IMAD.HI.U32 R13, R7, R42, RZ ;  /* 0x0000002a070d7227 */ /* 0x000fc600078e00ff */
[----:B------:R-:W-:Y:S01]  /*11d0*/  STL [R1+0x64c], R103 ;  /* 0x00064c6701007387 */ /* 0x000fe20000100800 */
[----:B------:R-:W-:Y:S01]  /*11e0*/  IMAD.HI.U32 R17, R7, R56, RZ ;  /* 0x0000003807117227 */ /* 0x000fe200078e00ff */
[----:B------:R-:W-:-:S03]  /*11f0*/  IADD3 R13, PT, PT, -R13, RZ, RZ ;  /* 0x000000ff0d0d7210 */ /* 0x000fc60007ffe1ff */
[----:B------:R-:W-:Y:S01]  /*1200*/  IMAD R30, R5, R12, R30 ;  /* 0x0000000c051e7224 */ /* 0x000fe200078e021e */
[----:B------:R-:W-:Y:S01]  /*1210*/  IADD3 R17, PT, PT, -R17, RZ, RZ ;  /* 0x000000ff11117210 */ /* 0x000fe20007ffe1ff */
[C---:B------:R-:W-:Y:S02]  /*1220*/  VIADD R101, R3.reuse, 0x16 ;  /* 0x0000001603657836 */ /* 0x040fe40000000000 */
[----:B------:R-:W-:Y:S02]  /*1230*/  VIADD R87, R3, 0x1d ;  /* 0x0000001d03577836 */ /* 0x000fe40000000000 */
[----:B------:R-:W-:Y:S01]  /*1240*/  IMAD.HI.U32 R12, R7, R40, RZ ;  /* 0x00000028070c7227 */ /* 0x000fe200078e00ff */
[----:B------:R-:W-:Y:S01]  /*1250*/  IABS R52, R101 ;  /* 0x0000006500347213 */ /* 0x000fe20000000000 */
[----:B------:R-:W-:Y:S01]  /*1260*/  STL [R1+0x648], R101 ;  /* 0x0006486501007387 */ /* 0x000fe20000100800 */
[----:B------:R-:W-:Y:S01]  /*1270*/  IABS R66, R87 ;  /* 0x0000005700427213 */ /* 0x000fe20000000000 */
[----:B------:R-:W-:-:S02]  /*1280*/  IMAD R48, R5, R0, R48 ;  /* 0x0000000005307224 */ /* 0x000fc400078e0230 */
[----:B------:R-:W-:Y:S02]  /*1290*/  VIADD R85, R3, 0x1e ;  /* 0x0000001e03557836 */ /* 0x000fe40000000000 */
[----:B------:R-:W-:Y:S02]  /*12a0*/  IMAD.MOV R12, RZ, RZ, -R12 ;  /* 0x000000ffff0c7224 */ /* 0x000fe400078e0a0c */
[----:B------:R-:W-:Y:S01]  /*12b0*/  IMAD.HI.U32 R0, R7, R58, RZ ;  /* 0x0000003a07007227 */ /* 0x000fe200078e00ff */
[----:B------:R-:W-:-:S03]  /*12c0*/  IABS R68, R85 ;  /* 0x0000005500447213 */ /* 0x000fc60000000000 */
[C---:B------:R-:W-:Y:S02]  /*12d0*/  IMAD R40, R5.reuse, R12, R40 ;  /* 0x0000000c05287224 */ /* 0x040fe400078e0228 */
[C---:B------:R-:W-:Y:S02]  /*12e0*/  IMAD R42, R5.reuse, R13, R42 ;  /* 0x0000000d052a7224 */ /* 0x040fe400078e022a */
[----:B------:R-:W-:Y:S02]  /*12f0*/  IMAD R56, R5, R17, R56 ;  /* 0x0000001105387224 */ /* 0x000fe400078e0238 */
[C---:B------:R-:W-:Y:S02]  /*1300*/  VIADD R93, R3.reuse, 0x1a ;  /* 0x0000001a035d7836 */ /* 0x040fe40000000000 */
[C---:B------:R-:W-:Y:S02]  /*1310*/  VIADD R91, R3.reuse, 0x1b ;  /* 0x0000001b035b7836 */ /* 0x040fe40000000000 */
[----:B------:R-:W-:Y:S01]  /*1320*/  IMAD.MOV R0, RZ, RZ, -R0 ;  /* 0x000000ffff007224 */ /* 0x000fe200078e0a00 */
[----:B------:R-:W-:Y:S01]  /*1330*/  IABS R60, R93 ;  /* 0x0000005d003c7213 */ /* 0x000fe20000000000 */
[----:B------:R-:W-:Y:S01]  /*1340*/  VIADD R77, R3, 0x22 ;  /* 0x00000022034d7836 */ /* 0x000fe20000000000 */
[----:B------:R-:W-:Y:S01]  /*1350*/  IABS R62, R91 ;  /* 0x0000005b003e7213 */ /* 0x000fe20000000000 */
[----:B------:R-:W-:-:S03]  /*1360*/  IMAD.HI.U32 R12, R7, R50, RZ ;  /* 0x00000032070c7227 */ /* 0x000fc600078e00ff */
[----:B------:R-:W-:Y:S01]  /*1370*/  IABS R76, R77 ;  /* 0x0000004d004c7213 */ /* 0x000fe20000000000 */
[----:B------:R-:W-:-:S04]  /*1380*/  IMAD.HI.U32 R13, R7, R52, RZ ;  /* 0x00000034070d7227 */ /* 0x000fc800078e00ff */
[----:B------:R-:W-:-:S04]  /*1390*/  IMAD.HI.U32 R17, R7, R66, RZ ;  /* 0x0000004207117227 */ /* 0x000fc800078e00ff */
[----:B------:R-:W-:Y:S02]  /*13a0*/  IMAD R58, R5, R0, R58 ;  /* 0x00000000053a7224 */ /* 0x000fe400078e023a */
[----:B------:R-:W-:Y:S02]  /*13b0*/  IMAD.MOV R12, RZ, RZ, -R12 ;  /* 0x000000ffff0c7224 */ /* 0x000fe400078e0a0c */
[----:B------:R-:W-:Y:S02]  /*13c0*/  IMAD.MOV R13, RZ, RZ, -R13 ;  /* 0x000000ffff0d7224 */ /* 0x000fe400078e0a0d */
[----:B------:R-:W-:Y:S02]  /*13d0*/  IMAD.MOV R17, RZ, RZ, -R17 ;  /* 0x000000ffff117224 */ /* 0x000fe400078e0a11 */
[----:B------:R-:W-:-:S04]  /*13e0*/  IMAD.HI.U32 R0, R7, R68, RZ ;  /* 0x0000004407007227 */ /* 0x000fc800078e00ff */
[----:B------:R-:W-:Y:S01]  /*13f0*/  VIADD R75, R3, 0x23 ;  /* 0x00000023034b7836 */ /* 0x000fe20000000000 */
[----:B------:R-:W-:Y:S01]  /*1400*/  IADD3 R0, PT, PT, -R0, RZ, RZ ;  /* 0x000000ff00007210 */ /* 0x000fe20007ffe1ff */
[C---:B------:R-:W-:Y:S02]  /*1410*/  IMAD R50, R5.reuse, R12, R50 ;  /* 0x0000000c05327224 */ /* 0x040fe400078e0232 */
[C---:B------:R-:W-:Y:S01]  /*1420*/  IMAD R52, R5.reuse, R13, R52 ;  /* 0x0000000d05347224 */ /* 0x040fe200078e0234 */
[----:B------:R-:W-:Y:S01]  /*1430*/  IABS R78, R75 ;  /* 0x0000004b004e7213 */ /* 0x000fe20000000000 */
[----:B------:R-:W-:Y:S02]  /*1440*/  IMAD R66, R5, R17, R66 ;  /* 0x0000001105427224 */ /* 0x000fe400078e0242 */
[----:B------:R-:W-:-:S04]  /*1450*/  IMAD.HI.U32 R12, R7, R60, RZ ;  /* 0x0000003c070c7227 */ /* 0x000fc800078e00ff */
[----:B------:R-:W-:-:S04]  /*1460*/  IMAD.HI.U32 R13, R7, R62, RZ ;  /* 0x0000003e070d7227 */ /* 0x000fc800078e00ff */
[----:B------:R-:W-:Y:S01]  /*1470*/  IMAD.HI.U32 R17, R7, R76, RZ ;  /* 0x0000004c07117227 */ /* 0x000fe200078e00ff */
[----:B------:R-:W-:-:S03]  /*1480*/  IADD3 R13, PT, PT, -R13, RZ, RZ ;  /* 0x000000ff0d0d7210 */ /* 0x000fc60007ffe1ff */
[----:B------:R-:W-:Y:S01]  /*1490*/  VIADD R81, R3, 0x20 ;  /* 0x0000002003517836 */ /* 0x000fe20000000000 */
[----:B------:R-:W-:Y:S01]  /*14a0*/  IADD3 R17, PT, PT, -R17, RZ, RZ ;  /* 0x000000ff11117210 */ /* 0x000fe20007ffe1ff */
[----:B------:R-:W-:Y:S02]  /*14b0*/  VIADD R67, R3, 0x27 ;  /* 0x0000002703437836 */ /* 0x000fe40000000000 */
[----:B------:R-:W-:Y:S01]  /*14c0*/  IMAD.MOV R12, RZ, RZ, -R12 ;  /* 0x000000ffff0c7224 */ /* 0x000fe200078e0a0c */
[----:B------:R-:W-:Y:S01]  /*14d0*/  IABS R72, R81 ;  /* 0x0000005100487213 */ /* 0x000fe20000000000 */
[----:B------:R-:W-:Y:S01]  /*14e0*/  IMAD R68, R5, R0, R68 ;  /* 0x0000000005447224 */ /* 0x000fe200078e0244 */
[----:B------:R-:W-:Y:S01]  /*14f0*/  IABS R86, R67 ;  /* 0x0000004300567213 */ /* 0x000fe20000000000 */
[----:B------:R-:W-:Y:S02]  /*1500*/  VIADD R65, R3, 0x28 ;  /* 0x0000002803417836 */ /* 0x000fe40000000000 */
[----:B------:R-:W-:-:S03]  /*1510*/  IMAD.HI.U32 R0, R7, R78, RZ ;  /* 0x0000004e07007227 */ /* 0x000fc600078e00ff */
[----:B------:R-:W-:Y:S01]  /*1520*/  IABS R88, R65 ;  /* 0x0000004100587213 */ /* 0x000fe20000000000 */
[----:B------:R-:W-:Y:S02]  /*1530*/  IMAD R60, R5, R12, R60 ;  /* 0x0000000c053c7224 */ /* 0x000fe400078e023c */
[----:B------:R-:W-:Y:S02]  /*1540*/  VIADD R73, R3, 0x24 ;  /* 0x0000002403497836 */ /* 0x000fe40000000000 */
[----:B------:R-:W-:-:S03]  /*1550*/  IMAD.HI.U32 R12, R7, R70, RZ ;  /* 0x00000046070c7227 */ /* 0x000fc600078e00ff */
[----:B------:R-:W-:Y:S01]  /*1560*/  IABS R80, R73 ;  /* 0x0000004900507213 */ /* 0x000fe20000000000 */
[C---:B------:R-:W-:Y:S02]  /*1570*/  IMAD R62, R5.reuse, R13, R62 ;  /* 0x0000000d053e7224 */ /* 0x040fe400078e023e */
[----:B------:R-:W-:Y:S02]  /*1580*/  IMAD R76, R5, R17, R76 ;  /* 0x00000011054c7224 */ /* 0x000fe400078e024c */
[C---:B------:R-:W-:Y:S02]  /*1590*/  VIADD R71, R3.reuse, 0x25 ;  /* 0x0000002503477836 */ /* 0x040fe40000000000 */
[----:B------:R-:W-:Y:S02]  /*15a0*/  IMAD.MOV R0, RZ, RZ, -R0 ;  /* 0x000000ffff007224 */ /* 0x000fe400078e0a00 */
[----:B------:R-:W-:Y:S01]  /*15b0*/  VIADD R57, R3, 0x2c ;  /* 0x0000002c03397836 */ /* 0x000fe20000000000 */
[----:B------:R-:W-:Y:S01]  /*15c0*/  IABS R82, R71 ;  /* 0x0000004700527213 */ /* 0x000fe20000000000 */
[----:B------:R-:W-:-:S03]  /*15d0*/  IMAD.HI.U32 R13, R7, R72, RZ ;  /* 0x00000048070d7227 */ /* 0x000fc600078e00ff */
[----:B------:R-:W-:Y:S01]  /*15e0*/  IABS R96, R57 ;  /* 0x0000003900607213 */ /* 0x000fe20000000000 */
[----:B------:R-:W-:-:S04]  /*15f0*/  IMAD.HI.U32 R17, R7, R86, RZ ;  /* 0x0000005607117227 */ /* 0x000fc800078e00ff */
[----:B------:R-:W-:Y:S02]  /*1600*/  IMAD.MOV R12, RZ, RZ, -R12 ;  /* 0x000000ffff0c7224 */ /* 0x000fe400078e0a0c */
[----:B------:R-:W-:Y:S02]  /*1610*/  IMAD R78, R5, R0, R78 ;  /* 0x00000000054e7224 */ /* 0x000fe400078e024e */
[----:B------:R-:W-:Y:S02]  /*1620*/  IMAD.MOV R13, RZ, RZ, -R13 ;  /* 0x000000ffff0d7224 */ /* 0x000fe400078e0a0d */
[----:B------:R-:W-:Y:S02]  /*1630*/  IMAD.MOV R17, RZ, RZ, -R17 ;  /* 0x000000ffff117224 */ /* 0x000fe400078e0a11 */
[----:B------:R-:W-:-:S04]  /*1640*/  IMAD.HI.U32 R0, R7, R88, RZ ;  /* 0x0000005807007227 */ /* 0x000fc800078e00ff */
[----:B------:R-:W-:Y:S01]  /*1650*/  VIADD R55, R3, 0x2d ;  /* 0x0000002d03377836 */ /* 0x000fe20000000000 */
[----:B------:R-:W-:Y:S01]  /*1660*/  IADD3 R0, PT, PT, -R0, RZ, RZ ;  /* 0x000000ff00007210 */ /* 0x000fe20007ffe1ff */
[----:B------:R-:W-:Y:S02]  /*1670*/  IMAD R70, R5, R12, R70 ;  /* 0x0000000c05467224 */ /* 0x000fe400078e0246 */
[----:B------:R-:W-:Y:S01]  /*1680*/  IMAD.HI.U32 R12, R7, R80, RZ ;  /* 0x00000050070c7227 */ /* 0x000fe200078e00ff */
[----:B------:R-:W-:-:S03]  /*1690*/  IABS R98, R55 ;  /* 0x0000003700627213 */ /* 0x000fc60000000000 */
[C---:B------:R-:W-:Y:S02]  /*16a0*/  IMAD R72, R5.reuse, R13, R72 ;  /* 0x0000000d05487224 */ /* 0x040fe400078e0248 */
[----:B------:R-:W-:Y:S02]  /*16b0*/  IMAD R86, R5, R17, R86 ;  /* 0x0000001105567224 */ /* 0x000fe400078e0256 */
        /* <DEDUP_REMOVED lines=11> */
[----:B------:R-:W-:-:S02]  /*1770*/  IMAD R80, R5, R12, R80 ;  /* 0x0000000c05507224 */ /* 0x000fc400078e0250 */
[----:B------:R-:W-:Y:S01]  /*1780*/  VIADD R53, R3, 0x2e ;  /* 0x0000002e03357836 */ /* 0x000fe20000000000 */
[----:B------:R-:W-:Y:S01]  /*1790*/  IABS R110, R45 ;  /* 0x0000002d006e7213 */ /* 0x000fe20000000000 */
[----:B------:R-:W-:-:S03]  /*17a0*/  IMAD.HI.U32 R0, R7, R98, RZ ;  /* 0x0000006207007227 */ /* 0x000fc600078e00ff */
[----:B------:R-:W-:Y:S01]  /*17b0*/  IABS R100, R53 ;  /* 0x0000003500647213 */ /* 0x000fe20000000000 */
[----:B------:R-:W-:-:S04]  /*17c0*/  IMAD.HI.U32 R12, R7, R90, RZ ;  /* 0x0000005a070c7227 */ /* 0x000fc800078e00ff */
[C---:B------:R-:W-:Y:S02]  /*17d0*/  IMAD R82, R5.reuse, R13, R82 ;  /* 0x0000000d05527224 */ /* 0x040fe400078e0252 */
[----:B------:R-:W-:Y:S02]  /*17e0*/  IMAD R96, R5, R17, R96 ;  /* 0x0000001105607224 */ /* 0x000fe400078e0260 */
[----:B------:R-:W-:Y:S02]  /*17f0*/  VIADD R51, R3, 0x2f ;  /* 0x0000002f03337836 */ /* 0x000fe40000000000 */
[----:B------:R-:W-:Y:S02]  /*1800*/  IMAD.MOV R0, RZ, RZ, -R0 ;  /* 0x000000ffff007224 */ /* 0x000fe400078e0a00 */
[----:B------:R-:W-:Y:S01]  /*1810*/  IMAD.HI.U32 R13, R7, R92, RZ ;  /* 0x0000005c070d7227 */ /* 0x000fe200078e00ff */
[----:B------:R-:W-:-:S03]  /*1820*/  IABS R102, R51 ;  /* 0x0000003300667213 */ /* 0x000fc60000000000 */
[----:B------:R-:W-:Y:S02]  /*1830*/  IMAD.MOV R12, RZ, RZ, -R12 ;  /* 0x000000ffff0c7224 */ /* 0x000fe400078e0a0c */
[----:B------:R-:W-:-:S04]  /*1840*/  IMAD.HI.U32 R17, R7, R108, RZ ;  /* 0x0000006c07117227 */ /* 0x000fc800078e00ff */
[----:B------:R-:W-:Y:S02]  /*1850*/  VIADD R39, R3, 0x35 ;  /* 0x0000003503277836 */ /* 0x000fe40000000000 */
[C---:B------:R-:W-:Y:S02]  /*1860*/  IMAD R98, R5.reuse, R0, R98 ;  /* 0x0000000005627224 */ /* 0x040fe400078e0262 */
[----:B------:R-:W-:Y:S01]  /*1870*/  IMAD.MOV R13, RZ, RZ, -R13 ;  /* 0x000000ffff0d7224 */ /* 0x000fe200078e0a0d */
[----:B------:R-:W-:Y:S01]  /*1880*/  IABS R116, R39 ;  /* 0x0000002700747213 */ /* 0x000fe20000000000 */
[----:B------:R-:W-:Y:S02]  /*1890*/  IMAD R90, R5, R12, R90 ;  /* 0x0000000c055a7224 */ /* 0x000fe400078e025a */
[----:B------:R-:W-:Y:S02]  /*18a0*/  IMAD.MOV R17, RZ, RZ, -R17 ;  /* 0x000000ffff117224 */ /* 0x000fe400078e0a11 */
[----:B------:R-:W-:-:S04]  /*18b0*/  IMAD.HI.U32 R0, R7, R110, RZ ;  /* 0x0000006e07007227 */ /* 0x000fc800078e00ff */
[----:B------:R-:W-:-:S04]  /*18c0*/  IMAD.HI.U32 R12, R7, R100, RZ ;  /* 0x00000064070c7227 */ /* 0x000fc800078e00ff */
[C---:B------:R-:W-:Y:S02]  /*18d0*/  IMAD R92, R5.reuse, R13, R92 ;  /* 0x0000000d055c7224 */ /* 0x040fe400078e025c */
[----:B------:R-:W-:Y:S01]  /*18e0*/  IMAD R108, R5, R17, R108 ;  /* 0x00000011056c7224 */ /* 0x000fe200078e026c */
[----:B------:R-:W-:Y:S01]  /*18f0*/  IADD3 R17, PT, PT, -R0, RZ, RZ ;  /* 0x000000ff00117210 */ /* 0x000fe20007ffe1ff */
[----:B------:R-:W-:-:S04]  /*1900*/  IMAD.HI.U32 R13, R7, R102, RZ ;  /* 0x00000066070d7227 */ /* 0x000fc800078e00ff */
[----:B------:R-:W-:Y:S01]  /*1910*/  IMAD.MOV R12, RZ, RZ, -R12 ;  /* 0x000000ffff0c7224 */ /* 0x000fe200078e0a0c */
[----:B------:R-:W-:Y:S01]  /*1920*/  IADD3 R13, PT, PT, -R13, RZ, RZ ;  /* 0x000000ff0d0d7210 */ /* 0x000fe20007ffe1ff */
[----:B------:R-:W-:Y:S02]  /*1930*/  VIADD R41, R3, 0x34 ;  /* 0x0000003403297836 */ /* 0x000fe40000000000 */
[----:B------:R-:W-:-:S03]  /*1940*/  IMAD.HI.U32 R0, R7, R116, RZ ;  /* 0x0000007407007227 */ /* 0x000fc600078e00ff */
[----:B------:R-:W-:Y:S01]  /*1950*/  IABS R114, R41 ;  /* 0x0000002900727213 */ /* 0x000fe20000000000 */
[----:B------:R-:W-:Y:S02]  /*1960*/  IMAD R100, R5, R12, R100 ;  /* 0x0000000c05647224 */ /* 0x000fe400078e0264 */
[----:B------:R-:W-:Y:S02]  /*1970*/  VIADD R33, R3, 0x38 ;  /* 0x0000003803217836 */ /* 0x000fe40000000000 */
[----:B------:R-:W-:-:S03]  /*1980*/  IMAD.HI.U32 R12, R7, R112, RZ ;  /* 0x00000070070c7227 */ /* 0x000fc600078e00ff */
[----:B------:R-:W-:Y:S01]  /*1990*/  IABS R122, R33 ;  /* 0x00000021007a7213 */ /* 0x000fe20000000000 */
[----:B------:R-:W-:Y:S02]  /*19a0*/  IMAD.MOV R0, RZ, RZ, -R0 ;  /* 0x000000ffff007224 */ /* 0x000fe400078e0a00 */
[----:B------:R-:W-:Y:S02]  /*19b0*/  IMAD.MOV R12, RZ, RZ, -R12 ;  /* 0x000000ffff0c7224 */ /* 0x000fe400078e0a0c */
[C---:B------:R-:W-:Y:S01]  /*19c0*/  IMAD R116, R5.reuse, R0, R116 ;  /* 0x0000000005747224 */ /* 0x040fe200078e0274 */
[----:B------:R-:W-:Y:S01]  /*19d0*/  LOP3.LUT R0, R2, 0x7f, RZ, 0xc0, !PT ;  /* 0x0000007f02007812 */ /* 0x000fe200078ec0ff */
[----:B------:R-:W-:Y:S02]  /*19e0*/  IMAD R102, R5, R13, R102 ;  /* 0x0000000d05667224 */ /* 0x000fe400078e0266 */
[----:B------:R-:W-:-:S04]  /*19f0*/  IMAD.HI.U32 R13, R7, R114, RZ ;  /* 0x00000072070d7227 */ /* 0x000fc800078e00ff */
[----:B------:R-:W-:Y:S02]  /*1a00*/  IMAD R112, R5, R12, R112 ;  /* 0x0000000c05707224 */ /* 0x000fe400078e0270 */
[----:B------:R-:W-:-:S04]  /*1a10*/  IMAD.HI.U32 R12, R7, R122, RZ ;  /* 0x0000007a070c7227 */ /* 0x000fc800078e00ff */
[----:B------:R-:W-:Y:S02]  /*1a20*/  IMAD.MOV R13, RZ, RZ, -R13 ;  /* 0x000000ffff0d7224 */ /* 0x000fe400078e0a0d */
[----:B------:R-:W-:Y:S02]  /*1a30*/  IMAD R142, R11, 0x80, R0 ;  /* 0x000000800b8e7824 */ /* 0x000fe400078e0200 */
[C---:B------:R-:W-:Y:S02]  /*1a40*/  IMAD R110, R5.reuse, R17, R110 ;  /* 0x00000011056e7224 */ /* 0x040fe400078e026e */
[----:B------:R-:W-:Y:S02]  /*1a50*/  IMAD.MOV R17, RZ, RZ, -R12 ;  /* 0x000000ffff117224 */ /* 0x000fe400078e0a0c */
[----:B------:R-:W-:Y:S01]  /*1a60*/  IMAD R114, R5, R13, R114 ;  /* 0x0000000d05727224 */ /* 0x000fe200078e0272 */
[----:B------:R-:W-:Y:S01]  /*1a70*/  IABS R13, R142 ;  /* 0x0000008e000d7213 */ /* 0x000fe20000000000 */
[----:B------:R-:W-:-:S04]  /*1a80*/  IMAD.HI.U32 R12, R7, R138, RZ ;  /* 0x0000008a070c7227 */ /* 0x000fc800078e00ff */
[----:B------:R-:W-:Y:S02]  /*1a90*/  IMAD.MOV R12, RZ, RZ, -R12 ;  /* 0x000000ffff0c7224 */ /* 0x000fe400078e0a0c */
[----:B------:R-:W-:-:S04]  /*1aa0*/  IMAD.HI.U32 R9, R9, R13, RZ ;  /* 0x0000000d09097227 */ /* 0x000fc800078e00ff */
[----:B------:R-:W-:Y:S02]  /*1ab0*/  IMAD R138, R5, R12, R138 ;  /* 0x0000000c058a7224 */ /* 0x000fe400078e028a */
[----:B------:R-:W-:Y:S02]  /*1ac0*/  IMAD.MOV R9, RZ, RZ, -R9 ;  /* 0x000000ffff097224 */ /* 0x000fe400078e0a09 */
[----:B------:R-:W-:Y:S01]  /*1ad0*/  IMAD.HI.U32 R15, R7, R24, RZ ;  /* 0x00000018070f7227 */ /* 0x000fe200078e00ff */
[----:B------:R-:W-:-:S03]  /*1ae0*/  ISETP.GT.U32.AND P2, PT, R5, R138, PT ;  /* 0x0000008a0500720c */ /* 0x000fc60003f44070 */
[----:B------:R-:W-:Y:S01]  /*1af0*/  IMAD R9, R4, R9, R13 ;  /* 0x0000000904097224 */ /* 0x000fe200078e020d */
[----:B------:R-:W-:Y:S01]  /*1b00*/  IADD3 R15, PT, PT, -R15, RZ, RZ ;  /* 0x000000ff0f0f7210 */ /* 0x000fe20007ffe1ff */
[--C-:B------:R-:W-:Y:S01]  /*1b10*/  @!P6 IMAD.IADD R6, R6, 0x1, -R5.reuse ;  /* 0x000000010606e824 */ /* 0x100fe200078e0a05 */
[C---:B------:R-:W-:Y:S01]  /*1b20*/  ISETP.GT.U32.AND P6, PT, R5.reuse, R22, PT ;  /* 0x000000160500720c */ /* 0x040fe20003fc4070 */
[----:B------:R-:W-:Y:S01]  /*1b30*/  @!P5 IMAD.IADD R16, R16, 0x1, -R5 ;  /* 0x000000011010d824 */ /* 0x000fe200078e0a05 */
[----:B------:R-:W-:Y:S01]  /*1b40*/  ISETP.GT.U32.AND P0, PT, R4, R9, PT ;  /* 0x000000090400720c */ /* 0x000fe20003f04070 */
[C---:B------:R-:W-:Y:S01]  /*1b50*/  IMAD R24, R5.reuse, R15, R24 ;  /* 0x0000000f05187224 */ /* 0x040fe200078e0218 */
[----:B------:R-:W-:Y:S01]  /*1b60*/  ISETP.GT.U32.AND P5, PT, R5, R30, PT ;  /* 0x0000001e0500720c */ /* 0x000fe20003fa4070 */
[----:B------:R-:W-:-:S04]  /*1b70*/  IMAD.HI.U32 R15, R7, R34, RZ ;  /* 0x00000022070f7227 */ /* 0x000fc800078e00ff */
[--C-:B------:R-:W-:Y:S01]  /*1b80*/  @!P2 IMAD.IADD R138, R138, 0x1, -R5.reuse ;  /* 0x000000018a8aa824 */ /* 0x100fe200078e0a05 */
[----:B------:R-:W-:Y:S01]  /*1b90*/  ISETP.GT.U32.AND P2, PT, R5, R8, PT ;  /* 0x000000080500720c */ /* 0x000fe20003f44070 */
[--C-:B------:R-:W-:Y:S01]  /*1ba0*/  @!P3 IMAD.IADD R26, R26, 0x1, -R5.reuse ;  /* 0x000000011a1ab824 */ /* 0x100fe200078e0a05 */
[----:B------:R-:W-:Y:S01]  /*1bb0*/  IADD3 R15, PT, PT, -R15, RZ, RZ ;  /* 0x000000ff0f0f7210 */ /* 0x000fe20007ffe1ff */
[--C-:B------:R-:W-:Y:S01]  /*1bc0*/  @!P6 IMAD.IADD R22, R22, 0x1, -R5.reuse ;  /* 0x000000011616e824 */ /* 0x100fe200078e0a05 */
[----:B------:R-:W-:Y:S01]  /*1bd0*/  ISETP.GT.U32.AND P1, PT, R5, R138, PT ;  /* 0x0000008a0500720c */ /* 0x000fe20003f24070 */
[----:B------:R-:W-:Y:S01]  /*1be0*/  @!P0 IMAD.IADD R9, R9, 0x1, -R4 ;  /* 0x0000000109098824 */ /* 0x000fe200078e0a04 */
[C---:B------:R-:W-:Y:S01]  /*1bf0*/  ISETP.GT.U32.AND P0, PT, R5.reuse, R14, PT ;  /* 0x0000000e0500720c */ /* 0x040fe20003f04070 */
[----:B------:R-:W-:Y:S02]  /*1c00*/  IMAD R34, R5, R15, R34 ;  /* 0x0000000f05227224 */ /* 0x000fe400078e0222 */
[----:B------:R-:W-:Y:S01]  /*1c10*/  @!P5 IMAD.IADD R30, R30, 0x1, -R5 ;  /* 0x000000011e1ed824 */ /* 0x000fe200078e0a05 */
[----:B------:R-:W-:Y:S01]  /*1c20*/  ISETP.GT.U32.AND P4, PT, R4, R9, PT ;  /* 0x000000090400720c */ /* 0x000fe20003f84070 */
[----:B------:R-:W-:-:S04]  /*1c30*/  IMAD.HI.U32 R15, R7, R44, RZ ;  /* 0x0000002c070f7227 */ /* 0x000fc800078e00ff */
[--C-:B------:R-:W-:Y:S01]  /*1c40*/  @!P2 IMAD.IADD R8, R8, 0x1, -R5.reuse ;  /* 0x000000010808a824 */ /* 0x100fe200078e0a05 */
[C---:B------:R-:W-:Y:S01]  /*1c50*/  ISETP.GT.U32.AND P2, PT, R5.reuse, R24, PT ;  /* 0x000000180500720c */ /* 0x040fe20003f44070 */
[--C-:B------:R-:W-:Y:S01]  /*1c60*/  @!P1 IMAD.IADD R138, R138, 0x1, -R5.reuse ;  /* 0x000000018a8a9824 */ /* 0x100fe200078e0a05 */
[C---:B------:R-:W-:Y:S01]  /*1c70*/  ISETP.GT.U32.AND P1, PT, R5.reuse, R20, PT ;  /* 0x000000140500720c */ /* 0x040fe20003f24070 */
[----:B------:R-:W-:Y:S01]  /*1c80*/  @!P0 IMAD.IADD R14, R14, 0x1, -R5 ;  /* 0x000000010e0e8824 */ /* 0x000fe200078e0a05 */
[C---:B------:R-:W-:Y:S01]  /*1c90*/  ISETP.GT.U32.AND P0, PT, R5.reuse, R28, PT ;  /* 0x0000001c0500720c */ /* 0x040fe20003f04070 */
[----:B------:R-:W-:Y:S01]  /*1ca0*/  IMAD.MOV R15, RZ, RZ, -R15 ;  /* 0x000000ffff0f7224 */ /* 0x000fe200078e0a0f */
[----:B------:R-:W-:Y:S01]  /*1cb0*/  ISETP.GT.U32.AND P6, PT, R5, R8, PT ;  /* 0x000000080500720c */ /* 0x000fe20003fc4070 */
[----:B------:R-:W-:Y:S01]  /*1cc0*/  VIADD R99, R3, 0x17 ;  /* 0x0000001703637836 */ /* 0x000fe20000000000 */
[----:B------:R-:W-:Y:S01]  /*1cd0*/  @!P4 IADD3 R9, PT, PT, R9, -R4, RZ ;  /* 0x800000040909c210 */ /* 0x000fe20007ffe0ff */
[C---:B------:R-:W-:Y:S01]  /*1ce0*/  IMAD R44, R5.reuse, R15, R44 ;  /* 0x0000000f052c7224 */ /* 0x040fe200078e022c */
[----:B------:R-:W-:Y:S01]  /*1cf0*/  ISETP.GT.U32.AND P4, PT, R5, R18, PT ;  /* 0x000000120500720c */ /* 0x000fe20003f84070 */
[----:B------:R-:W-:Y:S01]  /*1d00*/  VIADD R79, R3, 0x21 ;  /* 0x00000021034f7836 */ /* 0x000fe20000000000 */
[C---:B------:R-:W-:Y:S01]  /*1d10*/  ISETP.GT.U32.AND P3, PT, R5.reuse, R14, PT ;  /* 0x0000000e0500720c */ /* 0x040fe20003f64070 */
[--C-:B------:R-:W-:Y:S01]  /*1d20*/  @!P2 IMAD.IADD R24, R24, 0x1, -R5.reuse ;  /* 0x000000011818a824 */ /* 0x100fe200078e0a05 */
[----:B------:R-:W-:Y:S01]  /*1d30*/  ISETP.GT.U32.AND P2, PT, R5, R10, PT ;  /* 0x0000000a0500720c */ /* 0x000fe20003f44070 */
[C---:B------:R-:W-:Y:S01]  /*1d40*/  VIADD R59, R3.reuse, 0x2b ;  /* 0x0000002b033b7836 */ /* 0x040fe20000000000 */
[-C--:B------:R-:W-:Y:S01]  /*1d50*/  @!P1 IADD3 R20, PT, PT, R20, -R5.reuse, RZ ;  /* 0x8000000514149210 */ /* 0x080fe20007ffe0ff */
[----:B------:R-:W-:Y:S01]  /*1d60*/  VIADD R37, R3, 0x36 ;  /* 0x0000003603257836 */ /* 0x000fe20000000000 */
[----:B------:R-:W-:Y:S01]  /*1d70*/  ISETP.GT.U32.AND P1, PT, R5, R34, PT ;  /* 0x000000220500720c */ /* 0x000fe20003f24070 */
[C---:B------:R-:W-:Y:S01]  /*1d80*/  VIADD R35, R3.reuse, 0x37 ;  /* 0x0000003703237836 */ /* 0x040fe20000000000 */
[----:B------:R-:W-:Y:S01]  /*1d90*/  @!P0 IADD3 R28, PT, PT, R28, -R5, RZ ;  /* 0x800000051c1c8210 */ /* 0x000fe20007ffe0ff */
[----:B------:R-:W-:Y:S01]  /*1da0*/  VIADD R31, R3, 0x39 ;  /* 0x00000039031f7836 */ /* 0x000fe20000000000 */
[C---:B------:R-:W-:Y:S01]  /*1db0*/  ISETP.GT.U32.AND P0, PT, R5.reuse, R16, PT ;  /* 0x000000100500720c */ /* 0x040fe20003f04070 */
[--C-:B------:R-:W-:Y:S01]  /*1dc0*/  @!P4 IMAD.IADD R18, R18, 0x1, -R5.reuse ;  /* 0x000000011212c824 */ /* 0x100fe200078e0a05 */
[C---:B------:R-:W-:Y:S01]  /*1dd0*/  ISETP.GT.U32.AND P4, PT, R5.reuse, R32, PT ;  /* 0x000000200500720c */ /* 0x040fe20003f84070 */
[--C-:B------:R-:W-:Y:S01]  /*1de0*/  @!P3 IMAD.IADD R14, R14, 0x1, -R5.reuse ;  /* 0x000000010e0eb824 */ /* 0x100fe200078e0a05 */
[C---:B------:R-:W-:Y:S01]  /*1df0*/  ISETP.GT.U32.AND P3, PT, R5.reuse, R26, PT ;  /* 0x0000001a0500720c */ /* 0x040fe20003f64070 */
[--C-:B------:R-:W-:Y:S01]  /*1e00*/  @!P2 IMAD.IADD R10, R10, 0x1, -R5.reuse ;  /* 0x000000010a0aa824 */ /* 0x100fe200078e0a05 */
[----:B------:R-:W-:Y:S01]  /*1e10*/  ISETP.GT.U32.AND P5, PT, R5, R18, PT ;  /* 0x000000120500720c */ /* 0x000fe20003fa4070 */
[----:B------:R-:W-:Y:S01]  /*1e20*/  VIADD R29, R3, 0x3a ;  /* 0x0000003a031d7836 */ /* 0x000fe20000000000 */
[C---:B------:R-:W-:Y:S01]  /*1e30*/  ISETP.GT.U32.AND P2, PT, R5.reuse, R24, PT ;  /* 0x000000180500720c */ /* 0x040fe20003f44070 */
[--C-:B------:R-:W-:Y:S01]  /*1e40*/  @!P1 IMAD.IADD R34, R34, 0x1, -R5.reuse ;  /* 0x0000000122229824 */ /* 0x100fe200078e0a05 */
[C---:B------:R-:W-:Y:S01]  /*1e50*/  ISETP.GT.U32.AND P1, PT, R5.reuse, R22, PT ;  /* 0x000000160500720c */ /* 0x040fe20003f24070 */
[C---:B------:R-:W-:Y:S01]  /*1e60*/  IMAD R122, R5.reuse, R17, R122 ;  /* 0x00000011057a7224 */ /* 0x040fe200078e027a */
[----:B------:R-:W-:Y:S01]  /*1e70*/  IABS R54, R99 ;  /* 0x0000006300367213 */ /* 0x000fe20000000000 */
[--C-:B------:R-:W-:Y:S01]  /*1e80*/  @!P0 IMAD.IADD R16, R16, 0x1, -R5.reuse ;  /* 0x0000000110108824 */ /* 0x100fe200078e0a05 */
[C---:B------:R-:W-:Y:S01]  /*1e90*/  ISETP.GT.U32.AND P0, PT, R5.reuse, R28, PT ;  /* 0x0000001c0500720c */ /* 0x040fe20003f04070 */
[--C-:B------:R-:W-:Y:S01]  /*1ea0*/  @!P4 IMAD.IADD R32, R32, 0x1, -R5.reuse ;  /* 0x000000012020c824 */ /* 0x100fe200078e0a05 */
[----:B------:R-:W-:Y:S01]  /*1eb0*/  ISETP.GT.U32.AND P4, PT, R5, R20, PT ;  /* 0x000000140500720c */ /* 0x000fe20003f84070 */
[----:B------:R-:W-:Y:S01]  /*1ec0*/  IMAD.HI.U32 R15, R7, R54, RZ ;  /* 0x00000036070f7227 */ /* 0x000fe200078e00ff */
[-C--:B------:R-:W-:Y:S01]  /*1ed0*/  @!P3 IADD3 R26, PT, PT, R26, -R5.reuse, RZ ;  /* 0x800000051a1ab210 */ /* 0x080fe20007ffe0ff */
[----:B------:R-:W-:Y:S01]  /*1ee0*/  STL [R1+0x644], R99 ;  /* 0x0006446301007387 */ /* 0x000fe20000100800 */
[----:B------:R-:W-:Y:S01]  /*1ef0*/  @!P5 IADD3 R18, PT, PT, R18, -R5, RZ ;  /* 0x800000051212d210 */ /* 0x000fe20007ffe0ff */
[--C-:B------:R-:W-:Y:S01]  /*1f00*/  @!P2 IMAD.IADD R24, R24, 0x1, -R5.reuse ;  /* 0x000000011818a824 */ /* 0x100fe200078e0a05 */
[C---:B------:R-:W-:Y:S01]  /*1f10*/  ISETP.GT.U32.AND P5, PT, R5.reuse, R30, PT ;  /* 0x0000001e0500720c */ /* 0x040fe20003fa4070 */
[----:B------:R-:W-:Y:S01]  /*1f20*/  @!P1 IMAD.IADD R22, R22, 0x1, -R5 ;  /* 0x0000000116169824 */ /* 0x000fe200078e0a05 */
[C---:B------:R-:W-:Y:S01]  /*1f30*/  ISETP.GT.U32.AND P1, PT, R5.reuse, R36, PT ;  /* 0x000000240500720c */ /* 0x040fe20003f24070 */
[----:B------:R-:W-:Y:S01]  /*1f40*/  IMAD.MOV R15, RZ, RZ, -R15 ;  /* 0x000000ffff0f7224 */ /* 0x000fe200078e0a0f */
[C---:B------:R-:W-:Y:S01]  /*1f50*/  ISETP.GT.U32.AND P2, PT, R5.reuse, R38, PT ;  /* 0x000000260500720c */ /* 0x040fe20003f44070 */
[--C-:B------:R-:W-:Y:S01]  /*1f60*/  @!P0 IMAD.IADD R28, R28, 0x1, -R5.reuse ;  /* 0x000000011c1c8824 */ /* 0x100fe200078e0a05 */
[C---:B------:R-:W-:Y:S01]  /*1f70*/  ISETP.GT.U32.AND P3, PT, R5.reuse, R40, PT ;  /* 0x000000280500720c */ /* 0x040fe20003f64070 */
[--C-:B------:R-:W-:Y:S01]  /*1f80*/  @!P4 IMAD.IADD R20, R20, 0x1, -R5.reuse ;  /* 0x000000011414c824 */ /* 0x100fe200078e0a05 */
[C---:B------:R-:W-:Y:S01]  /*1f90*/  ISETP.GT.U32.AND P4, PT, R5.reuse, R32, PT ;  /* 0x000000200500720c */ /* 0x040fe20003f84070 */
[C---:B------:R-:W-:Y:S01]  /*1fa0*/  IMAD R54, R5.reuse, R15, R54 ;  /* 0x0000000f05367224 */ /* 0x040fe200078e0236 */
[----:B------:R-:W-:Y:S01]  /*1fb0*/  ISETP.GT.U32.AND P0, PT, R5, R42, PT ;  /* 0x0000002a0500720c */ /* 0x000fe20003f04070 */
[----:B------:R-:W-:Y:S01]  /*1fc0*/  IMAD.HI.U32 R15, R7, R64, RZ ;  /* 0x00000040070f7227 */ /* 0x000fe200078e00ff */
[-C--:B------:R-:W-:Y:S01]  /*1fd0*/  @!P6 IADD3 R8, PT, PT, R8, -R5.reuse, RZ ;  /* 0x800000050808e210 */ /* 0x080fe20007ffe0ff */
[----:B------:R-:W-:Y:S01]  /*1fe0*/  STL [R1+0x640], R97 ;  /* 0x0006406101007387 */ /* 0x000fe20000100800 */
[C---:B------:R-:W-:Y:S01]  /*1ff0*/  ISETP.GT.U32.AND P6, PT, R5.reuse, R34, PT ;  /* 0x000000220500720c */ /* 0x040fe20003fc4070 */
[--C-:B------:R-:W-:Y:S01]  /*2000*/  @!P5 IMAD.IADD R30, R30, 0x1, -R5.reuse ;  /* 0x000000011e1ed824 */ /* 0x100fe200078e0a05 */
[C---:B------:R-:W-:Y:S01]  /*2010*/  ISETP.GT.U32.AND P5, PT, R5.reuse, R44, PT ;  /* 0x0000002c0500720c */ /* 0x040fe20003fa4070 */
[--C-:B------:R-:W-:Y:S01]  /*2020*/  @!P1 IMAD.IADD R36, R36, 0x1, -R5.reuse ;  /* 0x0000000124249824 */ /* 0x100fe200078e0a05 */
[C---:B------:R-:W-:Y:S01]  /*2030*/  ISETP.GT.U32.AND P1, PT, R5.reuse, R50, PT ;  /* 0x000000320500720c */ /* 0x040fe20003f24070 */
[--C-:B------:R-:W-:Y:S01]  /*2040*/  @!P2 IMAD.IADD R38, R38, 0x1, -R5.reuse ;  /* 0x000000012626a824 */ /* 0x100fe200078e0a05 */
[C---:B------:R-:W-:Y:S01]  /*2050*/  ISETP.GT.U32.AND P2, PT, R5.reuse, R52, PT ;  /* 0x000000340500720c */ /* 0x040fe20003f44070 */
[--C-:B------:R-:W-:Y:S01]  /*2060*/  @!P4 IMAD.IADD R32, R32, 0x1, -R5.reuse ;  /* 0x000000012020c824 */ /* 0x100fe200078e0a05 */
[C---:B------:R-:W-:Y:S01]  /*2070*/  ISETP.GT.U32.AND P4, PT, R5.reuse, R46, PT ;  /* 0x0000002e0500720c */ /* 0x040fe20003f84070 */
[----:B------:R-:W-:Y:S01]  /*2080*/  @!P3 IMAD.IADD R40, R40, 0x1, -R5 ;  /* 0x000000012828b824 */ /* 0x000fe200078e0a05 */
[-C--:B------:R-:W-:Y:S01]  /*2090*/  @!P0 IADD3 R42, PT, PT, R42, -R5.reuse, RZ ;  /* 0x800000052a2a8210 */ /* 0x080fe20007ffe0ff */
[----:B------:R-:W-:Y:S01]  /*20a0*/  IMAD.MOV R15, RZ, RZ, -R15 ;  /* 0x000000ffff0f7224 */ /* 0x000fe200078e0a0f */
[----:B------:R-:W-:Y:S01]  /*20b0*/  ISETP.GT.U32.AND P3, PT, R5, R54, PT ;  /* 0x000000360500720c */ /* 0x000fe20003f64070 */
[----:B------:R-:W-:Y:S01]  /*20c0*/  IMAD.HI.U32 R12, R7, R128, RZ ;  /* 0x00000080070c7227 */ /* 0x000fe200078e00ff */
[C---:B------:R-:W-:Y:S01]  /*20d0*/  ISETP.GT.U32.AND P0, PT, R5.reuse, R56, PT ;  /* 0x000000380500720c */ /* 0x040fe20003f04070 */
[----:B------:R-:W-:Y:S01]  /*20e0*/  STL [R1+0x63c], R95 ;  /* 0x00063c5f01007387 */ /* 0x000fe20000100800 */
[-C--:B------:R-:W-:Y:S01]  /*20f0*/  @!P6 IADD3 R34, PT, PT, R34, -R5.reuse, RZ ;  /* 0x800000052222e210 */ /* 0x080fe20007ffe0ff */
[--C-:B------:R-:W-:Y:S01]  /*2100*/  @!P5 IMAD.IADD R44, R44, 0x1, -R5.reuse ;  /* 0x000000012c2cd824 */ /* 0x100fe200078e0a05 */
[C---:B------:R-:W-:Y:S01]  /*2110*/  ISETP.GT.U32.AND P5, PT, R5.reuse, R58, PT ;  /* 0x0000003a0500720c */ /* 0x040fe20003fa4070 */
[--C-:B------:R-:W-:Y:S01]  /*2120*/  @!P2 IMAD.IADD R52, R52, 0x1, -R5.reuse ;  /* 0x000000013434a824 */ /* 0x100fe200078e0a05 */
[----:B------:R-:W-:Y:S01]  /*2130*/  @!P1 IADD3 R50, PT, PT, R50, -R5, RZ ;  /* 0x8000000532329210 */ /* 0x000fe20007ffe0ff */
[--C-:B------:R-:W-:Y:S01]  /*2140*/  @!P4 IMAD.IADD R46, R46, 0x1, -R5.reuse ;  /* 0x000000012e2ec824 */ /* 0x100fe200078e0a05 */
[C---:B------:R-:W-:Y:S01]  /*2150*/  ISETP.GT.U32.AND P1, PT, R5.reuse, R38, PT ;  /* 0x000000260500720c */ /* 0x040fe20003f24070 */
[C---:B------:R-:W-:Y:S01]  /*2160*/  IMAD R64, R5.reuse, R15, R64 ;  /* 0x0000000f05407224 */ /* 0x040fe200078e0240 */
[C---:B------:R-:W-:Y:S01]  /*2170*/  ISETP.GT.U32.AND P2, PT, R5.reuse, R40, PT ;  /* 0x000000280500720c */ /* 0x040fe20003f44070 */
[--C-:B------:R-:W-:Y:S01]  /*2180*/  @!P3 IMAD.IADD R54, R54, 0x1, -R5.reuse ;  /* 0x000000013636b824 */ /* 0x100fe200078e0a05 */
[C---:B------:R-:W-:Y:S01]  /*2190*/  ISETP.GT.U32.AND P6, PT, R5.reuse, R48, PT ;  /* 0x000000300500720c */ /* 0x040fe20003fc4070 */
[--C-:B------:R-:W-:Y:S01]  /*21a0*/  @!P0 IMAD.IADD R56, R56, 0x1, -R5.reuse ;  /* 0x0000000138388824 */ /* 0x100fe200078e0a05 */
[----:B------:R-:W-:Y:S01]  /*21b0*/  ISETP.GT.U32.AND P4, PT, R5, R60, PT ;  /* 0x0000003c0500720c */ /* 0x000fe20003f84070 */
[----:B------:R-:W-:Y:S01]  /*21c0*/  VIADD R25, R3, 0x3c ;  /* 0x0000003c03197836 */ /* 0x000fe20000000000 */
[----:B------:R-:W-:Y:S01]  /*21d0*/  ISETP.GT.U32.AND P3, PT, R5, R42, PT ;  /* 0x0000002a0500720c */ /* 0x000fe20003f64070 */
[C---:B------:R-:W-:Y:S01]  /*21e0*/  VIADD R23, R3.reuse, 0x3d ;  /* 0x0000003d03177836 */ /* 0x040fe20000000000 */
[-C--:B------:R-:W-:Y:S01]  /*21f0*/  @!P5 IADD3 R58, PT, PT, R58, -R5.reuse, RZ ;  /* 0x800000053a3ad210 */ /* 0x080fe20007ffe0ff */
[----:B------:R-:W-:Y:S01]  /*2200*/  VIADD R19, R3, 0x3e ;  /* 0x0000003e03137836 */ /* 0x000fe20000000000 */
[C---:B------:R-:W-:Y:S01]  /*2210*/  ISETP.GT.U32.AND P0, PT, R5.reuse, R44, PT ;  /* 0x0000002c0500720c */ /* 0x040fe20003f04070 */
[--C-:B------:R-:W-:Y:S01]  /*2220*/  @!P1 IMAD.IADD R38, R38, 0x1, -R5.reuse ;  /* 0x0000000126269824 */ /* 0x100fe200078e0a05 */
[C---:B------:R-:W-:Y:S01]  /*2230*/  ISETP.GT.U32.AND P5, PT, R5.reuse, R46, PT ;  /* 0x0000002e0500720c */ /* 0x040fe20003fa4070 */
[----:B------:R-:W-:Y:S01]  /*2240*/  IMAD.MOV R12, RZ, RZ, -R12 ;  /* 0x000000ffff0c7224 */ /* 0x000fe200078e0a0c */
[----:B------:R-:W-:Y:S01]  /*2250*/  @!P2 IADD3 R40, PT, PT, R40, -R5, RZ ;  /* 0x800000052828a210 */ /* 0x000fe20007ffe0ff */
[--C-:B------:R-:W-:Y:S01]  /*2260*/  @!P6 IMAD.IADD R48, R48, 0x1, -R5.reuse ;  /* 0x000000013030e824 */ /* 0x100fe200078e0a05 */
[C---:B------:R-:W-:Y:S01]  /*2270*/  ISETP.GT.U32.AND P1, PT, R5.reuse, R50, PT ;  /* 0x000000320500720c */ /* 0x040fe20003f24070 */
[--C-:B------:R-:W-:Y:S01]  /*2280*/  @!P4 IMAD.IADD R60, R60, 0x1, -R5.reuse ;  /* 0x000000013c3cc824 */ /* 0x100fe200078e0a05 */
[C---:B------:R-:W-:Y:S01]  /*2290*/  ISETP.GT.U32.AND P2, PT, R5.reuse, R52, PT ;  /* 0x000000340500720c */ /* 0x040fe20003f44070 */
[--C-:B------:R-:W-:Y:S01]  /*22a0*/  @!P3 IMAD.IADD R42, R42, 0x1, -R5.reuse ;  /* 0x000000012a2ab824 */ /* 0x100fe200078e0a05 */
[----:B------:R-:W-:Y:S01]  /*22b0*/  IABS R74, R79 ;  /* 0x0000004f004a7213 */ /* 0x000fe20000000000 */
[C---:B------:R-:W-:Y:S01]  /*22c0*/  IMAD R128, R5.reuse, R12, R128 ;  /* 0x0000000c05807224 */ /* 0x040fe200078e0280 */
[C---:B------:R-:W-:Y:S01]  /*22d0*/  ISETP.GT.U32.AND P4, PT, R5.reuse, R48, PT ;  /* 0x000000300500720c */ /* 0x040fe20003f84070 */
[--C-:B------:R-:W-:Y:S01]  /*22e0*/  @!P0 IMAD.IADD R44, R44, 0x1, -R5.reuse ;  /* 0x000000012c2c8824 */ /* 0x100fe200078e0a05 */
[C---:B------:R-:W-:Y:S01]  /*22f0*/  ISETP.GT.U32.AND P6, PT, R5.reuse, R36, PT ;  /* 0x000000240500720c */ /* 0x040fe20003fc4070 */
[--C-:B------:R-:W-:Y:S01]  /*2300*/  @!P5 IMAD.IADD R46, R46, 0x1, -R5.reuse ;  /* 0x000000012e2ed824 */ /* 0x100fe200078e0a05 */
[----:B------:R-:W-:Y:S01]  /*2310*/  ISETP.GT.U32.AND P3, PT, R5, R54, PT ;  /* 0x000000360500720c */ /* 0x000fe20003f64070 */
[----:B------:R-:W-:Y:S01]  /*2320*/  IMAD.HI.U32 R15, R7, R74, RZ ;  /* 0x0000004a070f7227 */ /* 0x000fe200078e00ff */
[C---:B------:R-:W-:Y:S01]  /*2330*/  ISETP.GT.U32.AND P0, PT, R5.reuse, R56, PT ;  /* 0x000000380500720c */ /* 0x040fe20003f04070 */
[----:B------:R-:W-:Y:S01]  /*2340*/  STL [R1+0x638], R93 ;  /* 0x0006385d01007387 */ /* 0x000fe20000100800 */
[C---:B------:R-:W-:Y:S01]  /*2350*/  ISETP.GT.U32.AND P5, PT, R5.reuse, R60, PT ;  /* 0x0000003c0500720c */ /* 0x040fe20003fa4070 */
[--C-:B------:R-:W-:Y:S01]  /*2360*/  @!P1 IMAD.IADD R50, R50, 0x1, -R5.reuse ;  /* 0x0000000132329824 */ /* 0x100fe200078e0a05 */
[C---:B------:R-:W-:Y:S01]  /*2370*/  ISETP.GT.U32.AND P1, PT, R5.reuse, R64, PT ;  /* 0x000000400500720c */ /* 0x040fe20003f24070 */
[----:B------:R-:W-:Y:S01]  /*2380*/  @!P2 IMAD.IADD R52, R52, 0x1, -R5 ;  /* 0x000000013434a824 */ /* 0x000fe200078e0a05 */
[C---:B------:R-:W-:Y:S01]  /*2390*/  ISETP.GT.U32.AND P2, PT, R5.reuse, R66, PT ;  /* 0x000000420500720c */ /* 0x040fe20003f44070 */
[----:B------:R-:W-:Y:S01]  /*23a0*/  IMAD.MOV R15, RZ, RZ, -R15 ;  /* 0x000000ffff0f7224 */ /* 0x000fe200078e0a0f */
[----:B------:R-:W-:Y:S01]  /*23b0*/  @!P4 IADD3 R48, PT, PT, R48, -R5, RZ ;  /* 0x800000053030c210 */ /* 0x000fe20007ffe0ff */
[--C-:B------:R-:W-:Y:S01]  /*23c0*/  @!P6 IMAD.IADD R36, R36, 0x1, -R5.reuse ;  /* 0x000000012424e824 */ /* 0x100fe200078e0a05 */
[C---:B------:R-:W-:Y:S01]  /*23d0*/  ISETP.GT.U32.AND P4, PT, R5.reuse, R62, PT ;  /* 0x0000003e0500720c */ /* 0x040fe20003f84070 */
[C---:B------:R-:W-:Y:S01]  /*23e0*/  IMAD R74, R5.reuse, R15, R74 ;  /* 0x0000000f054a7224 */ /* 0x040fe200078e024a */
[C---:B------:R-:W-:Y:S01]  /*23f0*/  ISETP.GT.U32.AND P6, PT, R5.reuse, R58, PT ;  /* 0x0000003a0500720c */ /* 0x040fe20003fc4070 */
[--C-:B------:R-:W-:Y:S01]  /*2400*/  @!P3 IMAD.IADD R54, R54, 0x1, -R5.reuse ;  /* 0x000000013636b824 */ /* 0x100fe200078e0a05 */
[-C--:B------:R-:W-:Y:S01]  /*2410*/  @!P0 IADD3 R56, PT, PT, R56, -R5.reuse, RZ ;  /* 0x8000000538388210 */ /* 0x080fe20007ffe0ff */
[--C-:B------:R-:W-:Y:S01]  /*2420*/  @!P5 IMAD.IADD R60, R60, 0x1, -R5.reuse ;  /* 0x000000013c3cd824 */ /* 0x100fe200078e0a05 */
[----:B------:R-:W-:Y:S01]  /*2430*/  ISETP.GT.U32.AND P3, PT, R5, R68, PT ;  /* 0x000000440500720c */ /* 0x000fe20003f64070 */
[----:B------:R-:W-:Y:S01]  /*2440*/  IMAD.HI.U32 R15, R7, R84, RZ ;  /* 0x00000054070f7227 */ /* 0x000fe200078e00ff */
[C---:B------:R-:W-:Y:S01]  /*2450*/  ISETP.GT.U32.AND P0, PT, R5.reuse, R70, PT ;  /* 0x000000460500720c */ /* 0x040fe20003f04070 */
[----:B------:R-:W-:Y:S01]  /*2460*/  STL [R1+0x634], R91 ;  /* 0x0006345b01007387 */ /* 0x000fe20000100800 */
[C---:B------:R-:W-:Y:S01]  /*2470*/  ISETP.GT.U32.AND P5, PT, R5.reuse, R74, PT ;  /* 0x0000004a0500720c */ /* 0x040fe20003fa4070 */
[----:B------:R-:W-:Y:S01]  /*2480*/  @!P2 IMAD.IADD R66, R66, 0x1, -R5 ;  /* 0x000000014242a824 */ /* 0x000fe200078e0a05 */
[----:B------:R-:W-:Y:S01]  /*2490*/  @!P1 IADD3 R64, PT, PT, R64, -R5, RZ ;  /* 0x8000000540409210 */ /* 0x000fe20007ffe0ff */
[----:B------:R-:W-:Y:S01]  /*24a0*/  IMAD.MOV R15, RZ, RZ, -R15 ;  /* 0x000000ffff0f7224 */ /* 0x000fe200078e0a0f */
[C---:B------:R-:W-:Y:S01]  /*24b0*/  ISETP.GT.U32.AND P1, PT, R5.reuse, R78, PT ;  /* 0x0000004e0500720c */ /* 0x040fe20003f24070 */
[--C-:B------:R-:W-:Y:S01]  /*24c0*/  @!P4 IMAD.IADD R62, R62, 0x1, -R5.reuse ;  /* 0x000000013e3ec824 */ /* 0x100fe200078e0a05 */
[C---:B------:R-:W-:Y:S01]  /*24d0*/  ISETP.GT.U32.AND P2, PT, R5.reuse, R80, PT ;  /* 0x000000500500720c */ /* 0x040fe20003f44070 */
[C---:B------:R-:W-:Y:S01]  /*24e0*/  IMAD R84, R5.reuse, R15, R84 ;  /* 0x0000000f05547224 */ /* 0x040fe200078e0254 */
        /* <DEDUP_REMOVED lines=11> */
[----:B------:R-:W-:Y:S01]  /*25a0*/  IMAD.SHL.U32 R4, R2, 0x100, RZ ;  /* 0x0000010002047824 */ /* 0x000fe200078e00ff */
[-C--:B------:R-:W-:Y:S01]  /*25b0*/  @!P2 IADD3 R80, PT, PT, R80, -R5.reuse, RZ ;  /* 0x800000055050a210 */ /* 0x080fe20007ffe0ff */
[--C-:B------:R-:W-:Y:S01]  /*25c0*/  @!P4 IMAD.IADD R76, R76, 0x1, -R5.reuse ;  /* 0x000000014c4cc824 */ /* 0x100fe200078e0a05 */
[C---:B------:R-:W-:Y:S01]  /*25d0*/  ISETP.GT.U32.AND P2, PT, R5.reuse, R68, PT ;  /* 0x000000440500720c */ /* 0x040fe20003f44070 */
[----:B------:R-:W-:Y:S01]  /*25e0*/  STL [R1+0x630], R89 ;  /* 0x0006305901007387 */ /* 0x000fe20000100800 */
[----:B------:R-:W-:Y:S01]  /*25f0*/  @!P6 IADD3 R72, PT, PT, R72, -R5, RZ ;  /* 0x800000054848e210 */ /* 0x000fe20007ffe0ff */
[--C-:B------:R-:W-:Y:S01]  /*2600*/  @!P3 IMAD.IADD R82, R82, 0x1, -R5.reuse ;  /* 0x000000015252b824 */ /* 0x100fe200078e0a05 */
[C---:B------:R-:W-:Y:S01]  /*2610*/  ISETP.GT.U32.AND P6, PT, R5.reuse, R86, PT ;  /* 0x000000560500720c */ /* 0x040fe20003fc4070 */
[--C-:B------:R-:W-:Y:S01]  /*2620*/  @!P0 IMAD.IADD R84, R84, 0x1, -R5.reuse ;  /* 0x0000000154548824 */ /* 0x100fe200078e0a05 */
[C---:B------:R-:W-:Y:S01]  /*2630*/  ISETP.GT.U32.AND P4, PT, R5.reuse, R64, PT ;  /* 0x000000400500720c */ /* 0x040fe20003f84070 */
[--C-:B------:R-:W-:Y:S01]  /*2640*/  @!P5 IMAD.IADD R62, R62, 0x1, -R5.reuse ;  /* 0x000000013e3ed824 */ /* 0x100fe200078e0a05 */
[----:B------:R-:W-:Y:S01]  /*2650*/  IABS R94, R59 ;  /* 0x0000003b005e7213 */ /* 0x000fe20000000000 */
[----:B------:R-:W-:Y:S01]  /*2660*/  @!P1 IMAD.IADD R66, R66, 0x1, -R5 ;  /* 0x0000000142429824 */ /* 0x000fe200078e0a05 */
[C---:B------:R-:W-:Y:S01]  /*2670*/  ISETP.GT.U32.AND P3, PT, R5.reuse, R70, PT ;  /* 0x000000460500720c */ /* 0x040fe20003f64070 */
[----:B------:R-:W-:Y:S01]  /*2680*/  STL [R1+0x62c], R87 ;  /* 0x00062c5701007387 */ /* 0x000fe20000100800 */
[----:B------:R-:W-:Y:S01]  /*2690*/  ISETP.GT.U32.AND P0, PT, R5, R72, PT ;  /* 0x000000480500720c */ /* 0x000fe20003f04070 */
[----:B------:R-:W-:Y:S01]  /*26a0*/  IMAD.HI.U32 R15, R7, R94, RZ ;  /* 0x0000005e070f7227 */ /* 0x000fe200078e00ff */
[C---:B------:R-:W-:Y:S01]  /*26b0*/  ISETP.GT.U32.AND P5, PT, R5.reuse, R74, PT ;  /* 0x0000004a0500720c */ /* 0x040fe20003fa4070 */
[----:B------:R-:W-:Y:S01]  /*26c0*/  STL [R1+0x628], R85 ;  /* 0x0006285501007387 */ /* 0x000fe20000100800 */
[----:B------:R-:W-:Y:S01]  /*26d0*/  @!P2 IADD3 R68, PT, PT, R68, -R5, RZ ;  /* 0x800000054444a210 */ /* 0x000fe20007ffe0ff */
[----:B------:R-:W-:Y:S01]  /*26e0*/  IMAD.MOV R15, RZ, RZ, -R15 ;  /* 0x000000ffff0f7224 */ /* 0x000fe200078e0a0f */
[C---:B------:R-:W-:Y:S01]  /*26f0*/  ISETP.GT.U32.AND P1, PT, R5.reuse, R78, PT ;  /* 0x0000004e0500720c */ /* 0x040fe20003f24070 */
[--C-:B------:R-:W-:Y:S01]  /*2700*/  @!P4 IMAD.IADD R64, R64, 0x1, -R5.reuse ;  /* 0x000000014040c824 */ /* 0x100fe200078e0a05 */
[C---:B------:R-:W-:Y:S01]  /*2710*/  ISETP.GT.U32.AND P2, PT, R5.reuse, R80, PT ;  /* 0x000000500500720c */ /* 0x040fe20003f44070 */
[C---:B------:R-:W-:Y:S01]  /*2720*/  IMAD R94, R5.reuse, R15, R94 ;  /* 0x0000000f055e7224 */ /* 0x040fe200078e025e */
[-C--:B------:R-:W-:Y:S01]  /*2730*/  @!P6 IADD3 R86, PT, PT, R86, -R5.reuse, RZ ;  /* 0x800000055656e210 */ /* 0x080fe20007ffe0ff */
[--C-:B------:R-:W-:Y:S01]  /*2740*/  @!P3 IMAD.IADD R70, R70, 0x1, -R5.reuse ;  /* 0x000000014646b824 */ /* 0x100fe200078e0a05 */
[C---:B------:R-:W-:Y:S01]  /*2750*/  ISETP.GT.U32.AND P4, PT, R5.reuse, R76, PT ;  /* 0x0000004c0500720c */ /* 0x040fe20003f84070 */
[--C-:B------:R-:W-:Y:S01]  /*2760*/  @!P0 IMAD.IADD R72, R72, 0x1, -R5.reuse ;  /* 0x0000000148488824 */ /* 0x100fe200078e0a05 */
[----:B------:R-:W-:Y:S01]  /*2770*/  ISETP.GT.U32.AND P3, PT, R5, R82, PT ;  /* 0x000000520500720c */ /* 0x000fe20003f64070 */
[----:B------:R-:W-:Y:S01]  /*2780*/  IMAD.HI.U32 R15, R7, R104, RZ ;  /* 0x00000068070f7227 */ /* 0x000fe200078e00ff */
[----:B------:R-:W-:Y:S01]  /*2790*/  @!P5 IADD3 R74, PT, PT, R74, -R5, RZ ;  /* 0x800000054a4ad210 */ /* 0x000fe20007ffe0ff */
[----:B------:R-:W-:Y:S01]  /*27a0*/  STL [R1+0x624], R83 ;  /* 0x0006245301007387 */ /* 0x000fe20000100800 */
[C---:B------:R-:W-:Y:S01]  /*27b0*/  ISETP.GT.U32.AND P0, PT, R5.reuse, R86, PT ;  /* 0x000000560500720c */ /* 0x040fe20003f04070 */
        /* <DEDUP_REMOVED lines=8> */
[C---:B------:R-:W-:Y:S01]  /*2840*/  IMAD R104, R5.reuse, R15, R104 ;  /* 0x0000000f05687224 */ /* 0x040fe200078e0268 */
        /* <DEDUP_REMOVED lines=12> */
[C---:B------:R-:W-:Y:S01]  /*2910*/  ISETP.GT.U32.AND P2, PT, R5.reuse, R110, PT ;  /* 0x0000006e0500720c */ /* 0x040fe20003f44070 */
[----:B------:R-:W-:Y:S01]  /*2920*/  STL [R1+0x61c], R79 ;  /* 0x00061c4f01007387 */ /* 0x000fe20000100800 */
[----:B------:R-:W-:-:S02]  /*2930*/  ISETP.GT.U32.AND P6, PT, R5, R98, PT ;  /* 0x000000620500720c */ /* 0x000fc40003fc4070 */
[----:B------:R-:W-:Y:S01]  /*2940*/  @!P4 IADD3 R90, PT, PT, R90, -R5, RZ ;  /* 0x800000055a5ac210 */ /* 0x000fe20007ffe0ff */
[--C-:B------:R-:W-:Y:S01]  /*2950*/  @!P3 IMAD.IADD R96, R96, 0x1, -R5.reuse ;  /* 0x000000016060b824 */ /* 0x100fe200078e0a05 */
[----:B------:R-:W-:Y:S01]  /*2960*/  IABS R118, R37 ;  /* 0x0000002500767213 */ /* 0x000fe20000000000 */
        /* <DEDUP_REMOVED lines=10> */
[----:B------:R-:W-:Y:S01]  /*2a10*/  STL [R1+0x614], R75 ;  /* 0x0006144b01007387 */ /* 0x000fe20000100800 */
[----:B------:R-:W-:-:S02]  /*2a20*/  ISETP.GT.U32.AND P1, PT, R5, R94, PT ;  /* 0x0000005e0500720c */ /* 0x000fc40003f24070 */
[----:B------:R-:W-:Y:S01]  /*2a30*/  ISETP.GT.U32.AND P2, PT, R5, R96, PT ;  /* 0x000000600500720c */ /* 0x000fe20003f44070 */
[--C-:B------:R-:W-:Y:S01]  /*2a40*/  @!P4 IMAD.IADD R104, R104, 0x1, -R5.reuse ;  /* 0x000000016868c824 */ /* 0x100fe200078e0a05 */
[----:B------:R-:W-:Y:S01]  /*2a50*/  IABS R120, R35 ;  /* 0x0000002300787213 */ /* 0x000fe20000000000 */
[--C-:B------:R-:W-:Y:S01]  /*2a60*/  @!P3 IMAD.IADD R112, R112, 0x1, -R5.reuse ;  /* 0x000000017070b824 */ /* 0x100fe200078e0a05 */
[----:B------:R-:W-:Y:S01]  /*2a70*/  IADD3 R15, PT, PT, -R15, RZ, RZ ;  /* 0x000000ff0f0f7210 */ /* 0x000fe20007ffe1ff */
[----:B------:R-:W-:Y:S01]  /*2a80*/  STL [R1+0x610], R73 ;  /* 0x0006104901007387 */ /* 0x000fe20000100800 */
[----:B------:R-:W-:Y:S01]  /*2a90*/  @!P6 IADD3 R98, PT, PT, R98, -R5, RZ ;  /* 0x800000056262e210 */ /* 0x000fe20007ffe0ff */
[----:B------:R-:W-:Y:S01]  /*2aa0*/  IMAD.HI.U32 R11, R7, R120, RZ ;  /* 0x00000078070b7227 */ /* 0x000fe200078e00ff */
[C---:B------:R-:W-:Y:S01]  /*2ab0*/  ISETP.GT.U32.AND P6, PT, R5.reuse, R114, PT ;  /* 0x000000720500720c */ /* 0x040fe20003fc4070 */
[----:B------:R-:W-:Y:S01]  /*2ac0*/  STL [R1+0x60c], R71 ;  /* 0x00060c4701007387 */ /* 0x000fe20000100800 */
[----:B------:R-:W-:Y:S01]  /*2ad0*/  IABS R124, R31 ;  /* 0x0000001f007c7213 */ /* 0x000fe20000000000 */
[----:B------:R-:W-:Y:S01]  /*2ae0*/  @!P5 IMAD.IADD R90, R90, 0x1, -R5 ;  /* 0x000000015a5ad824 */ /* 0x000fe200078e0a05 */
[----:B------:R-:W-:Y:S01]  /*2af0*/  @!P0 IADD3 R88, PT, PT, R88, -R5, RZ ;  /* 0x8000000558588210 */ /* 0x000fe20007ffe0ff */
[C---:B------:R-:W-:Y:S01]  /*2b00*/  IMAD R118, R5.reuse, R15, R118 ;  /* 0x0000000f05767224 */ /* 0x040fe200078e0276 */
[C---:B------:R-:W-:Y:S01]  /*2b10*/  ISETP.GT.U32.AND P4, PT, R5.reuse, R92, PT ;  /* 0x0000005c0500720c */ /* 0x040fe20003f84070 */
[----:B------:R-:W-:Y:S01]  /*2b20*/  IMAD.MOV R15, RZ, RZ, -R11 ;  /* 0x000000ffff0f7224 */ /* 0x000fe200078e0a0b */
[----:B------:R-:W-:Y:S01]  /*2b30*/  ISETP.GT.U32.AND P3, PT, R5, R98, PT ;  /* 0x000000620500720c */ /* 0x000fe20003f64070 */
[----:B------:R-:W-:Y:S01]  /*2b40*/  IMAD.HI.U32 R11, R7, R124, RZ ;  /* 0x0000007c070b7227 */ /* 0x000fe200078e00ff */
[C---:B------:R-:W-:Y:S01]  /*2b50*/  ISETP.GT.U32.AND P0, PT, R5.reuse, R100, PT ;  /* 0x000000640500720c */ /* 0x040fe20003f04070 */
[----:B------:R-:W-:Y:S01]  /*2b60*/  STL [R1+0x608], R69 ;  /* 0x0006084501007387 */ /* 0x000fe20000100800 */
[C---:B------:R-:W-:Y:S01]  /*2b70*/  ISETP.GT.U32.AND P5, PT, R5.reuse, R102, PT ;  /* 0x000000660500720c */ /* 0x040fe20003fa4070 */
[--C-:B------:R-:W-:Y:S01]  /*2b80*/  @!P1 IMAD.IADD R94, R94, 0x1, -R5.reuse ;  /* 0x000000015e5e9824 */ /* 0x100fe200078e0a05 */
[----:B------:R-:W-:Y:S01]  /*2b90*/  @!P2 IADD3 R96, PT, PT, R96, -R5, RZ ;  /* 0x800000056060a210 */ /* 0x000fe20007ffe0ff */
[--C-:B------:R-:W-:Y:S01]  /*2ba0*/  @!P6 IMAD.IADD R114, R114, 0x1, -R5.reuse ;  /* 0x000000017272e824 */ /* 0x100fe200078e0a05 */
[C---:B------:R-:W-:Y:S01]  /*2bb0*/  ISETP.GT.U32.AND P1, PT, R5.reuse, R108, PT ;  /* 0x0000006c0500720c */ /* 0x040fe20003f24070 */
[C---:B------:R-:W-:Y:S01]  /*2bc0*/  IMAD R120, R5.reuse, R15, R120 ;  /* 0x0000000f05787224 */ /* 0x040fe200078e0278 */
[----:B------:R-:W-:Y:S01]  /*2bd0*/  ISETP.GT.U32.AND P2, PT, R5, R110, PT ;  /* 0x0000006e0500720c */ /* 0x000fe20003f44070 */
[--C-:B------:R-:W-:Y:S01]  /*2be0*/  @!P4 IMAD.IADD R92, R92, 0x1, -R5.reuse ;  /* 0x000000015c5cc824 */ /* 0x100fe200078e0a05 */
[----:B------:R-:W-:Y:S01]  /*2bf0*/  IADD3 R11, PT, PT, -R11, RZ, RZ ;  /* 0x000000ff0b0b7210 */ /* 0x000fe20007ffe1ff */
[--C-:B------:R-:W-:Y:S01]  /*2c00*/  @!P3 IMAD.IADD R98, R98, 0x1, -R5.reuse ;  /* 0x000000016262b824 */ /* 0x100fe200078e0a05 */
[----:B------:R-:W-:Y:S01]  /*2c10*/  IABS R126, R29 ;  /* 0x0000001d007e7213 */ /* 0x000fe20000000000 */
[--C-:B------:R-:W-:Y:S01]  /*2c20*/  @!P0 IMAD.IADD R100, R100, 0x1, -R5.reuse ;  /* 0x0000000164648824 */ /* 0x100fe200078e0a05 */
[C---:B------:R-:W-:Y:S01]  /*2c30*/  ISETP.GT.U32.AND P4, PT, R5.reuse, R104, PT ;  /* 0x000000680500720c */ /* 0x040fe20003f84070 */
[C---:B------:R-:W-:Y:S01]  /*2c40*/  IMAD R124, R5.reuse, R11, R124 ;  /* 0x0000000b057c7224 */ /* 0x040fe200078e027c */
[----:B------:R-:W-:Y:S01]  /*2c50*/  ISETP.GT.U32.AND P6, PT, R5, R112, PT ;  /* 0x000000700500720c */ /* 0x000fe20003fc4070 */
[----:B------:R-:W-:Y:S01]  /*2c60*/  IMAD.HI.U32 R11, R7, R126, RZ ;  /* 0x0000007e070b7227 */ /* 0x000fe200078e00ff */
[C---:B------:R-:W-:Y:S01]  /*2c70*/  ISETP.GT.U32.AND P3, PT, R5.reuse, R114, PT ;  /* 0x000000720500720c */ /* 0x040fe20003f64070 */
[----:B------:R-:W-:Y:S01]  /*2c80*/  STL [R1+0x604], R67 ;  /* 0x0006044301007387 */ /* 0x000fe20000100800 */
[C---:B------:R-:W-:Y:S01]  /*2c90*/  ISETP.GT.U32.AND P0, PT, R5.reuse, R116, PT ;  /* 0x000000740500720c */ /* 0x040fe20003f04070 */
[--C-:B------:R-:W-:Y:S01]  /*2ca0*/  @!P5 IMAD.IADD R102, R102, 0x1, -R5.reuse ;  /* 0x000000016666d824 */ /* 0x100fe200078e0a05 */
[----:B------:R-:W-:Y:S01]  /*2cb0*/  ISETP.GT.U32.AND P5, PT, R5, R118, PT ;  /* 0x000000760500720c */ /* 0x000fe20003fa4070 */
[--C-:B------:R-:W-:Y:S01]  /*2cc0*/  @!P1 IMAD.IADD R108, R108, 0x1, -R5.reuse ;  /* 0x000000016c6c9824 */ /* 0x100fe200078e0a05 */
[----:B------:R-:W-:Y:S01]  /*2cd0*/  IADD3 R11, PT, PT, -R11, RZ, RZ ;  /* 0x000000ff0b0b7210 */ /* 0x000fe20007ffe1ff */
[--C-:B------:R-:W-:Y:S01]  /*2ce0*/  @!P2 IMAD.IADD R110, R110, 0x1, -R5.reuse ;  /* 0x000000016e6ea824 */ /* 0x100fe200078e0a05 */
[C---:B------:R-:W-:Y:S01]  /*2cf0*/  ISETP.GT.U32.AND P1, PT, R5.reuse, R122, PT ;  /* 0x0000007a0500720c */ /* 0x040fe20003f24070 */
[----:B------:R2:W-:Y:S01]  /*2d00*/  STL [R1+0x600], R65 ;  /* 0x0006004101007387 */ /* 0x0005e20000100800 */
[C---:B------:R-:W-:Y:S01]  /*2d10*/  ISETP.GT.U32.AND P2, PT, R5.reuse, R124, PT ;  /* 0x0000007c0500720c */ /* 0x040fe20003f44070 */
[----:B------:R-:W-:Y:S01]  /*2d20*/  IMAD R126, R5, R11, R126 ;  /* 0x0000000b057e7224 */ /* 0x000fe200078e027e */
[----:B------:R-:W-:Y:S01]  /*2d30*/  IABS R130, R25 ;  /* 0x0000001900827213 */ /* 0x000fe20000000000 */
[--C-:B------:R-:W-:Y:S01]  /*2d40*/  @!P6 IMAD.IADD R112, R112, 0x1, -R5.reuse ;  /* 0x000000017070e824 */ /* 0x100fe200078e0a05 */
[----:B------:R-:W-:Y:S01]  /*2d50*/  IABS R134, R23 ;  /* 0x0000001700867213 */ /* 0x000fe20000000000 */
[--C-:B------:R-:W-:Y:S01]  /*2d60*/  @!P0 IMAD.IADD R116, R116, 0x1, -R5.reuse ;  /* 0x0000000174748824 */ /* 0x100fe200078e0a05 */
[----:B------:R-:W-:Y:S01]  /*2d70*/  IABS R136, R19 ;  /* 0x0000001300887213 */ /* 0x000fe20000000000 */
[--C-:B------:R-:W-:Y:S01]  /*2d80*/  @!P5 IMAD.IADD R118, R118, 0x1, -R5.reuse ;  /* 0x000000017676d824 */ /* 0x100fe200078e0a05 */
[-C--:B------:R-:W-:Y:S01]  /*2d90*/  @!P4 IADD3 R104, PT, PT, R104, -R5.reuse, RZ ;  /* 0x800000056868c210 */ /* 0x080fe20007ffe0ff */
[----:B------:R-:W-:Y:S01]  /*2da0*/  IMAD.HI.U32 R11, R7, R130, RZ ;  /* 0x00000082070b7227 */ /* 0x000fe200078e00ff */
[-C--:B------:R-:W-:Y:S01]  /*2db0*/  @!P3 IADD3 R114, PT, PT, R114, -R5.reuse, RZ ;  /* 0x800000057272b210 */ /* 0x080fe20007ffe0ff */
[----:B------:R-:W-:Y:S01]  /*2dc0*/  STL [R1+0x5fc], R63 ;  /* 0x0005fc3f01007387 */ /* 0x000fe20000100800 */
[----:B------:R-:W-:Y:S01]  /*2dd0*/  ISETP.GT.U32.AND P4, PT, R5, R120, PT ;  /* 0x000000780500720c */ /* 0x000fe20003f84070 */
[----:B------:R-:W-:Y:S01]  /*2de0*/  IMAD.HI.U32 R12, R7, R134, RZ ;  /* 0x00000086070c7227 */ /* 0x000fe200078e00ff */
[C---:B------:R-:W-:Y:S01]  /*2df0*/  ISETP.GT.U32.AND P6, PT, R5.reuse, R126, PT ;  /* 0x0000007e0500720c */ /* 0x040fe20003fc4070 */
[----:B------:R-:W-:Y:S01]  /*2e00*/  STL [R1+0x5f8], R61 ;  /* 0x0005f83d01007387 */ /* 0x000fe20000100800 */
[----:B------:R-:W-:Y:S01]  /*2e10*/  ISETP.GT.U32.AND P3, PT, R5, R128, PT ;  /* 0x000000800500720c */ /* 0x000fe20003f64070 */
[----:B------:R-:W-:Y:S01]  /*2e20*/  IMAD.HI.U32 R7, R7, R136, RZ ;  /* 0x0000008807077227 */ /* 0x000fe200078e00ff */
[----:B------:R-:W-:Y:S01]  /*2e30*/  @!P1 IADD3 R122, PT, PT, R122, -R5, RZ ;  /* 0x800000057a7a9210 */ /* 0x000fe20007ffe0ff */
[----:B------:R-:W-:Y:S01]  /*2e40*/  STL [R1+0x5f4], R59 ;  /* 0x0005f43b01007387 */ /* 0x000fe20000100800 */
[C---:B------:R-:W-:Y:S01]  /*2e50*/  ISETP.GT.U32.AND P1, PT, R5.reuse, R116, PT ;  /* 0x000000740500720c */ /* 0x040fe20003f24070 */
[----:B------:R-:W-:Y:S01]  /*2e60*/  @!P2 IMAD.IADD R124, R124, 0x1, -R5 ;  /* 0x000000017c7ca824 */ /* 0x000fe200078e0a05 */
[----:B------:R-:W-:Y:S01]  /*2e70*/  ISETP.GT.U32.AND P2, PT, R5, R118, PT ;  /* 0x000000760500720c */ /* 0x000fe20003f44070 */
[----:B------:R-:W-:Y:S01]  /*2e80*/  IMAD.MOV R7, RZ, RZ, -R7 ;  /* 0x000000ffff077224 */ /* 0x000fe200078e0a07 */
[----:B------:R-:W-:Y:S01]  /*2e90*/  SHF.R.U32.HI R15, RZ, 0x5, R2 ;  /* 0x00000005ff0f7819 */ /* 0x000fe20000011602 */
[----:B------:R-:W-:Y:S01]  /*2ea0*/  IMAD.MOV R11, RZ, RZ, -R11 ;  /* 0x000000ffff0b7224 */ /* 0x000fe200078e0a0b */
[----:B------:R-:W-:Y:S01]  /*2eb0*/  STL [R1+0x5f0], R57 ;  /* 0x0005f03901007387 */ /* 0x000fe20000100800 */
[----:B------:R-:W-:Y:S01]  /*2ec0*/  IMAD.MOV R12, RZ, RZ, -R12 ;  /* 0x000000ffff0c7224 */ /* 0x000fe200078e0a0c */
[----:B------:R-:W-:Y:S01]  /*2ed0*/  R2UR UR8, R15 ;  /* 0x000000000f0872ca */ /* 0x000fe200000e0000 */
[C---:B------:R-:W-:Y:S01]  /*2ee0*/  IMAD R136, R5.reuse, R7, R136 ;  /* 0x0000000705887224 */ /* 0x040fe200078e0288 */
[----:B------:R-:W-:Y:S01]  /*2ef0*/  STL [R1+0x5ec], R55 ;  /* 0x0005ec3701007387 */ /* 0x000fe20000100800 */
[----:B------:R-:W-:-:S02]  /*2f00*/  IMAD R130, R5, R11, R130 ;  /* 0x0000000b05827224 */ /* 0x000fc400078e0282 */
[C---:B------:R-:W-:Y:S01]  /*2f10*/  IMAD R134, R5.reuse, R12, R134 ;  /* 0x0000000c05867224 */ /* 0x040fe200078e0286 */
[----:B------:R-:W3:Y:S01]  /*2f20*/  LDS R11, [UR9] ;  /* 0x00000009ff0b7984 */ /* 0x000ee20008000800 */
[--C-:B------:R-:W-:Y:S01]  /*2f30*/  @!P4 IMAD.IADD R120, R120, 0x1, -R5.reuse ;  /* 0x000000017878c824 */ /* 0x100fe200078e0a05 */
[C---:B------:R-:W-:Y:S01]  /*2f40*/  ISETP.GT.U32.AND P4, PT, R5.reuse, R136, PT ;  /* 0x000000880500720c */ /* 0x040fe20003f84070 */
[--C-:B------:R-:W-:Y:S01]  /*2f50*/  @!P6 IMAD.IADD R126, R126, 0x1, -R5.reuse ;  /* 0x000000017e7ee824 */ /* 0x100fe200078e0a05 */
[C---:B------:R-:W-:Y:S01]  /*2f60*/  ISETP.GT.U32.AND P0, PT, R5.reuse, R130, PT ;  /* 0x000000820500720c */ /* 0x040fe20003f04070 */
[--C-:B------:R-:W-:Y:S01]  /*2f70*/  @!P3 IMAD.IADD R128, R128, 0x1, -R5.reuse ;  /* 0x000000018080b824 */ /* 0x100fe200078e0a05 */
[-C--:B------:R-:W-:Y:S01]  /*2f80*/  @!P2 IADD3 R118, PT, PT, R118, -R5.reuse, RZ ;  /* 0x800000057676a210 */ /* 0x080fe20007ffe0ff */
[--C-:B------:R-:W-:Y:S01]  /*2f90*/  @!P1 IMAD.IADD R116, R116, 0x1, -R5.reuse ;  /* 0x0000000174749824 */ /* 0x100fe200078e0a05 */
[C---:B------:R-:W-:Y:S01]  /*2fa0*/  ISETP.GT.U32.AND P5, PT, R5.reuse, R134, PT ;  /* 0x000000860500720c */ /* 0x040fe20003fa4070 */
[----:B------:R-:W-:Y:S01]  /*2fb0*/  IMAD.SHL.U32 R7, R2, 0x4, RZ ;  /* 0x0000000402077824 */ /* 0x000fe200078e00ff */
[C---:B------:R-:W-:Y:S01]  /*2fc0*/  ISETP.GT.U32.AND P3, PT, R5.reuse, R122, PT ;  /* 0x0000007a0500720c */ /* 0x040fe20003f64070 */
[----:B------:R-:W1:Y:S01]  /*2fd0*/  LDC.64 R12, c[0x0][0x3a8] ;  /* 0x0000ea00ff0c7b82 */ /* 0x000e620000000a00 */
[C---:B------:R-:W-:Y:S01]  /*2fe0*/  ISETP.GT.U32.AND P1, PT, R5.reuse, R126, PT ;  /* 0x0000007e0500720c */ /* 0x040fe20003f24070 */
[----:B------:R-:W-:Y:S01]  /*2ff0*/  STL [R1+0x5e8], R53 ;  /* 0x0005e83501007387 */ /* 0x000fe20000100800 */
[C---:B------:R-:W-:Y:S01]  /*3000*/  ISETP.GT.U32.AND P2, PT, R5.reuse, R128, PT ;  /* 0x000000800500720c */ /* 0x040fe20003f44070 */
[----:B------:R-:W-:Y:S01]  /*3010*/  @!P4 IMAD.IADD R136, R136, 0x1, -R5 ;  /* 0x000000018888c824 */ /* 0x000fe200078e0a05 */
[----:B------:R-:W-:Y:S01]  /*3020*/  ISETP.GT.U32.AND P6, PT, R5, R120, PT ;  /* 0x000000780500720c */ /* 0x000fe20003fc4070 */
[----:B------:R-:W-:Y:S01]  /*3030*/  STL [R1+0x5e4], R51 ;  /* 0x0005e43301007387 */ /* 0x000fe20000100800 */
[----:B------:R-:W-:-:S02]  /*3040*/  @!P0 IADD3 R130, PT, PT, R130, -R5, RZ ;  /* 0x8000000582828210 */ /* 0x000fc40007ffe0ff */
[----:B------:R-:W-:Y:S01]  /*3050*/  LOP3.LUT R2, R4, 0x607c, R7, 0xc8, !PT ;  /* 0x0000607c04027812 */ /* 0x000fe200078ec807 */
[--C-:B------:R-:W-:Y:S01]  /*3060*/  @!P5 IMAD.IADD R134, R134, 0x1, -R5.reuse ;  /* 0x000000018686d824 */ /* 0x100fe200078e0a05 */
[----:B------:R-:W-:Y:S01]  /*3070*/  ISETP.GE.AND P5, PT, R142, RZ, PT ;  /* 0x000000ff8e00720c */ /* 0x000fe20003fa6270 */
[--C-:B------:R-:W-:Y:S01]  /*3080*/  @!P3 IMAD.IADD R122, R122, 0x1, -R5.reuse ;  /* 0x000000017a7ab824 */ /* 0x100fe200078e0a05 */
[----:B------:R-:W-:Y:S01]  /*3090*/  ISETP.GT.U32.AND P3, PT, R5, R136, PT ;  /* 0x000000880500720c */ /* 0x000fe20003f64070 */
[--C-:B------:R-:W-:Y:S01]  /*30a0*/  @!P1 IMAD.IADD R126, R126, 0x1, -R5.reuse ;  /* 0x000000017e7e9824 */ /* 0x100fe200078e0a05 */
[----:B------:R-:W-:Y:S01]  /*30b0*/  ISETP.GE.AND P1, PT, R3, RZ, PT ;  /* 0x000000ff0300720c */ /* 0x000fe20003f26270 */
[--C-:B------:R-:W-:Y:S01]  /*30c0*/  @!P2 IMAD.IADD R128, R128, 0x1, -R5.reuse ;  /* 0x000000018080a824 */ /* 0x100fe200078e0a05 */
[----:B------:R-:W-:Y:S01]  /*30d0*/  ISETP.GE.AND P2, PT, R140, RZ, PT ;  /* 0x000000ff8c00720c */ /* 0x000fe20003f46270 */
[----:B------:R-:W-:Y:S01]  /*30e0*/  @!P6 IMAD.IADD R120, R120, 0x1, -R5 ;  /* 0x000000017878e824 */ /* 0x000fe200078e0a05 */
[C---:B------:R-:W-:Y:S01]  /*30f0*/  ISETP.GT.U32.AND P4, PT, R5.reuse, R130, PT ;  /* 0x000000820500720c */ /* 0x040fe20003f84070 */
[----:B------:R-:W-:Y:S01]  /*3100*/  STL [R1+0x5e0], R49 ;  /* 0x0005e03101007387 */ /* 0x000fe20000100800 */
[----:B------:R-:W-:-:S02]  /*3110*/  ISETP.GT.U32.AND P0, PT, R5, R124, PT ;  /* 0x0000007c0500720c */ /* 0x000fc40003f04070 */
[----:B------:R-:W-:Y:S01]  /*3120*/  ISETP.GT.U32.AND P6, PT, R5, R134, PT ;  /* 0x000000860500720c */ /* 0x000fe20003fc4070 */
[----:B------:R-:W-:Y:S01]  /*3130*/  STL [R1+0x5dc], R47 ;  /* 0x0005dc2f01007387 */ /* 0x000fe20000100800 */
[----:B------:R-:W-:Y:S01]  /*3140*/  MOV R7, R9 ;  /* 0x0000000900077202 */ /* 0x000fe20000000f00 */
[--C-:B------:R-:W-:Y:S01]  /*3150*/  @!P3 IMAD.IADD R136, R136, 0x1, -R5.reuse ;  /* 0x000000018888b824 */ /* 0x100fe200078e0a05 */
[----:B------:R-:W-:Y:S01]  /*3160*/  ISETP.GE.AND P3, PT, R139, RZ, PT ;  /* 0x000000ff8b00720c */ /* 0x000fe20003f66270 */
[----:B------:R-:W-:Y:S01]  /*3170*/  @!P1 IMAD.MOV R6, RZ, RZ, -R6 ;  /* 0x000000ffff069224 */ /* 0x000fe200078e0a06 */
[----:B------:R-:W-:Y:S01]  /*3180*/  @!P5 IADD3 R7, PT, PT, -R7, RZ, RZ ;  /* 0x000000ff0707d210 */ /* 0x000fe20007ffe1ff */
[----:B------:R-:W-:Y:S01]  /*3190*/  @!P2 IMAD.MOV R10, RZ, RZ, -R10 ;  /* 0x000000ffff0aa224 */ /* 0x000fe200078e0a0a */
[----:B------:R-:W-:Y:S01]  /*31a0*/  ISETP.GE.AND P5, PT, R137, RZ, PT ;  /* 0x000000ff8900720c */ /* 0x000fe20003fa6270 */
[--C-:B------:R-:W-:Y:S01]  /*31b0*/  @!P4 IMAD.IADD R130, R130, 0x1, -R5.reuse ;  /* 0x000000018282c824 */ /* 0x100fe200078e0a05 */
[----:B------:R-:W-:Y:S01]  /*31c0*/  ISETP.GE.AND P1, PT, R133, RZ, PT ;  /* 0x000000ff8500720c */ /* 0x000fe20003f26270 */
[--C-:B------:R-:W-:Y:S01]  /*31d0*/  @!P0 IMAD.IADD R124, R124, 0x1, -R5.reuse ;  /* 0x000000017c7c8824 */ /* 0x100fe200078e0a05 */
[----:B------:R-:W-:Y:S01]  /*31e0*/  ISETP.GE.AND P2, PT, R132, RZ, PT ;  /* 0x000000ff8400720c */ /* 0x000fe20003f46270 */
[----:B------:R-:W-:Y:S01]  /*31f0*/  @!P6 IMAD.IADD R134, R134, 0x1, -R5 ;  /* 0x000000018686e824 */ /* 0x000fe200078e0a05 */
[----:B------:R-:W-:Y:S01]  /*3200*/  ISETP.GE.AND P4, PT, R135, RZ, PT ;  /* 0x000000ff8700720c */ /* 0x000fe20003f86270 */
[----:B------:R-:W-:Y:S01]  /*3210*/  IMAD.MOV.U32 R5, RZ, RZ, R14 ;  /* 0x000000ffff057224 */ /* 0x000fe200078e000e */
[----:B------:R-:W-:Y:S01]  /*3220*/  ISETP.GE.AND P6, PT, R141, RZ, PT ;  /* 0x000000ff8d00720c */ /* 0x000fe20003fc6270 */
[----:B------:R-:W-:Y:S01]  /*3230*/  STL [R1+0x5d8], R45 ;  /* 0x0005d82d01007387 */ /* 0x000fe20000100800 */
[----:B------:R-:W-:Y:S01]  /*3240*/  ISETP.NE.AND P0, PT, R106, RZ, PT ;  /* 0x000000ff6a00720c */ /* 0x000fe20003f05270 */
[----:B------:R-:W-:Y:S01]  /*3250*/  @!P3 IMAD.MOV R5, RZ, RZ, -R5 ;  /* 0x000000ffff05b224 */ /* 0x000fe200078e0a05 */
[----:B------:R-:W-:Y:S01]  /*3260*/  ISETP.GE.AND P3, PT, R131, RZ, PT ;  /* 0x000000ff8300720c */ /* 0x000fe20003f66270 */
[----:B------:R-:W-:Y:S01]  /*3270*/  STL [R1+0x5d4], R43 ;  /* 0x0005d42b01007387 */ /* 0x000fe20000100800 */
[----:B------:R-:W-:Y:S01]  /*3280*/  @!P5 IADD3 R16, PT, PT, -R16, RZ, RZ ;  /* 0x000000ff1010d210 */ /* 0x000fe20007ffe1ff */
[----:B------:R-:W-:Y:S01]  /*3290*/  @!P1 IMAD.MOV R20, RZ, RZ, -R20 ;  /* 0x000000ffff149224 */ /* 0x000fe200078e0a14 */
[----:B------:R-:W-:Y:S01]  /*32a0*/  ISETP.GE.AND P5, PT, R129, RZ, PT ;  /* 0x000000ff8100720c */ /* 0x000fe20003fa6270 */
[----:B------:R-:W-:Y:S01]  /*32b0*/  @!P2 IMAD.MOV R22, RZ, RZ, -R22 ;  /* 0x000000ffff16a224 */ /* 0x000fe200078e0a16 */
[----:B------:R-:W-:Y:S01]  /*32c0*/  ISETP.GE.AND P1, PT, R125, RZ, PT ;  /* 0x000000ff7d00720c */ /* 0x000fe20003f26270 */
[----:B------:R-:W-:Y:S01]  /*32d0*/  @!P4 IMAD.MOV R18, RZ, RZ, -R18 ;  /* 0x000000ffff12c224 */ /* 0x000fe200078e0a12 */
[----:B------:R-:W-:Y:S01]  /*32e0*/  ISETP.GE.AND P2, PT, R123, RZ, PT ;  /* 0x000000ff7b00720c */ /* 0x000fe20003f46270 */
[----:B------:R-:W-:Y:S01]  /*32f0*/  STL [R1+0x5d0], R41 ;  /* 0x0005d02901007387 */ /* 0x000fe20000100800 */
[----:B------:R-:W-:Y:S01]  /*3300*/  ISETP.GE.AND P4, PT, R127, RZ, PT ;  /* 0x000000ff7f00720c */ /* 0x000fe20003f86270 */
[----:B-1----:R-:W-:Y:S01]  /*3310*/  IMAD R15, R0, R13, RZ ;  /* 0x0000000d000f7224 */ /* 0x002fe200078e02ff */
[----:B------:R-:W-:Y:S01]  /*3320*/  @!P6 IADD3 R8, PT, PT, -R8, RZ, RZ ;  /* 0x000000ff0808e210 */ /* 0x000fe20007ffe1ff */
[----:B------:R-:W-:Y:S01]  /*3330*/  STL [R1+0x5cc], R39 ;  /* 0x0005cc2701007387 */ /* 0x000fe20000100800 */
[----:B------:R-:W-:Y:S01]  /*3340*/  @!P3 IADD3 R24, PT, PT, -R24, RZ, RZ ;  /* 0x000000ff1818b210 */ /* 0x000fe20007ffe1ff */
[----:B------:R-:W1:Y:S01]  /*3350*/  LDC R132, c[0x0][0x3a0] ;  /* 0x0000e800ff847b82 */ /* 0x000e620000000800 */
[----:B------:R-:W-:Y:S01]  /*3360*/  ISETP.GE.AND P3, PT, R121, RZ, PT ;  /* 0x000000ff7900720c */ /* 0x000fe20003f66270 */
[----:B------:R-:W-:Y:S01]  /*3370*/  @!P5 IMAD.MOV R26, RZ, RZ, -R26 ;  /* 0x000000ffff1ad224 */ /* 0x000fe200078e0a1a */
[----:B------:R-:W-:Y:S01]  /*3380*/  ISETP.GE.AND P5, PT, R119, RZ, PT ;  /* 0x000000ff7700720c */ /* 0x000fe20003fa6270 */
[----:B------:R-:W-:Y:S01]  /*3390*/  @!P1 IMAD.MOV R30, RZ, RZ, -R30 ;  /* 0x000000ffff1e9224 */ /* 0x000fe200078e0a1e */
[----:B------:R-:W-:Y:S01]  /*33a0*/  ISETP.GE.AND P1, PT, R115, RZ, PT ;  /* 0x000000ff7300720c */ /* 0x000fe20003f26270 */
[----:B------:R-:W-:Y:S01]  /*33b0*/  STL [R1+0x5c8], R37 ;  /* 0x0005c82501007387 */ /* 0x000fe20000100800 */
[----:B------:R-:W-:Y:S01]  /*33c0*/  @!P2 IADD3 R32, PT, PT, -R32, RZ, RZ ;  /* 0x000000ff2020a210 */ /* 0x000fe20007ffe1ff */
[----:B------:R-:W-:Y:S01]  /*33d0*/  @!P4 IMAD.MOV R28, RZ, RZ, -R28 ;  /* 0x000000ffff1cc224 */ /* 0x000fe200078e0a1c */
[----:B------:R-:W-:Y:S01]  /*33e0*/  ISETP.GE.AND P2, PT, R113, RZ, PT ;  /* 0x000000ff7100720c */ /* 0x000fe20003f46270 */
[----:B------:R-:W-:Y:S01]  /*33f0*/  STL [R1+0x5c4], R35 ;  /* 0x0005c42301007387 */ /* 0x000fe20000100800 */
[----:B------:R-:W-:Y:S01]  /*3400*/  ISETP.GE.AND P4, PT, R117, RZ, PT ;  /* 0x000000ff7500720c */ /* 0x000fe20003f86270 */
[----:B------:R-:W-:Y:S01]  /*3410*/  IMAD.SHL.U32 R155, R12, 0x2, RZ ;  /* 0x000000020c9b7824 */ /* 0x000fe200078e00ff */
[----:B------:R-:W-:Y:S01]  /*3420*/  ISETP.GE.AND P6, PT, R19, RZ, PT ;  /* 0x000000ff1300720c */ /* 0x000fe20003fc6270 */
[----:B------:R-:W-:Y:S01]  /*3430*/  @!P3 IMAD.MOV R34, RZ, RZ, -R34 ;  /* 0x000000ffff22b224 */ /* 0x000fe200078e0a22 */
[----:B------:R-:W-:Y:S01]  /*3440*/  ISETP.GE.AND P3, PT, R111, RZ, PT ;  /* 0x000000ff6f00720c */ /* 0x000fe20003f66270 */
[----:B------:R-:W-:Y:S01]  /*3450*/  @!P5 IMAD.MOV R36, RZ, RZ, -R36 ;  /* 0x000000ffff24d224 */ /* 0x000fe200078e0a24 */
[----:B------:R-:W-:Y:S01]  /*3460*/  ISETP.GE.AND P5, PT, R109, RZ, PT ;  /* 0x000000ff6d00720c */ /* 0x000fe20003fa6270 */
[----:B------:R-:W-:Y:S01]  /*3470*/  STL [R1+0x5c0], R33 ;  /* 0x0005c02101007387 */ /* 0x000fe20000100800 */
[----:B------:R-:W-:Y:S01]  /*3480*/  @!P1 IADD3 R40, PT, PT, -R40, RZ, RZ ;  /* 0x000000ff28289210 */ /* 0x000fe20007ffe1ff */
[----:B------:R-:W-:Y:S01]  /*3490*/  IMAD R153, R12, 0x3, RZ ;  /* 0x000000030c997824 */ /* 0x000fe200078e02ff */
[----:B------:R-:W-:Y:S01]  /*34a0*/  ISETP.GE.AND P1, PT, R103, RZ, PT ;  /* 0x000000ff6700720c */ /* 0x000fe20003f26270 */
[----:B------:R-:W-:Y:S01]  /*34b0*/  @!P2 IMAD.MOV R42, RZ, RZ, -R42 ;  /* 0x000000ffff2aa224 */ /* 0x000fe200078e0a2a */
[----:B------:R-:W-:Y:S01]  /*34c0*/  ISETP.GE.AND P2, PT, R101, RZ, PT ;  /* 0x000000ff6500720c */ /* 0x000fe20003f46270 */
[----:B------:R-:W-:Y:S01]  /*34d0*/  @!P4 IMAD.MOV R38, RZ, RZ, -R38 ;  /* 0x000000ffff26c224 */ /* 0x000fe200078e0a26 */
[----:B------:R-:W-:Y:S01]  /*34e0*/  ISETP.GE.AND P4, PT, R105, RZ, PT ;  /* 0x000000ff6900720c */ /* 0x000fe20003f86270 */
[----:B------:R1:W-:Y:S01]  /*34f0*/  STL [R1+0x5bc], R31 ;  /* 0x0005bc1f01007387 */ /* 0x0003e20000100800 */
[----:B------:R-:W-:Y:S01]  /*3500*/  @!P0 LOP3.LUT R7, RZ, R106, RZ, 0x33, !PT ;  /* 0x0000006aff078212 */ /* 0x000fe200078e33ff */
[----:B------:R-:W-:Y:S01]  /*3510*/  @!P3 IMAD.MOV R44, RZ, RZ, -R44 ;  /* 0x000000ffff2cb224 */ /* 0x000fe200078e0a2c */
[----:B------:R-:W-:Y:S01]  /*3520*/  ISETP.GE.AND P3, PT, R99, RZ, PT ;  /* 0x000000ff6300720c */ /* 0x000fe20003f66270 */
[----:B------:R-:W-:Y:S01]  /*3530*/  @!P5 IMAD.MOV R46, RZ, RZ, -R46 ;  /* 0x000000ffff2ed224 */ /* 0x000fe200078e0a2e */
[----:B------:R-:W-:Y:S01]  /*3540*/  ISETP.GE.AND P5, PT, R97, RZ, PT ;  /* 0x000000ff6100720c */ /* 0x000fe20003fa6270 */
[----:B------:R-:W-:Y:S01]  /*3550*/  STL [R1+0x5a4], R21 ;  /* 0x0005a41501007387 */ /* 0x000fe20000100800 */
[----:B------:R-:W-:Y:S01]  /*3560*/  ISETP.NE.AND P0, PT, R107, RZ, PT ;  /* 0x000000ff6b00720c */ /* 0x000fe20003f05270 */
[----:B------:R-:W-:Y:S01]  /*3570*/  @!P1 IMAD.MOV R50, RZ, RZ, -R50 ;  /* 0x000000ffff329224 */ /* 0x000fe200078e0a32 */
[----:B------:R-:W-:Y:S01]  /*3580*/  ISETP.GE.AND P1, PT, R93, RZ, PT ;  /* 0x000000ff5d00720c */ /* 0x000fe20003f26270 */
[----:B------:R-:W-:Y:S01]  /*3590*/  @!P2 IMAD.MOV R52, RZ, RZ, -R52 ;  /* 0x000000ffff34a224 */ /* 0x000fe200078e0a34 */
[----:B------:R-:W-:Y:S01]  /*35a0*/  ISETP.GE.AND P2, PT, R91, RZ, PT ;  /* 0x000000ff5b00720c */ /* 0x000fe20003f46270 */
[----:B----4-:R-:W-:Y:S01]  /*35b0*/  IMAD R7, R7, UR5, RZ ;  /* 0x0000000507077c24 */ /* 0x010fe2000f8e02ff */
[----:B------:R-:W-:Y:S01]  /*35c0*/  @!P4 IADD3 R48, PT, PT, -R48, RZ, RZ ;  /* 0x000000ff3030c210 */ /* 0x000fe20007ffe1ff */
[----:B------:R-:W-:Y:S01]  /*35d0*/  STL [R1+0x598], R142 ;  /* 0x0005988e01007387 */ /* 0x000fe20000100800 */
[----:B------:R-:W-:Y:S01]  /*35e0*/  ISETP.GE.AND P4, PT, R95, RZ, PT ;  /* 0x000000ff5f00720c */ /* 0x000fe20003f86270 */
        /* <DEDUP_REMOVED lines=11> */
[----:B------:R-:W-:Y:S01]  /*36a0*/  LOP3.LUT R4, RZ, R107, RZ, 0x33, !PT ;  /* 0x0000006bff047212 */ /* 0x000fe200078e33ff */
        /* <DEDUP_REMOVED lines=10> */
[----:B------:R-:W-:Y:S01]  /*3750*/  STL [R1+0x5ac], R23 ;  /* 0x0005ac1701007387 */ /* 0x000fe20000100800 */
[----:B------:R-:W-:Y:S01]  /*3760*/  @!P2 IADD3 R72, PT, PT, -R72, RZ, RZ ;  /* 0x000000ff4848a210 */ /* 0x000fe20007ffe1ff */
[----:B------:R-:W-:Y:S01]  /*3770*/  IMAD.SHL.U32 R149, R12, 0x4, RZ ;  /* 0x000000040c957824 */ /* 0x000fe200078e00ff */
[----:B------:R-:W-:Y:S01]  /*3780*/  ISETP.GE.AND P2, PT, R71, RZ, PT ;  /* 0x000000ff4700720c */ /* 0x000fe20003f46270 */
[----:B------:R-:W-:Y:S01]  /*3790*/  @!P4 IMAD.MOV R68, RZ, RZ, -R68 ;  /* 0x000000ffff44c224 */ /* 0x000fe200078e0a44 */
[----:B------:R-:W-:Y:S01]  /*37a0*/  ISETP.GE.AND P4, PT, R75, RZ, PT ;  /* 0x000000ff4b00720c */ /* 0x000fe20003f86270 */
[----:B------:R4:W-:Y:S01]  /*37b0*/  STL [R1+0x5a8], R19 ;  /* 0x0005a81301007387 */ /* 0x0009e20000100800 */
[----:B------:R-:W-:Y:S01]  /*37c0*/  SEL R6, R4, R6, !P0 ;  /* 0x0000000604067207 */ /* 0x000fe20004000000 */
[----:B------:R-:W-:Y:S01]  /*37d0*/  @!P3 IMAD.MOV R74, RZ, RZ, -R74 ;  /* 0x000000ffff4ab224 */ /* 0x000fe200078e0a4a */
[----:B------:R-:W-:Y:S01]  /*37e0*/  ISETP.GE.AND P3, PT, R69, RZ, PT ;  /* 0x000000ff4500720c */ /* 0x000fe20003f66270 */
[----:B------:R-:W-:Y:S01]  /*37f0*/  @!P5 IMAD.MOV R76, RZ, RZ, -R76 ;  /* 0x000000ffff4cd224 */ /* 0x000fe200078e0a4c */
[----:B------:R-:W-:Y:S01]  /*3800*/  ISETP.GE.AND P5, PT, R67, RZ, PT ;  /* 0x000000ff4300720c */ /* 0x000fe20003fa6270 */
[----:B------:R-:W-:Y:S01]  /*3810*/  IMAD R147, R12, 0x5, RZ ;  /* 0x000000050c937824 */ /* 0x000fe200078e02ff */
[----:B------:R-:W-:Y:S01]  /*3820*/  @!P1 IADD3 R80, PT, PT, -R80, RZ, RZ ;  /* 0x000000ff50509210 */ /* 0x000fe20007ffe1ff */
[C---:B------:R-:W-:Y:S01]  /*3830*/  IMAD R145, R12.reuse, 0x6, RZ ;  /* 0x000000060c917824 */ /* 0x040fe200078e02ff */
[----:B------:R-:W-:Y:S01]  /*3840*/  ISETP.GE.AND P1, PT, R63, RZ, PT ;  /* 0x000000ff3f00720c */ /* 0x000fe20003f26270 */
[----:B------:R-:W-:Y:S01]  /*3850*/  @!P2 IMAD.MOV R82, RZ, RZ, -R82 ;  /* 0x000000ffff52a224 */ /* 0x000fe200078e0a52 */
[----:B------:R-:W-:Y:S01]  /*3860*/  ISETP.GE.AND P2, PT, R61, RZ, PT ;  /* 0x000000ff3d00720c */ /* 0x000fe20003f46270 */
[----:B------:R-:W-:Y:S01]  /*3870*/  @!P4 IMAD.MOV R78, RZ, RZ, -R78 ;  /* 0x000000ffff4ec224 */ /* 0x000fe200078e0a4e */
[----:B------:R-:W-:Y:S01]  /*3880*/  ISETP.GE.AND P4, PT, R65, RZ, PT ;  /* 0x000000ff4100720c */ /* 0x000fe20003f86270 */
[----:B------:R-:W-:Y:S01]  /*3890*/  IMAD R143, R12, 0x7, RZ ;  /* 0x000000070c8f7824 */ /* 0x000fe200078e02ff */
[----:B------:R-:W-:Y:S01]  /*38a0*/  SEL R16, R4, R16, !P0 ;  /* 0x0000001004107207 */ /* 0x000fe20004000000 */
[----:B------:R-:W-:Y:S01]  /*38b0*/  @!P3 IMAD.MOV R84, RZ, RZ, -R84 ;  /* 0x000000ffff54b224 */ /* 0x000fe200078e0a54 */
[----:B------:R-:W-:Y:S01]  /*38c0*/  ISETP.GE.AND P3, PT, R59, RZ, PT ;  /* 0x000000ff3b00720c */ /* 0x000fe20003f66270 */
[----:B------:R-:W-:Y:S01]  /*38d0*/  @!P5 IMAD.MOV R86, RZ, RZ, -R86 ;  /* 0x000000ffff56d224 */ /* 0x000fe200078e0a56 */
[----:B------:R-:W-:Y:S01]  /*38e0*/  ISETP.GE.AND P5, PT, R57, RZ, PT ;  /* 0x000000ff3900720c */ /* 0x000fe20003fa6270 */
[----:B------:R-:W-:Y:S01]  /*38f0*/  IMAD.SHL.U32 R141, R12, 0x8, RZ ;  /* 0x000000080c8d7824 */ /* 0x000fe200078e00ff */
[----:B--2---:R-:W-:Y:S01]  /*3900*/  SEL R65, R4, R66, !P0 ;  /* 0x0000004204417207 */ /* 0x004fe20004000000 */
[----:B------:R-:W-:Y:S01]  /*3910*/  @!P1 IMAD.MOV R90, RZ, RZ, -R90 ;  /* 0x000000ffff5a9224 */ /* 0x000fe200078e0a5a */
[----:B------:R-:W-:Y:S01]  /*3920*/  ISETP.GE.AND P1, PT, R53, RZ, PT ;  /* 0x000000ff3500720c */ /* 0x000fe20003f26270 */
[----:B------:R-:W-:Y:S01]  /*3930*/  @!P2 IMAD.MOV R92, RZ, RZ, -R92 ;  /* 0x000000ffff5ca224 */ /* 0x000fe200078e0a5c */
[----:B------:R-:W-:Y:S01]  /*3940*/  ISETP.GE.AND P2, PT, R51, RZ, PT ;  /* 0x000000ff3300720c */ /* 0x000fe20003f46270 */
[----:B-----5:R-:W-:Y:S01]  /*3950*/  IMAD R65, R65, UR6, RZ ;  /* 0x0000000641417c24 */ /* 0x020fe2000f8e02ff */
[----:B------:R-:W-:Y:S01]  /*3960*/  @!P4 IADD3 R88, PT, PT, -R88, RZ, RZ ;  /* 0x000000ff5858c210 */ /* 0x000fe20007ffe1ff */
[C---:B------:R-:W-:Y:S01]  /*3970*/  IMAD R139, R12.reuse, 0x9, RZ ;  /* 0x000000090c8b7824 */ /* 0x040fe200078e02ff */
        /* <DEDUP_REMOVED lines=29> */
[----:B------:R-:W-:Y:S01]  /*3b50*/  IMAD R178, R12, 0x58, RZ ;  /* 0x000000580cb27824 */ /* 0x000fe200078e02ff */
[----:B-1----:R-:W-:Y:S01]  /*3b60*/  SEL R31, R4, R8, !P0 ;  /* 0x00000008041f7207 */ /* 0x002fe20004000000 */
[----:B------:R-:W-:Y:S01]  /*3b70*/  @!P3 IMAD.MOV R116, RZ, RZ, -R116 ;  /* 0x000000ffff74b224 */ /* 0x000fe200078e0a74 */
[----:B------:R-:W-:Y:S01]  /*3b80*/  ISETP.GE.AND P3, PT, R29, RZ, PT ;  /* 0x000000ff1d00720c */ /* 0x000fe20003f66270 */
[----:B------:R-:W-:Y:S01]  /*3b90*/  @!P5 IMAD.MOV R118, RZ, RZ, -R118 ;  /* 0x000000ffff76d224 */ /* 0x000fe200078e0a76 */
[----:B------:R-:W-:Y:S01]  /*3ba0*/  ISETP.GE.AND P5, PT, R27, RZ, PT ;  /* 0x000000ff1b00720c */ /* 0x000fe20003fa6270 */
[----:B------:R-:W-:Y:S01]  /*3bb0*/  IMAD R31, R31, UR6, RZ ;  /* 0x000000061f1f7c24 */ /* 0x000fe2000f8e02ff */
        /* <DEDUP_REMOVED lines=8> */
[C---:B------:R-:W-:Y:S01]  /*3c40*/  SEL R35, R4.reuse, R5, !P0 ;  /* 0x0000000504237207 */ /* 0x040fe20004000000 */
[----:B------:R-:W-:Y:S01]  /*3c50*/  @!P3 IMAD.MOV R126, RZ, RZ, -R126 ;  /* 0x000000ffff7eb224 */ /* 0x000fe200078e0a7e */
[C---:B------:R-:W-:Y:S01]  /*3c60*/  SEL R8, R4.reuse, R10, !P0 ;  /* 0x0000000a04087207 */ /* 0x040fe20004000000 */
[----:B------:R-:W-:Y:S01]  /*3c70*/  @!P5 IMAD.MOV R128, RZ, RZ, -R128 ;  /* 0x000000ffff80d224 */ /* 0x000fe200078e0a80 */
[----:B------:R-:W-:Y:S01]  /*3c80*/  SEL R5, R4, R30, !P0 ;  /* 0x0000001e04057207 */ /* 0x000fe20004000000 */
[----:B------:R-:W-:Y:S01]  /*3c90*/  IMAD R30, R6, UR6, RZ ;  /* 0x00000006061e7c24 */ /* 0x000fe2000f8e02ff */
[----:B------:R-:W-:Y:S01]  /*3ca0*/  SEL R37, R4, R18, !P0 ;  /* 0x0000001204257207 */ /* 0x000fe20004000000 */
[----:B------:R-:W-:Y:S01]  /*3cb0*/  @!P1 IMAD.MOV R134, RZ, RZ, -R134 ;  /* 0x000000ffff869224 */ /* 0x000fe200078e0a86 */
[----:B------:R-:W-:Y:S01]  /*3cc0*/  LEA R14, P3, R15, UR14, 0x2 ;  /* 0x0000000e0f0e7c11 */ /* 0x000fe2000f8610ff */
[----:B------:R-:W-:Y:S01]  /*3cd0*/  @!P2 IMAD.MOV R138, RZ, RZ, -R138 ;  /* 0x000000ffff8aa224 */ /* 0x000fe200078e0a8a */
[----:B------:R-:W-:Y:S01]  /*3ce0*/  LEA R10, P1, R7, UR12, 0x2 ;  /* 0x0000000c070a7c11 */ /* 0x000fe2000f8210ff */
[----:B------:R-:W-:Y:S01]  /*3cf0*/  IMAD R35, R35, UR6, RZ ;  /* 0x0000000623237c24 */ /* 0x000fe2000f8e02ff */
[----:B------:R-:W-:Y:S01]  /*3d00*/  @!P4 IADD3 R130, PT, PT, -R130, RZ, RZ ;  /* 0x000000ff8282c210 */ /* 0x000fe20007ffe1ff */
[----:B------:R-:W-:Y:S01]  /*3d10*/  IMAD R34, R8, UR6, RZ ;  /* 0x0000000608227c24 */ /* 0x000fe2000f8e02ff */
[C---:B------:R-:W-:Y:S01]  /*3d20*/  SEL R66, R4.reuse, R68, !P0 ;  /* 0x0000004404427207 */ /* 0x040fe20004000000 */
[----:B------:R-:W-:Y:S01]  /*3d30*/  IMAD R37, R37, UR6, RZ ;  /* 0x0000000625257c24 */ /* 0x000fe2000f8e02ff */
[----:B------:R-:W-:Y:S01]  /*3d40*/  SEL R41, R4, R24, !P0 ;  /* 0x0000001804297207 */ /* 0x000fe20004000000 */
[----:B------:R-:W-:Y:S01]  /*3d50*/  IMAD R223, R12, 0x64, RZ ;  /* 0x000000640cdf7824 */ /* 0x000fe200078e02ff */
[----:B------:R-:W-:Y:S01]  /*3d60*/  SEL R43, R4, R28, !P0 ;  /* 0x0000001c042b7207 */ /* 0x000fe20004000000 */
[----:B------:R-:W-:Y:S01]  /*3d70*/  IMAD R66, R66, UR6, RZ ;  /* 0x0000000642427c24 */ /* 0x000fe2000f8e02ff */
[C---:B------:R-:W-:Y:S01]  /*3d80*/  SEL R47, R4.reuse, R32, !P0 ;  /* 0x00000020042f7207 */ /* 0x040fe20004000000 */
[----:B------:R-:W-:Y:S01]  /*3d90*/  IMAD R41, R41, UR6, RZ ;  /* 0x0000000629297c24 */ /* 0x000fe2000f8e02ff */
[----:B------:R-:W-:Y:S01]  /*3da0*/  SEL R49, R4, R36, !P0 ;  /* 0x0000002404317207 */ /* 0x000fe20004000000 */
[----:B------:R-:W-:Y:S01]  /*3db0*/  IMAD R36, R16, UR6, RZ ;  /* 0x0000000610247c24 */ /* 0x000fe2000f8e02ff */
[C---:B----4-:R-:W-:Y:S01]  /*3dc0*/  SEL R19, R4.reuse, R46, !P0 ;  /* 0x0000002e04137207 */ /* 0x050fe20004000000 */
[----:B------:R-:W-:Y:S01]  /*3dd0*/  IMAD R43, R43, UR6, RZ ;  /* 0x000000062b2b7c24 */ /* 0x000fe2000f8e02ff */
[C---:B------:R-:W-:Y:S01]  /*3de0*/  SEL R67, R4.reuse, R70, !P0 ;  /* 0x0000004604437207 */ /* 0x040fe20004000000 */
[----:B------:R-:W-:Y:S01]  /*3df0*/  IMAD R47, R47, UR6, RZ ;  /* 0x000000062f2f7c24 */ /* 0x000fe2000f8e02ff */
[C---:B------:R-:W-:Y:S01]  /*3e00*/  SEL R68, R4.reuse, R72, !P0 ;  /* 0x0000004804447207 */ /* 0x040fe20004000000 */
[----:B------:R-:W-:Y:S01]  /*3e10*/  IMAD R49, R49, UR6, RZ ;  /* 0x0000000631317c24 */ /* 0x000fe2000f8e02ff */
[----:B------:R-:W-:Y:S01]  /*3e20*/  SEL R69, R4, R74, !P0 ;  /* 0x0000004a04457207 */ /* 0x000fe20004000000 */
[----:B------:R-:W-:Y:S01]  /*3e30*/  IMAD R67, R67, UR6, RZ ;  /* 0x0000000643437c24 */ /* 0x000fe2000f8e02ff */
[----:B---3--:R-:W-:Y:S01]  /*3e40*/  R2UR UR10, R11 ;  /* 0x000000000b0a72ca */ /* 0x008fe200000e0000 */
[----:B------:R-:W-:Y:S01]  /*3e50*/  IMAD R68, R68, UR6, RZ ;  /* 0x0000000644447c24 */ /* 0x000fe2000f8e02ff */
[C---:B------:R-:W-:Y:S01]  /*3e60*/  SEL R20, R4.reuse, R20, !P0 ;  /* 0x0000001404147207 */ /* 0x040fe20004000000 */
[----:B------:R-:W-:Y:S01]  /*3e70*/  IMAD R69, R69, UR6, RZ ;  /* 0x0000000645457c24 */ /* 0x000fe2000f8e02ff */
[----:B------:R-:W-:Y:S01]  /*3e80*/  SEL R22, R4, R22, !P0 ;  /* 0x0000001604167207 */ /* 0x000fe20004000000 */
[----:B------:R-:W-:Y:S01]  /*3e90*/  IMAD R224, R12, 0x68, RZ ;  /* 0x000000680ce07824 */ /* 0x000fe200078e02ff */
[----:B------:R-:W-:Y:S01]  /*3ea0*/  SEL R26, R4, R26, !P0 ;  /* 0x0000001a041a7207 */ /* 0x000fe20004000000 */
[----:B------:R-:W-:Y:S01]  /*3eb0*/  IMAD R225, R12, 0x6c, RZ ;  /* 0x0000006c0ce17824 */ /* 0x000fe200078e02ff */
[----:B------:R-:W-:Y:S01]  /*3ec0*/  SEL R17, R4, R38, !P0 ;  /* 0x0000002604117207 */ /* 0x000fe20004000000 */
[----:B------:R-:W-:Y:S01]  /*3ed0*/  IMAD R38, R20, UR6, RZ ;  /* 0x0000000614267c24 */ /* 0x000fe2000f8e02ff */
[----:B------:R-:W-:Y:S01]  /*3ee0*/  SEL R51, R4, R40, !P0 ;  /* 0x0000002804337207 */ /* 0x000fe20004000000 */
[----:B------:R-:W-:Y:S01]  /*3ef0*/  IMAD R40, R22, UR6, RZ ;  /* 0x0000000616287c24 */ /* 0x000fe2000f8e02ff */
[----:B------:R-:W-:Y:S01]  /*3f00*/  SEL R18, R4, R42, !P0 ;  /* 0x0000002a04127207 */ /* 0x000fe20004000000 */
[----:B------:R-:W-:Y:S01]  /*3f10*/  IMAD R42, R26, UR6, RZ ;  /* 0x000000061a2a7c24 */ /* 0x000fe2000f8e02ff */
[C---:B------:R-:W-:Y:S01]  /*3f20*/  SEL R53, R4.reuse, R44, !P0 ;  /* 0x0000002c04357207 */ /* 0x040fe20004000000 */
        /* <DEDUP_REMOVED lines=29> */
[----:B------:R-:W-:Y:S01]  /*4100*/  SEL R27, R4, R86, !P0 ;  /* 0x00000056041b7207 */ /* 0x000fe20004000000 */
[----:B------:R-:W-:Y:S01]  /*4110*/  IMAD R64, R64, UR6, RZ ;  /* 0x0000000640407c24 */ /* 0x000fe2000f8e02ff */
[----:B------:R-:W-:Y:S01]  /*4120*/  SEL R88, R4, R88, !P0 ;  /* 0x0000005804587207 */ /* 0x000fe20004000000 */
        /* <DEDUP_REMOVED lines=47> */
[----:B------:R-:W-:Y:S01]  /*4420*/  LEA.HI.X.SX32 R11, R7, UR13, 0x2, P1 ;  /* 0x0000000d070b7c11 */ /* 0x000fe200088f16ff */
[----:B------:R-:W-:Y:S01]  /*4430*/  IMAD R7, R122, UR6, RZ ;  /* 0x000000067a077c24 */ /* 0x000fe2000f8e02ff */
[----:B------:R-:W-:Y:S01]  /*4440*/  LEA.HI.X.SX32 R15, R15, UR15, 0x2, P3 ;  /* 0x0000000f0f0f7c11 */ /* 0x000fe200098f16ff */
[----:B------:R-:W-:Y:S01]  /*4450*/  IMAD R25, R25, UR6, RZ ;  /* 0x0000000619197c24 */ /* 0x000fe2000f8e02ff */
[-C--:B------:R-:W-:Y:S01]  /*4460*/  LEA R106, P0, R30, R14.reuse, 0x2 ;  /* 0x0000000e1e6a7211 */ /* 0x080fe200078010ff */
[----:B------:R-:W-:Y:S01]  /*4470*/  IMAD R33, R33, UR6, RZ ;  /* 0x0000000621217c24 */ /* 0x000fe2000f8e02ff */
[-C--:B------:R-:W-:Y:S01]  /*4480*/  LEA R84, P1, R31, R14.reuse, 0x2 ;  /* 0x0000000e1f547211 */ /* 0x080fe200078210ff */
[----:B------:R-:W-:Y:S01]  /*4490*/  IMAD R39, R39, UR6, RZ ;  /* 0x0000000627277c24 */ /* 0x000fe2000f8e02ff */
[-C--:B------:R-:W-:Y:S01]  /*44a0*/  LEA R82, P3, R35, R14.reuse, 0x2 ;  /* 0x0000000e23527211 */ /* 0x080fe200078610ff */
[----:B------:R-:W-:Y:S01]  /*44b0*/  IMAD R45, R45, UR6, RZ ;  /* 0x000000062d2d7c24 */ /* 0x000fe2000f8e02ff */
[-C--:B------:R-:W-:Y:S01]  /*44c0*/  LEA R86, P2, R34, R14.reuse, 0x2 ;  /* 0x0000000e22567211 */ /* 0x080fe200078410ff */
[----:B------:R-:W-:Y:S01]  /*44d0*/  IMAD R46, R46, UR6, RZ ;  /* 0x000000062e2e7c24 */ /* 0x000fe2000f8e02ff */
[-C--:B------:R-:W-:Y:S01]  /*44e0*/  LEA.HI.X.SX32 R107, R30, R15.reuse, 0x2, P0 ;  /* 0x0000000f1e6b7211 */ /* 0x080fe200000f16ff */
[----:B------:R-:W-:Y:S01]  /*44f0*/  IMAD R116, R12, 0x14, RZ ;  /* 0x000000140c747824 */ /* 0x000fe200078e02ff */
[-C--:B------:R-:W-:Y:S01]  /*4500*/  LEA R80, P5, R36, R14.reuse, 0x2 ;  /* 0x0000000e24507211 */ /* 0x080fe200078a10ff */
[C---:B------:R-:W-:Y:S01]  /*4510*/  IMAD R108, R12.reuse, 0x18, RZ ;  /* 0x000000180c6c7824 */ /* 0x040fe200078e02ff */
[-C--:B------:R-:W-:Y:S01]  /*4520*/  LEA R76, P4, R37, R14.reuse, 0x2 ;  /* 0x0000000e254c7211 */ /* 0x080fe200078810ff */
[----:B------:R-:W-:Y:S01]  /*4530*/  STL.64 [R1+0x250], R106 ;  /* 0x0002506a01007387 */ /* 0x000fe20000100a00 */
[-C--:B------:R-:W-:Y:S01]  /*4540*/  LEA.HI.X.SX32 R85, R31, R15.reuse, 0x2, P1 ;  /* 0x0000000f1f557211 */ /* 0x080fe200008f16ff */
[C---:B------:R-:W-:Y:S01]  /*4550*/  IMAD R100, R12.reuse, 0x1c, RZ ;  /* 0x0000001c0c647824 */ /* 0x040fe200078e02ff */
[-C--:B------:R-:W-:Y:S01]  /*4560*/  LEA.HI.X.SX32 R83, R35, R15.reuse, 0x2, P3 ;  /* 0x0000000f23537211 */ /* 0x080fe200018f16ff */
[----:B------:R-:W-:Y:S01]  /*4570*/  IMAD R130, R12, 0xd, RZ ;  /* 0x0000000d0c827824 */ /* 0x000fe200078e02ff */
[-C--:B------:R-:W-:Y:S01]  /*4580*/  LEA.HI.X.SX32 R87, R34, R15.reuse, 0x2, P2 ;  /* 0x0000000f22577211 */ /* 0x080fe200010f16ff */
[----:B------:R1:W-:Y:S01]  /*4590*/  STL.64 [R1+0x248], R84 ;  /* 0x0002485401007387 */ /* 0x0003e20000100a00 */
[-C--:B------:R-:W-:Y:S01]  /*45a0*/  LEA.HI.X.SX32 R81, R36, R15.reuse, 0x2, P5 ;  /* 0x0000000f24517211 */ /* 0x080fe200028f16ff */
[----:B------:R-:W-:Y:S01]  /*45b0*/  IMAD R128, R12, 0xe, RZ ;  /* 0x0000000e0c807824 */ /* 0x000fe200078e02ff */
[-C--:B------:R-:W-:Y:S01]  /*45c0*/  LEA.HI.X.SX32 R77, R37, R15.reuse, 0x2, P4 ;  /* 0x0000000f254d7211 */ /* 0x080fe200020f16ff */
[----:B------:R2:W-:Y:S01]  /*45d0*/  STL.64 [R1+0x238], R82 ;  /* 0x0002385201007387 */ /* 0x0005e20000100a00 */
[-C--:B------:R-:W-:Y:S01]  /*45e0*/  LEA R78, P0, R38, R14.reuse, 0x2 ;  /* 0x0000000e264e7211 */ /* 0x080fe200078010ff */
[----:B------:R-:W-:Y:S01]  /*45f0*/  IMAD R126, R12, 0xf, RZ ;  /* 0x0000000f0c7e7824 */ /* 0x000fe200078e02ff */
[CC--:B------:R-:W-:Y:S01]  /*4600*/  LEA R30, P2, R41.reuse, R14.reuse, 0x2 ;  /* 0x0000000e291e7211 */ /* 0x0c0fe200078410ff */
[----:B------:R3:W-:Y:S01]  /*4610*/  STL.64 [R1+0x240], R86 ;  /* 0x0002405601007387 */ /* 0x0007e20000100a00 */
[-C--:B------:R-:W-:Y:S01]  /*4620*/  LEA.HI.X.SX32 R79, R38, R15.reuse, 0x2, P0 ;  /* 0x0000000f264f7211 */ /* 0x080fe200000f16ff */
[----:B------:R-:W-:Y:S01]  /*4630*/  IMAD R122, R12, 0x11, RZ ;  /* 0x000000110c7a7824 */ /* 0x000fe200078e02ff */
[-C--:B------:R-:W-:Y:S01]  /*4640*/  LEA.HI.X.SX32 R31, R41, R15.reuse, 0x2, P2 ;  /* 0x0000000f291f7211 */ /* 0x080fe200010f16ff */
[----:B------:R4:W-:Y:S01]  /*4650*/  STL.64 [R1+0x230], R80 ;  /* 0x0002305001007387 */ /* 0x0009e20000100a00 */
[-C--:B-1----:R-:W-:Y:S01]  /*4660*/  LEA R84, P1, R40, R14.reuse, 0x2 ;  /* 0x0000000e28547211 */ /* 0x082fe200078210ff */
[----:B------:R-:W-:Y:S01]  /*4670*/  IMAD R120, R12, 0x12, RZ ;  /* 0x000000120c787824 */ /* 0x000fe200078e02ff */
[----:B------:R-:W-:Y:S01]  /*4680*/  IADD3 R58, PT, PT, R132, -0x1, RZ ;  /* 0xffffffff843a7810 */ /* 0x000fe20007ffe0ff */
[----:B------:R1:W-:Y:S01]  /*4690*/  STL.64 [R1+0x228], R76 ;  /* 0x0002284c01007387 */ /* 0x0003e20000100a00 */
[-C--:B--2---:R-:W-:Y:S01]  /*46a0*/  LEA R82, P3, R42, R14.reuse, 0x2 ;  /* 0x0000000e2a527211 */ /* 0x084fe200078610ff */
[----:B------:R-:W-:Y:S01]  /*46b0*/  IMAD R138, R12, 0x48, RZ ;  /* 0x000000480c8a7824 */ /* 0x000fe200078e02ff */
[-C--:B------:R-:W-:Y:S01]  /*46c0*/  LEA.HI.X.SX32 R85, R40, R15.reuse, 0x2, P1 ;  /* 0x0000000f28557211 */ /* 0x080fe200008f16ff */
[----:B------:R2:W-:Y:S01]  /*46d0*/  STL.64 [R1+0x220], R78 ;  /* 0x0002204e01007387 */ /* 0x0005e20000100a00 */
[-C--:B------:R-:W-:Y:S01]  /*46e0*/  LEA R36, P1, R48, R14.reuse, 0x2 ;  /* 0x0000000e30247211 */ /* 0x080fe200078210ff */
[----:B---3--:R-:W-:Y:S01]  /*46f0*/  IMAD R87, R12, 0x38, RZ ;  /* 0x000000380c577824 */ /* 0x008fe200078e02ff */
[-C--:B------:R-:W-:Y:S01]  /*4700*/  LEA.HI.X.SX32 R83, R42, R15.reuse, 0x2, P3 ;  /* 0x0000000f2a537211 */ /* 0x080fe200018f16ff */
[----:B------:R3:W-:Y:S01]  /*4710*/  STL.64 [R1+0x210], R30 ;  /* 0x0002101e01007387 */ /* 0x0007e20000100a00 */
[CC--:B----4-:R-:W-:Y:S01]  /*4720*/  LEA R80, P5, R43.reuse, R14.reuse, 0x2 ;  /* 0x0000000e2b507211 */ /* 0x0d0fe200078a10ff */
[----:B------:R-:W-:Y:S01]  /*4730*/  IMAD R118, R12, 0x13, RZ ;  /* 0x000000130c767824 */ /* 0x000fe200078e02ff */
[-C--:B------:R-:W-:Y:S01]  /*4740*/  LEA.HI.X.SX32 R37, R48, R15.reuse, 0x2, P1 ;  /* 0x0000000f30257211 */ /* 0x080fe200008f16ff */
[----:B------:R-:W-:Y:S01]  /*4750*/  STL.64 [R1+0x218], R84 ;  /* 0x0002185401007387 */ /* 0x000fe20000100a00 */
[-C--:B-1----:R-:W-:Y:S01]  /*4760*/  LEA R76, P4, R44, R14.reuse, 0x2 ;  /* 0x0000000e2c4c7211 */ /* 0x082fe200078810ff */
[----:B------:R-:W-:Y:S01]  /*4770*/  IMAD R114, R12, 0x15, RZ ;  /* 0x000000150c727824 */ /* 0x000fe200078e02ff */
[-C--:B------:R-:W-:Y:S01]  /*4780*/  LEA.HI.X.SX32 R81, R43, R15.reuse, 0x2, P5 ;  /* 0x0000000f2b517211 */ /* 0x080fe200028f16ff */
[----:B------:R-:W-:Y:S01]  /*4790*/  STL.64 [R1+0x208], R82 ;  /* 0x0002085201007387 */ /* 0x000fe20000100a00 */
[-C--:B------:R-:W-:Y:S01]  /*47a0*/  LEA.HI.X.SX32 R77, R44, R15.reuse, 0x2, P4 ;  /* 0x0000000f2c4d7211 */ /* 0x080fe200020f16ff */
[C---:B------:R-:W-:Y:S01]  /*47b0*/  IMAD R112, R12.reuse, 0x16, RZ ;  /* 0x000000160c707824 */ /* 0x040fe200078e02ff */
[-C--:B--2---:R-:W-:Y:S01]  /*47c0*/  LEA R78, P0, R47, R14.reuse, 0x2 ;  /* 0x0000000e2f4e7211 */ /* 0x084fe200078010ff */
[----:B------:R-:W-:Y:S01]  /*47d0*/  IMAD R110, R12, 0x17, RZ ;  /* 0x000000170c6e7824 */ /* 0x000fe200078e02ff */
[-C--:B---3--:R-:W-:Y:S01]  /*47e0*/  LEA R30, P2, R49, R14.reuse, 0x2 ;  /* 0x0000000e311e7211 */ /* 0x088fe200078410ff */
[----:B------:R1:W-:Y:S01]  /*47f0*/  STL.64 [R1+0x1f8], R76 ;  /* 0x0001f84c01007387 */ /* 0x0003e20000100a00 */
[-C--:B------:R-:W-:Y:S01]  /*4800*/  LEA R34, P3, R50, R14.reuse, 0x2 ;  /* 0x0000000e32227211 */ /* 0x080fe200078610ff */
[----:B------:R-:W-:Y:S01]  /*4810*/  IMAD R106, R12, 0x19, RZ ;  /* 0x000000190c6a7824 */ /* 0x000fe200078e02ff */
[-C--:B------:R-:W-:Y:S01]  /*4820*/  LEA R40, P5, R51, R14.reuse, 0x2 ;  /* 0x0000000e33287211 */ /* 0x080fe200078a10ff */
[----:B------:R-:W-:Y:S01]  /*4830*/  STL.64 [R1+0x200], R80 ;  /* 0x0002005001007387 */ /* 0x000fe20000100a00 */
[-C--:B------:R-:W-:Y:S01]  /*4840*/  LEA.HI.X.SX32 R79, R47, R15.reuse, 0x2, P0 ;  /* 0x0000000f2f4f7211 */ /* 0x080fe200000f16ff */
[----:B------:R-:W-:Y:S01]  /*4850*/  VIADD R47, R132, 0xfffffffd ;  /* 0xfffffffd842f7836 */ /* 0x000fe20000000000 */
[-C--:B------:R-:W-:Y:S01]  /*4860*/  LEA R42, P0, R53, R14.reuse, 0x2 ;  /* 0x0000000e352a7211 */ /* 0x080fe200078010ff */
[----:B------:R2:W-:Y:S01]  /*4870*/  STL.64 [R1+0x1e8], R36 ;  /* 0x0001e82401007387 */ /* 0x0005e20000100a00 */
[-C--:B------:R-:W-:Y:S01]  /*4880*/  LEA.HI.X.SX32 R31, R49, R15.reuse, 0x2, P2 ;  /* 0x0000000f311f7211 */ /* 0x080fe200010f16ff */
[----:B------:R-:W-:Y:S01]  /*4890*/  IMAD R104, R12, 0x1a, RZ ;  /* 0x0000001a0c687824 */ /* 0x000fe200078e02ff */
[-C--:B------:R-:W-:Y:S01]  /*48a0*/  LEA.HI.X.SX32 R35, R50, R15.reuse, 0x2, P3 ;  /* 0x0000000f32237211 */ /* 0x080fe200018f16ff */
[----:B------:R3:W-:Y:S01]  /*48b0*/  STL.64 [R1+0x1f0], R78 ;  /* 0x0001f04e01007387 */ /* 0x0007e20000100a00 */
[-C--:B-1----:R-:W-:Y:S01]  /*48c0*/  LEA R76, P4, R52, R14.reuse, 0x2 ;  /* 0x0000000e344c7211 */ /* 0x082fe200078810ff */
[C---:B------:R-:W-:Y:S01]  /*48d0*/  IMAD R102, R12.reuse, 0x1b, RZ ;  /* 0x0000001b0c667824 */ /* 0x040fe200078e02ff */
[-C--:B------:R-:W-:Y:S01]  /*48e0*/  LEA.HI.X.SX32 R41, R51, R15.reuse, 0x2, P5 ;  /* 0x0000000f33297211 */ /* 0x080fe200028f16ff */
[----:B------:R1:W-:Y:S01]  /*48f0*/  STL.64 [R1+0x1e0], R30 ;  /* 0x0001e01e01007387 */ /* 0x0003e20000100a00 */
[-C--:B------:R-:W-:Y:S01]  /*4900*/  LEA.HI.X.SX32 R43, R53, R15.reuse, 0x2, P0 ;  /* 0x0000000f352b7211 */ /* 0x080fe200000f16ff */
[----:B------:R-:W-:Y:S01]  /*4910*/  IMAD R226, R12, 0x70, RZ ;  /* 0x000000700ce27824 */ /* 0x000fe200078e02ff */
[-C--:B------:R-:W-:Y:S01]  /*4920*/  LEA.HI.X.SX32 R77, R52, R15.reuse, 0x2, P4 ;  /* 0x0000000f344d7211 */ /* 0x080fe200020f16ff */
[----:B------:R4:W-:Y:S01]  /*4930*/  STL.64 [R1+0x1d8], R34 ;  /* 0x0001d82201007387 */ /* 0x0009e20000100a00 */
[-C--:B--2---:R-:W-:Y:S01]  /*4940*/  LEA R36, P1, R54, R14.reuse, 0x2 ;  /* 0x0000000e36247211 */ /* 0x084fe200078210ff */
[----:B------:R-:W-:Y:S01]  /*4950*/  IMAD R98, R12, 0x1d, RZ ;  /* 0x0000001d0c627824 */ /* 0x000fe200078e02ff */
[CC--:B------:R-:W-:Y:S01]  /*4960*/  LEA R48, P4, R59.reuse, R14.reuse, 0x2 ;  /* 0x0000000e3b307211 */ /* 0x0c0fe200078810ff */
[----:B------:R2:W-:Y:S01]  /*4970*/  STL.64 [R1+0x1d0], R40 ;  /* 0x0001d02801007387 */ /* 0x0005e20000100a00 */
[-C--:B------:R-:W-:Y:S01]  /*4980*/  LEA.HI.X.SX32 R37, R54, R15.reuse, 0x2, P1 ;  /* 0x0000000f36257211 */ /* 0x080fe200008f16ff */
[C---:B---3--:R-:W-:Y:S01]  /*4990*/  IMAD R79, R12.reuse, 0x34, RZ ;  /* 0x000000340c4f7824 */ /* 0x048fe200078e02ff */
[-C--:B------:R-:W-:Y:S01]  /*49a0*/  LEA.HI.X.SX32 R49, R59, R15.reuse, 0x2, P4 ;  /* 0x0000000f3b317211 */ /* 0x080fe200020f16ff */
[----:B------:R3:W-:Y:S01]  /*49b0*/  STL.64 [R1+0x1c0], R42 ;  /* 0x0001c02a01007387 */ /* 0x0007e20000100a00 */
[-C--:B-1----:R-:W-:Y:S01]  /*49c0*/  LEA R30, P2, R55, R14.reuse, 0x2 ;  /* 0x0000000e371e7211 */ /* 0x082fe200078410ff */
[----:B------:R-:W-:Y:S01]  /*49d0*/  IMAD R227, R12, 0x74, RZ ;  /* 0x000000740ce37824 */ /* 0x000fe200078e02ff */
[----:B------:R-:W-:Y:S01]  /*49e0*/  ISETP.GE.U32.AND P6, PT, R47, 0x7fffff7e, PT ;  /* 0x7fffff7e2f00780c */ /* 0x000fe20003fc6070 */
[----:B------:R-:W-:Y:S01]  /*49f0*/  STL.64 [R1+0x1c8], R76 ;  /* 0x0001c84c01007387 */ /* 0x000fe20000100a00 */
[-C--:B----4-:R-:W-:Y:S01]  /*4a00*/  LEA R34, P3, R56, R14.reuse, 0x2 ;  /* 0x0000000e38227211 */ /* 0x090fe200078610ff */
[C---:B------:R-:W-:Y:S01]  /*4a10*/  IMAD R47, R12.reuse, 0x24, RZ ;  /* 0x000000240c2f7824 */ /* 0x040fe200078e02ff */
[-C--:B------:R-:W-:Y:S01]  /*4a20*/  LEA.HI.X.SX32 R31, R55, R15.reuse, 0x2, P2 ;  /* 0x0000000f371f7211 */ /* 0x080fe200010f16ff */
[----:B------:R1:W-:Y:S01]  /*4a30*/  STL.64 [R1+0x1b8], R36 ;  /* 0x0001b82401007387 */ /* 0x0003e20000100a00 */
[CC--:B--2---:R-:W-:Y:S01]  /*4a40*/  LEA R40, P5, R57.reuse, R14.reuse, 0x2 ;  /* 0x0000000e39287211 */ /* 0x0c4fe200078a10ff */
[----:B------:R-:W-:Y:S01]  /*4a50*/  IMAD R55, R12, 0x28, RZ ;  /* 0x000000280c377824 */ /* 0x000fe200078e02ff */
[-C--:B------:R-:W-:Y:S01]  /*4a60*/  LEA.HI.X.SX32 R35, R56, R15.reuse, 0x2, P3 ;  /* 0x0000000f38237211 */ /* 0x080fe200018f16ff */
[----:B------:R2:W-:Y:S01]  /*4a70*/  STL.64 [R1+0x1b0], R30 ;  /* 0x0001b01e01007387 */ /* 0x0005e20000100a00 */
[-C--:B---3--:R-:W-:Y:S01]  /*4a80*/  LEA R42, P0, R60, R14.reuse, 0x2 ;  /* 0x0000000e3c2a7211 */ /* 0x088fe200078010ff */
[----:B------:R-:W-:Y:S01]  /*4a90*/  IMAD R96, R12, 0x1e, RZ ;  /* 0x0000001e0c607824 */ /* 0x000fe200078e02ff */
[-C--:B------:R-:W-:Y:S01]  /*4aa0*/  LEA.HI.X.SX32 R41, R57, R15.reuse, 0x2, P5 ;  /* 0x0000000f39297211 */ /* 0x080fe200028f16ff */
[----:B------:R3:W-:Y:S01]  /*4ab0*/  STL.64 [R1+0x1a8], R34 ;  /* 0x0001a82201007387 */ /* 0x0007e20000100a00 */
[-C--:B------:R-:W-:Y:S01]  /*4ac0*/  LEA.HI.X.SX32 R43, R60, R15.reuse, 0x2, P0 ;  /* 0x0000000f3c2b7211 */ /* 0x080fe200000f16ff */
[C---:B------:R-:W-:Y:S01]  /*4ad0*/  IMAD R229, R12.reuse, 0x78, RZ ;  /* 0x000000780ce57824 */ /* 0x040fe200078e02ff */
[C---:B------:R-:W-:Y:S01]  /*4ae0*/  SHF.L.U32 R124, R12.reuse, 0x4, RZ ;  /* 0x000000040c7c7819 */ /* 0x040fe200000006ff */
[----:B------:R4:W-:Y:S01]  /*4af0*/  STL.64 [R1+0x1a0], R40 ;  /* 0x0001a02801007387 */ /* 0x0009e20000100a00 */
[CC--:B-1----:R-:W-:Y:S01]  /*4b00*/  LEA R36, P1, R61.reuse, R14.reuse, 0x2 ;  /* 0x0000000e3d247211 */ /* 0x0c2fe200078210ff */
[----:B------:R-:W-:Y:S01]  /*4b10*/  IMAD R93, R12, 0x1f, RZ ;  /* 0x0000001f0c5d7824 */ /* 0x000fe200078e02ff */
[----:B------:R-:W-:Y:S01]  /*4b20*/  UMOV UR6, 0x1 ;  /* 0x0000000100067882 */ /* 0x000fe20000000000 */
[-C--:B--2---:R-:W-:Y:S01]  /*4b30*/  LEA R30, P2, R62, R14.reuse, 0x2 ;  /* 0x0000000e3e1e7211 */ /* 0x084fe200078410ff */
[----:B------:R1:W-:Y:S01]  /*4b40*/  STL.64 [R1+0x198], R48 ;  /* 0x0001983001007387 */ /* 0x0003e20000100a00 */
[-C--:B------:R-:W-:Y:S01]  /*4b50*/  LEA.HI.X.SX32 R37, R61, R15.reuse, 0x2, P1 ;  /* 0x0000000f3d257211 */ /* 0x080fe200008f16ff */
[----:B------:R-:W-:Y:S01]  /*4b60*/  IMAD R235, R12, 0x7c, RZ ;  /* 0x0000007c0ceb7824 */ /* 0x000fe200078e02ff */
[CC--:B---3--:R-:W-:Y:S01]  /*4b70*/  LEA R34, P3, R63.reuse, R14.reuse, 0x2 ;  /* 0x0000000e3f227211 */ /* 0x0c8fe200078610ff */
[----:B------:R2:W-:Y:S01]  /*4b80*/  STL.64 [R1+0x190], R42 ;  /* 0x0001902a01007387 */ /* 0x0005e20000100a00 */
[-C--:B------:R-:W-:Y:S01]  /*4b90*/  LEA.HI.X.SX32 R31, R62, R15.reuse, 0x2, P2 ;  /* 0x0000000f3e1f7211 */ /* 0x080fe200010f16ff */
[----:B------:R-:W-:Y:S01]  /*4ba0*/  IMAD.SHL.U32 R92, R12, 0x20, RZ ;  /* 0x000000200c5c7824 */ /* 0x000fe200078e00ff */
[-C--:B----4-:R-:W-:Y:S01]  /*4bb0*/  LEA R40, P5, R64, R14.reuse, 0x2 ;  /* 0x0000000e40287211 */ /* 0x090fe200078a10ff */
[----:B------:R3:W-:Y:S01]  /*4bc0*/  STL.64 [R1+0x188], R36 ;  /* 0x0001882401007387 */ /* 0x0007e20000100a00 */
[-C--:B------:R-:W-:Y:S01]  /*4bd0*/  LEA.HI.X.SX32 R35, R63, R15.reuse, 0x2, P3 ;  /* 0x0000000f3f237211 */ /* 0x080fe200018f16ff */
[----:B------:R-:W-:Y:S01]  /*4be0*/  IMAD R63, R12, 0x2c, RZ ;  /* 0x0000002c0c3f7824 */ /* 0x000fe200078e02ff */
[-C--:B------:R-:W-:Y:S01]  /*4bf0*/  LEA.HI.X.SX32 R41, R64, R15.reuse, 0x2, P5 ;  /* 0x0000000f40297211 */ /* 0x080fe200028f16ff */
[----:B------:R4:W-:Y:S01]  /*4c00*/  STL.64 [R1+0x180], R30 ;  /* 0x0001801e01007387 */ /* 0x0009e20000100a00 */
[CC--:B-1----:R-:W-:Y:S01]  /*4c10*/  LEA R48, P4, R65.reuse, R14.reuse, 0x2 ;  /* 0x0000000e41307211 */ /* 0x0c2fe200078810ff */
[----:B------:R-:W-:Y:S01]  /*4c20*/  IMAD R91, R12, 0x21, RZ ;  /* 0x000000210c5b7824 */ /* 0x000fe200078e02ff */
[-C--:B--2---:R-:W-:Y:S01]  /*4c30*/  LEA R42, P0, R66, R14.reuse, 0x2 ;  /* 0x0000000e422a7211 */ /* 0x084fe200078010ff */
[----:B------:R1:W-:Y:S01]  /*4c40*/  STL.64 [R1+0x178], R34 ;  /* 0x0001782201007387 */ /* 0x0003e20000100a00 */
[-C--:B------:R-:W-:Y:S01]  /*4c50*/  LEA.HI.X.SX32 R49, R65, R15.reuse, 0x2, P4 ;  /* 0x0000000f41317211 */ /* 0x080fe200020f16ff */
[----:B------:R-:W-:Y:S01]  /*4c60*/  IMAD R246, R12, 0x84, RZ ;  /* 0x000000840cf67824 */ /* 0x000fe200078e02ff */
[CC--:B---3--:R-:W-:Y:S01]  /*4c70*/  LEA R36, P1, R67.reuse, R14.reuse, 0x2 ;  /* 0x0000000e43247211 */ /* 0x0c8fe200078210ff */
[----:B------:R2:W-:Y:S01]  /*4c80*/  STL.64 [R1+0x170], R40 ;  /* 0x0001702801007387 */ /* 0x0005e20000100a00 */
[-C--:B------:R-:W-:Y:S01]  /*4c90*/  LEA.HI.X.SX32 R43, R66, R15.reuse, 0x2, P0 ;  /* 0x0000000f422b7211 */ /* 0x080fe200000f16ff */
[----:B------:R-:W-:Y:S01]  /*4ca0*/  IMAD R244, R12, 0x88, RZ ;  /* 0x000000880cf47824 */ /* 0x000fe200078e02ff */
[-C--:B------:R-:W-:Y:S01]  /*4cb0*/  LEA.HI.X.SX32 R37, R67, R15.reuse, 0x2, P1 ;  /* 0x0000000f43257211 */ /* 0x080fe200008f16ff */
[----:B------:R3:W-:Y:S01]  /*4cc0*/  STL.64 [R1+0x168], R48 ;  /* 0x0001683001007387 */ /* 0x0007e20000100a00 */
[-C--:B----4-:R-:W-:Y:S01]  /*4cd0*/  LEA R30, P2, R68, R14.reuse, 0x2 ;  /* 0x0000000e441e7211 */ /* 0x090fe200078410ff */
[----:B------:R-:W-:Y:S01]  /*4ce0*/  IMAD R242, R12, 0x8c, RZ ;  /* 0x0000008c0cf27824 */ /* 0x000fe200078e02ff */
[CC--:B-1----:R-:W-:Y:S01]  /*4cf0*/  LEA R34, P3, R69.reuse, R14.reuse, 0x2 ;  /* 0x0000000e45227211 */ /* 0x0c2fe200078610ff */
[----:B------:R1:W-:Y:S01]  /*4d00*/  STL.64 [R1+0x160], R42 ;  /* 0x0001602a01007387 */ /* 0x0003e20000100a00 */
[-C--:B------:R-:W-:Y:S01]  /*4d10*/  LEA.HI.X.SX32 R31, R68, R15.reuse, 0x2, P2 ;  /* 0x0000000f441f7211 */ /* 0x080fe200010f16ff */
        /* <DEDUP_REMOVED lines=11> */
[-C--:B-1----:R-:W-:Y:S01]  /*4dd0*/  LEA R42, P0, R72, R14.reuse, 0x2 ;  /* 0x0000000e482a7211 */ /* 0x082fe200078010ff */
[----:B------:R-:W-:Y:S01]  /*4de0*/  IMAD R71, R12, 0x30, RZ ;  /* 0x000000300c477824 */ /* 0x000fe200078e02ff */
[CC--:B--2---:R-:W-:Y:S01]  /*4df0*/  LEA R36, P1, R73.reuse, R14.reuse, 0x2 ;  /* 0x0000000e49247211 */ /* 0x0c4fe200078210ff */
[----:B------:R1:W-:Y:S01]  /*4e00*/  STL.64 [R1+0x140], R40 ;  /* 0x0001402801007387 */ /* 0x0003e20000100a00 */
[-C--:B------:R-:W-:Y:S01]  /*4e10*/  LEA.HI.X.SX32 R43, R72, R15.reuse, 0x2, P0 ;  /* 0x0000000f482b7211 */ /* 0x080fe200000f16ff */
[----:B------:R-:W-:Y:S01]  /*4e20*/  IMAD R50, R12, 0x98, RZ ;  /* 0x000000980c327824 */ /* 0x000fe200078e02ff */
[-C--:B------:R-:W-:Y:S01]  /*4e30*/  LEA.HI.X.SX32 R37, R73, R15.reuse, 0x2, P1 ;  /* 0x0000000f49257211 */ /* 0x080fe200008f16ff */
[----:B------:R2:W-:Y:S01]  /*4e40*/  STL.64 [R1+0x138], R48 ;  /* 0x0001383001007387 */ /* 0x0005e20000100a00 */
[-C--:B---3--:R-:W-:Y:S01]  /*4e50*/  LEA R30, P2, R74, R14.reuse, 0x2 ;  /* 0x0000000e4a1e7211 */ /* 0x088fe200078410ff */
[----:B------:R-:W-:Y:S01]  /*4e60*/  IMAD R53, R12, 0x27, RZ ;  /* 0x000000270c357824 */ /* 0x000fe200078e02ff */
[CC--:B----4-:R-:W-:Y:S01]  /*4e70*/  LEA R34, P3, R27.reuse, R14.reuse, 0x2 ;  /* 0x0000000e1b227211 */ /* 0x0d0fe200078610ff */
[----:B------:R3:W-:Y:S01]  /*4e80*/  STL.64 [R1+0x130], R42 ;  /* 0x0001302a01007387 */ /* 0x0007e20000100a00 */
[-C--:B------:R-:W-:Y:S01]  /*4e90*/  LEA.HI.X.SX32 R31, R74, R15.reuse, 0x2, P2 ;  /* 0x0000000f4a1f7211 */ /* 0x080fe200010f16ff */
[----:B------:R-:W-:Y:S01]  /*4ea0*/  IMAD R52, R12, 0x9c, RZ ;  /* 0x0000009c0c347824 */ /* 0x000fe200078e02ff */
[-C--:B------:R-:W-:Y:S01]  /*4eb0*/  LEA.HI.X.SX32 R35, R27, R15.reuse, 0x2, P3 ;  /* 0x0000000f1b237211 */ /* 0x080fe200018f16ff */
[----:B------:R4:W-:Y:S01]  /*4ec0*/  STL.64 [R1+0x128], R36 ;  /* 0x0001282401007387 */ /* 0x0009e20000100a00 */
[-C--:B-1----:R-:W-:Y:S01]  /*4ed0*/  LEA R40, P5, R26, R14.reuse, 0x2 ;  /* 0x0000000e1a287211 */ /* 0x082fe200078a10ff */
[----:B------:R-:W-:Y:S01]  /*4ee0*/  IMAD R54, R12, 0xa0, RZ ;  /* 0x000000a00c367824 */ /* 0x000fe200078e02ff */
[-C--:B--2---:R-:W-:Y:S01]  /*4ef0*/  LEA R48, P4, R8, R14.reuse, 0x2 ;  /* 0x0000000e08307211 */ /* 0x084fe200078810ff */
[----:B------:R1:W-:Y:S01]  /*4f00*/  STL.64 [R1+0x120], R30 ;  /* 0x0001201e01007387 */ /* 0x0003e20000100a00 */
[-C--:B------:R-:W-:Y:S01]  /*4f10*/  LEA.HI.X.SX32 R41, R26, R15.reuse, 0x2, P5 ;  /* 0x0000000f1a297211 */ /* 0x080fe200028f16ff */
[----:B------:R-:W-:Y:S01]  /*4f20*/  IMAD R57, R12, 0x29, RZ ;  /* 0x000000290c397824 */ /* 0x000fe200078e02ff */
[-C--:B---3--:R-:W-:Y:S01]  /*4f30*/  LEA R42, P0, R4, R14.reuse, 0x2 ;  /* 0x0000000e042a7211 */ /* 0x088fe200078010ff */
[----:B------:R2:W-:Y:S01]  /*4f40*/  STL.64 [R1+0x118], R34 ;  /* 0x0001182201007387 */ /* 0x0005e20000100a00 */
[-C--:B------:R-:W-:Y:S01]  /*4f50*/  LEA.HI.X.SX32 R49, R8, R15.reuse, 0x2, P4 ;  /* 0x0000000f08317211 */ /* 0x080fe200020f16ff */
[----:B------:R-:W-:Y:S01]  /*4f60*/  IMAD R56, R12, 0xa4, RZ ;  /* 0x000000a40c387824 */ /* 0x000fe200078e02ff */
[-C--:B----4-:R-:W-:Y:S01]  /*4f70*/  LEA R36, P1, R18, R14.reuse, 0x2 ;  /* 0x0000000e12247211 */ /* 0x090fe200078210ff */
[----:B------:R3:W-:Y:S01]  /*4f80*/  STL.64 [R1+0x110], R40 ;  /* 0x0001102801007387 */ /* 0x0007e20000100a00 */
[-C--:B------:R-:W-:Y:S01]  /*4f90*/  LEA.HI.X.SX32 R43, R4, R15.reuse, 0x2, P0 ;  /* 0x0000000f042b7211 */ /* 0x080fe200000f16ff */
[----:B------:R-:W-:Y:S01]  /*4fa0*/  IMAD R59, R12, 0x2a, RZ ;  /* 0x0000002a0c3b7824 */ /* 0x000fe200078e02ff */
[-C--:B------:R-:W-:Y:S01]  /*4fb0*/  LEA.HI.X.SX32 R37, R18, R15.reuse, 0x2, P1 ;  /* 0x0000000f12257211 */ /* 0x080fe200008f16ff */
[----:B------:R4:W-:Y:S01]  /*4fc0*/  STL.64 [R1+0x108], R48 ;  /* 0x0001083001007387 */ /* 0x0009e20000100a00 */
[CC--:B------:R-:W-:Y:S01]  /*4fd0*/  LEA R8, P4, R9.reuse, R14.reuse, 0x2 ;  /* 0x0000000e09087211 */ /* 0x0c0fe200078810ff */
[----:B------:R-:W-:Y:S01]  /*4fe0*/  IMAD R61, R12, 0x2b, RZ ;  /* 0x0000002b0c3d7824 */ /* 0x000fe200078e02ff */
[-C--:B-1----:R-:W-:Y:S01]  /*4ff0*/  LEA R30, P2, R22, R14.reuse, 0x2 ;  /* 0x0000000e161e7211 */ /* 0x082fe200078410ff */
[----:B------:R-:W-:Y:S01]  /*5000*/  STL.64 [R1+0x100], R42 ;  /* 0x0001002a01007387 */ /* 0x000fe20000100a00 */
[-C--:B------:R-:W-:Y:S01]  /*5010*/  LEA.HI.X.SX32 R9, R9, R15.reuse, 0x2, P4 ;  /* 0x0000000f09097211 */ /* 0x080fe200020f16ff */
[----:B------:R-:W-:Y:S01]  /*5020*/  IMAD R60, R12, 0xac, RZ ;  /* 0x000000ac0c3c7824 */ /* 0x000fe200078e02ff */
[-C--:B--2---:R-:W-:Y:S01]  /*5030*/  LEA R34, P3, R23, R14.reuse, 0x2 ;  /* 0x0000000e17227211 */ /* 0x084fe200078610ff */
[----:B------:R1:W-:Y:S01]  /*5040*/  STL.64 [R1+0xf8], R36 ;  /* 0x0000f82401007387 */ /* 0x0003e20000100a00 */
[-C--:B------:R-:W-:Y:S01]  /*5050*/  LEA.HI.X.SX32 R31, R22, R15.reuse, 0x2, P2 ;  /* 0x0000000f161f7211 */ /* 0x080fe200010f16ff */
[----:B------:R-:W-:Y:S01]  /*5060*/  IMAD R62, R12, 0xb0, RZ ;  /* 0x000000b00c3e7824 */ /* 0x000fe200078e02ff */
[-C--:B---3--:R-:W-:Y:S01]  /*5070*/  LEA R40, P5, R19, R14.reuse, 0x2 ;  /* 0x0000000e13287211 */ /* 0x088fe200078a10ff */
[----:B----4-:R-:W-:Y:S01]  /*5080*/  VIADD R48, R132, 0xfffffffc ;  /* 0xfffffffc84307836 */ /* 0x010fe20000000000 */
[-C--:B------:R-:W-:Y:S01]  /*5090*/  LEA R4, P0, R5, R14.reuse, 0x2 ;  /* 0x0000000e05047211 */ /* 0x080fe200078010ff */
[----:B------:R2:W-:Y:S01]  /*50a0*/  STL.64 [R1+0xf0], R30 ;  /* 0x0000f01e01007387 */ /* 0x0005e20000100a00 */
[-C--:B------:R-:W-:Y:S01]  /*50b0*/  LEA R18, P1, R16, R14.reuse, 0x2 ;  /* 0x0000000e10127211 */ /* 0x080fe200078210ff */
[----:B------:R-:W-:Y:S01]  /*50c0*/  IMAD R65, R12, 0x2d, RZ ;  /* 0x0000002d0c417824 */ /* 0x000fe200078e02ff */
[-C--:B------:R-:W-:Y:S01]  /*50d0*/  LEA R22, P2, R6, R14.reuse, 0x2 ;  /* 0x0000000e06167211 */ /* 0x080fe200078410ff */
[C---:B------:R-:W-:Y:S01]  /*50e0*/  IMAD R64, R12.reuse, 0xb4, RZ ;  /* 0x000000b40c407824 */ /* 0x040fe200078e02ff */
[-C--:B------:R-:W-:Y:S01]  /*50f0*/  LEA.HI.X.SX32 R35, R23, R15.reuse, 0x2, P3 ;  /* 0x0000000f17237211 */ /* 0x080fe200018f16ff */
[----:B------:R-:W-:Y:S01]  /*5100*/  IMAD R67, R12, 0x2e, RZ ;  /* 0x0000002e0c437824 */ /* 0x000fe200078e02ff */
[-C--:B-1----:R-:W-:Y:S01]  /*5110*/  LEA R36, P4, R28, R14.reuse, 0x2 ;  /* 0x0000000e1c247211 */ /* 0x082fe200078810ff */
[----:B------:R-:W-:Y:S01]  /*5120*/  IMAD R66, R12, 0xb8, RZ ;  /* 0x000000b80c427824 */ /* 0x000fe200078e02ff */
[-C--:B------:R-:W-:Y:S01]  /*5130*/  LEA R26, P3, R20, R14.reuse, 0x2 ;  /* 0x0000000e141a7211 */ /* 0x080fe200078610ff */
[----:B------:R-:W-:Y:S01]  /*5140*/  IMAD R69, R12, 0x2f, RZ ;  /* 0x0000002f0c457824 */ /* 0x000fe200078e02ff */
[-C--:B------:R-:W-:Y:S01]  /*5150*/  LEA.HI.X.SX32 R37, R28, R15.reuse, 0x2, P4 ;  /* 0x0000000f1c257211 */ /* 0x080fe200020f16ff */
[C---:B------:R-:W-:Y:S01]  /*5160*/  IMAD R68, R12.reuse, 0xbc, RZ ;  /* 0x000000bc0c447824 */ /* 0x040fe200078e02ff */
[----:B------:R-:W-:Y:S01]  /*5170*/  LEA R28, P4, R29, R14, 0x2 ;  /* 0x0000000e1d1c7211 */ /* 0x000fe200078810ff */
[C---:B------:R-:W-:Y:S01]  /*5180*/  IMAD R70, R12.reuse, 0xc0, RZ ;  /* 0x000000c00c467824 */ /* 0x040fe200078e02ff */
[-C--:B------:R-:W-:Y:S01]  /*5190*/  LEA.HI.X.SX32 R41, R19, R15.reuse, 0x2, P5 ;  /* 0x0000000f13297211 */ /* 0x080fe200028f16ff */
[C---:B------:R-:W-:Y:S01]  /*51a0*/  IMAD R73, R12.reuse, 0x31, RZ ;  /* 0x000000310c497824 */ /* 0x040fe200078e02ff */
[-C--:B------:R-:W-:Y:S01]  /*51b0*/  LEA.HI.X.SX32 R29, R29, R15.reuse, 0x2, P4 ;  /* 0x0000000f1d1d7211 */ /* 0x080fe200020f16ff */
[C---:B------:R-:W-:Y:S01]  /*51c0*/  IMAD R72, R12.reuse, 0xc4, RZ ;  /* 0x000000c40c487824 */ /* 0x040fe200078e02ff */
[C---:B------:R-:W-:Y:S01]  /*51d0*/  LEA R180, P4, R12.reuse, R10, 0x3 ;  /* 0x0000000a0cb47211 */ /* 0x040fe200078818ff */
[C---:B------:R-:W-:Y:S01]  /*51e0*/  IMAD R75, R12.reuse, 0x32, RZ ;  /* 0x000000320c4b7824 */ /* 0x040fe200078e02ff */
[-C--:B------:R-:W-:Y:S01]  /*51f0*/  LEA.HI.X.SX32 R5, R5, R15.reuse, 0x2, P0 ;  /* 0x0000000f05057211 */ /* 0x080fe200000f16ff */
[----:B------:R-:W-:Y:S01]  /*5200*/  IMAD R74, R12, 0xc8, RZ ;  /* 0x000000c80c4a7824 */ /* 0x000fe200078e02ff */
[-C--:B------:R-:W-:Y:S01]  /*5210*/  LEA.HI.X.SX32 R19, R16, R15.reuse, 0x2, P1 ;  /* 0x0000000f10137211 */ /* 0x080fe200008f16ff */
[----:B------:R1:W-:Y:S01]  /*5220*/  STL [R1+0xe0], R180 ;  /* 0x0000e0b401007387 */ /* 0x0003e20000100800 */
[-C--:B------:R-:W-:Y:S01]  /*5230*/  LEA.HI.X.SX32 R23, R6, R15.reuse, 0x2, P2 ;  /* 0x0000000f06177211 */ /* 0x080fe200010f16ff */
[----:B------:R-:W-:Y:S01]  /*5240*/  IMAD R77, R12, 0x33, RZ ;  /* 0x000000330c4d7824 */ /* 0x000fe200078e02ff */
[-C--:B--2---:R-:W-:Y:S01]  /*5250*/  LEA R30, P5, R24, R14.reuse, 0x2 ;  /* 0x0000000e181e7211 */ /* 0x084fe200078a10ff */
[----:B------:R-:W-:Y:S01]  /*5260*/  IMAD R76, R12, 0xcc, RZ ;  /* 0x000000cc0c4c7824 */ /* 0x000fe200078e02ff */
[-C--:B------:R-:W-:Y:S01]  /*5270*/  LEA R42, P0, R32, R14.reuse, 0x2 ;  /* 0x0000000e202a7211 */ /* 0x080fe200078010ff */
[C---:B------:R-:W-:Y:S01]  /*5280*/  IMAD R78, R12.reuse, 0xd0, RZ ;  /* 0x000000d00c4e7824 */ /* 0x040fe200078e02ff */
[-C--:B------:R-:W-:Y:S01]  /*5290*/  LEA R16, P1, R17, R14.reuse, 0x2 ;  /* 0x0000000e11107211 */ /* 0x080fe200078210ff */
[C---:B------:R-:W-:Y:S01]  /*52a0*/  IMAD R81, R12.reuse, 0x35, RZ ;  /* 0x000000350c517824 */ /* 0x040fe200078e02ff */
[-C--:B------:R-:W-:Y:S01]  /*52b0*/  LEA R6, P2, R7, R14.reuse, 0x2 ;  /* 0x0000000e07067211 */ /* 0x080fe200078410ff */
[----:B------:R-:W-:Y:S01]  /*52c0*/  IMAD R80, R12, 0xd4, RZ ;  /* 0x000000d40c507824 */ /* 0x000fe200078e02ff */
[-C--:B------:R-:W-:Y:S01]  /*52d0*/  LEA.HI.X.SX32 R27, R20, R15.reuse, 0x2, P3 ;  /* 0x0000000f141b7211 */ /* 0x080fe200018f16ff */
[C---:B------:R-:W-:Y:S01]  /*52e0*/  IMAD R83, R12.reuse, 0x36, RZ ;  /* 0x000000360c537824 */ /* 0x040fe200078e02ff */
[-C--:B------:R-:W-:Y:S01]  /*52f0*/  LEA R20, P3, R21, R14.reuse, 0x2 ;  /* 0x0000000e15147211 */ /* 0x080fe200078610ff */
[----:B------:R-:W-:Y:S01]  /*5300*/  IMAD R82, R12, 0xd8, RZ ;  /* 0x000000d80c527824 */ /* 0x000fe200078e02ff */
[-C--:B------:R-:W-:Y:S01]  /*5310*/  LEA.HI.X.SX32 R31, R24, R15.reuse, 0x2, P5 ;  /* 0x0000000f181f7211 */ /* 0x080fe200028f16ff */
[----:B------:R-:W-:Y:S01]  /*5320*/  IMAD R85, R12, 0x37, RZ ;  /* 0x000000370c557824 */ /* 0x000fe200078e02ff */
[-C--:B------:R-:W-:Y:S01]  /*5330*/  LEA.HI.X.SX32 R43, R32, R15.reuse, 0x2, P0 ;  /* 0x0000000f202b7211 */ /* 0x080fe200000f16ff */
[C---:B------:R-:W-:Y:S01]  /*5340*/  IMAD R84, R12.reuse, 0xdc, RZ ;  /* 0x000000dc0c547824 */ /* 0x040fe200078e02ff */
[-C--:B------:R-:W-:Y:S01]  /*5350*/  LEA.HI.X.SX32 R17, R17, R15.reuse, 0x2, P1 ;  /* 0x0000000f11117211 */ /* 0x080fe200008f16ff */
[C---:B------:R-:W-:Y:S01]  /*5360*/  IMAD R86, R12.reuse, 0xe0, RZ ;  /* 0x000000e00c567824 */ /* 0x040fe200078e02ff */
[-C--:B------:R-:W-:Y:S01]  /*5370*/  LEA.HI.X.SX32 R7, R7, R15.reuse, 0x2, P2 ;  /* 0x0000000f07077211 */ /* 0x080fe200010f16ff */
[C---:B------:R-:W-:Y:S01]  /*5380*/  IMAD R99, R12.reuse, 0x39, RZ ;  /* 0x000000390c637824 */ /* 0x040fe200078e02ff */
[-C--:B------:R-:W-:Y:S01]  /*5390*/  LEA R24, P5, R25, R14.reuse, 0x2 ;  /* 0x0000000e19187211 */ /* 0x080fe200078a10ff */
[C---:B------:R-:W-:Y:S01]  /*53a0*/  IMAD R88, R12.reuse, 0xe4, RZ ;  /* 0x000000e40c587824 */ /* 0x040fe200078e02ff */
[-C--:B------:R-:W-:Y:S01]  /*53b0*/  LEA R32, P0, R33, R14.reuse, 0x2 ;  /* 0x0000000e21207211 */ /* 0x080fe200078010ff */
[C---:B------:R-:W-:Y:S01]  /*53c0*/  IMAD R103, R12.reuse, 0x3a, RZ ;  /* 0x0000003a0c677824 */ /* 0x040fe200078e02ff */
[-C--:B------:R-:W-:Y:S01]  /*53d0*/  LEA R38, P1, R39, R14.reuse, 0x2 ;  /* 0x0000000e27267211 */ /* 0x080fe200078210ff */
[C---:B------:R-:W-:Y:S01]  /*53e0*/  IMAD R94, R12.reuse, 0xe8, RZ ;  /* 0x000000e80c5e7824 */ /* 0x040fe200078e02ff */
[-C--:B------:R-:W-:Y:S01]  /*53f0*/  LEA R44, P2, R45, R14.reuse, 0x2 ;  /* 0x0000000e2d2c7211 */ /* 0x080fe200078410ff */
[C---:B------:R-:W-:Y:S01]  /*5400*/  IMAD R107, R12.reuse, 0x3b, RZ ;  /* 0x0000003b0c6b7824 */ /* 0x040fe200078e02ff */
[-C--:B------:R-:W-:Y:S01]  /*5410*/  LEA.HI.X.SX32 R21, R21, R15.reuse, 0x2, P3 ;  /* 0x0000000f15157211 */ /* 0x080fe200018f16ff */
[----:B------:R-:W-:Y:S01]  /*5420*/  IMAD R97, R12, 0xec, RZ ;  /* 0x000000ec0c617824 */ /* 0x000fe200078e02ff */
[----:B------:R-:W-:Y:S01]  /*5430*/  LEA R14, P3, R46, R14, 0x2 ;  /* 0x0000000e2e0e7211 */ /* 0x000fe200078610ff */
[C---:B------:R-:W-:Y:S01]  /*5440*/  IMAD R101, R12.reuse, 0xf0, RZ ;  /* 0x000000f00c657824 */ /* 0x040fe200078e02ff */
[-C--:B------:R-:W-:Y:S01]  /*5450*/  LEA.HI.X.SX32 R25, R25, R15.reuse, 0x2, P5 ;  /* 0x0000000f19197211 */ /* 0x080fe200028f16ff */
[C---:B------:R-:W-:Y:S01]  /*5460*/  IMAD R113, R12.reuse, 0x3d, RZ ;  /* 0x0000003d0c717824 */ /* 0x040fe200078e02ff */
[-C--:B------:R-:W-:Y:S01]  /*5470*/  LEA.HI.X.SX32 R33, R33, R15.reuse, 0x2, P0 ;  /* 0x0000000f21217211 */ /* 0x080fe200000f16ff */
[C---:B------:R-:W-:Y:S01]  /*5480*/  IMAD R105, R12.reuse, 0xf4, RZ ;  /* 0x000000f40c697824 */ /* 0x040fe200078e02ff */
[-C--:B------:R-:W-:Y:S01]  /*5490*/  LEA.HI.X.SX32 R39, R39, R15.reuse, 0x2, P1 ;  /* 0x0000000f27277211 */ /* 0x080fe200008f16ff */
[C---:B------:R-:W-:Y:S01]  /*54a0*/  IMAD R115, R12.reuse, 0x3e, RZ ;  /* 0x0000003e0c737824 */ /* 0x040fe200078e02ff */
[-C--:B------:R-:W-:Y:S01]  /*54b0*/  LEA.HI.X.SX32 R45, R45, R15.reuse, 0x2, P2 ;  /* 0x0000000f2d2d7211 */ /* 0x080fe200010f16ff */
[----:B------:R-:W-:Y:S01]  /*54c0*/  IMAD R109, R12, 0xf8, RZ ;  /* 0x000000f80c6d7824 */ /* 0x000fe200078e02ff */
[----:B------:R-:W-:Y:S01]  /*54d0*/  LEA.HI.X.SX32 R15, R46, R15, 0x2, P3 ;  /* 0x0000000f2e0f7211 */ /* 0x000fe200018f16ff */
[C---:B------:R-:W-:Y:S01]  /*54e0*/  VIADD R46, R132.reuse, 0xfffffffe ;  /* 0xfffffffe842e7836 */ /* 0x040fe20000000000 */
[----:B------:R-:W-:Y:S01]  /*54f0*/  IADD3 R49, PT, PT, R132, -0x5, RZ ;  /* 0xfffffffb84317810 */ /* 0x000fe20007ffe0ff */
[----:B------:R-:W-:Y:S01]  /*5500*/  IMAD R121, R12, 0x3f, RZ ;  /* 0x0000003f0c797824 */ /* 0x000fe200078e02ff */
[----:B------:R-:W-:Y:S01]  /*5510*/  ISETP.GE.U32.AND P1, PT, R58, 0x7fffff80, PT ;  /* 0x7fffff803a00780c */ /* 0x000fe20003f26070 */
[----:B------:R-:W-:Y:S01]  /*5520*/  IMAD R58, R12, 0xa8, RZ ;  /* 0x000000a80c3a7824 */ /* 0x000fe200078e02ff */
[----:B------:R-:W-:Y:S01]  /*5530*/  ISETP.GE.U32.AND P0, PT, R46, 0x7fffff7f, PT ;  /* 0x7fffff7f2e00780c */ /* 0x000fe20003f06070 */
[----:B------:R-:W-:Y:S01]  /*5540*/  IMAD R46, R12, 0x22, RZ ;  /* 0x000000220c2e7824 */ /* 0x000fe200078e02ff */
[----:B------:R-:W-:Y:S01]  /*5550*/  ISETP.GE.U32.AND P5, PT, R48, 0x7fffff7d, PT ;  /* 0x7fffff7d3000780c */ /* 0x000fe20003fa6070 */
[C---:B------:R-:W-:Y:S01]  /*5560*/  IMAD R48, R12.reuse, 0x23, RZ ;  /* 0x000000230c307824 */ /* 0x040fe200078e02ff */
[----:B------:R-:W-:Y:S01]  /*5570*/  ISETP.GE.U32.AND P3, PT, R49, 0x7fffff7c, PT ;  /* 0x7fffff7c3100780c */ /* 0x000fe20003f66070 */
[----:B------:R-:W-:-:S02]  /*5580*/  IMAD R49, R12, 0x25, RZ ;  /* 0x000000250c317824 */ /* 0x000fc400078e02ff */
[C---:B------:R-:W-:Y:S02]  /*5590*/  IMAD R111, R12.reuse, 0xfc, RZ ;  /* 0x000000fc0c6f7824 */ /* 0x040fe400078e02ff */
[C---:B------:R-:W-:Y:S02]  /*55a0*/  IMAD.SHL.U32 R125, R12.reuse, 0x40, RZ ;  /* 0x000000400c7d7824 */ /* 0x040fe400078e00ff */
[C---:B------:R-:W-:Y:S02]  /*55b0*/  IMAD R129, R12.reuse, 0x41, RZ ;  /* 0x000000410c817824 */ /* 0x040fe400078e02ff */
[C---:B------:R-:W-:Y:S02]  /*55c0*/  IMAD R119, R12.reuse, 0x104, RZ ;  /* 0x000001040c777824 */ /* 0x040fe400078e02ff */
[C---:B------:R-:W-:Y:S02]  /*55d0*/  IMAD R134, R12.reuse, 0x42, RZ ;  /* 0x000000420c867824 */ /* 0x040fe400078e02ff */
[----:B------:R-:W-:-:S02]  /*55e0*/  IMAD R123, R12, 0x108, RZ ;  /* 0x000001080c7b7824 */ /* 0x000fc400078e02ff */
[C---:B------:R-:W-:Y:S02]  /*55f0*/  IMAD R140, R12.reuse, 0x43, RZ ;  /* 0x000000430c8c7824 */ /* 0x040fe400078e02ff */
[C---:B------:R-:W-:Y:S02]  /*5600*/  IMAD R127, R12.reuse, 0x10c, RZ ;  /* 0x0000010c0c7f7824 */ /* 0x040fe400078e02ff */
        /* <DEDUP_REMOVED lines=34> */
[----:B------:R-:W-:Y:S01]  /*5830*/  IMAD R205, R12, 0x15c, RZ ;  /* 0x0000015c0ccd7824 */ /* 0x000fe200078e02ff */
[----:B------:R-:W-:Y:S06]  /*5840*/  BAR.SYNC.DEFER_BLOCKING 0x0 ;  /* 0x0000000000007b1d */ /* 0x000fec0000010000 */
[----:B-1----:R-:W-:Y:S05]  /*5850*/  BRA.U UP0, `(.L_x_5) ;  /* 0x0000000100187547 */ /* 0x002fea000b800000 */
[----:B------:R-:W-:Y:S01]  /*5860*/  ELECT P2, URZ, PT ;  /* 0x0000000000ff782f */ /* 0x000fe20003840000 */
[----:B------:R-:W-:Y:S01]  /*5870*/  IMAD.MOV.U32 R156, RZ, RZ, 0x1 ;  /* 0x00000001ff9c7424 */ /* 0x000fe200078e00ff */
[----:B------:R-:W-:Y:S01]  /*5880*/  UMOV UR5, 0x40 ;  /* 0x0000004000057882 */ /* 0x000fe20000000000 */
[----:B------:R-:W-:Y:S01]  /*5890*/  UVIRTCOUNT.DEALLOC.SMPOOL 0x80 ;  /* 0x000000800000784c */ /* 0x000fe20000000000 */
[----:B------:R-:W-:-:S09]  /*58a0*/  ULEA UR5, UR4, UR5, 0x18 ;  /* 0x0000000504057291 */ /* 0x000fd2000f8ec0ff */
[----:B------:R1:W-:Y:S03]  /*58b0*/  @P2 STS.U8 [UR5], R156 ;  /* 0x0000009cff002988 */ /* 0x0003e60008000005 */
.L_x_5:
[----:B------:R2:W-:Y:S01]  /*58c0*/  STL.64 [R1+0x850], R2 ;  /* 0x0008500201007387 */ /* 0x0005e20000100a00 */
[----:B------:R-:W-:Y:S01]  /*58d0*/  MOV R182, R180 ;  /* 0x000000b400b67202 */ /* 0x000fe20000000f00 */
[----:B------:R-:W-:Y:S01]  /*58e0*/  IMAD.MOV.U32 R183, RZ, RZ, R181 ;  /* 0x000000ffffb77224 */ /* 0x000fe200078e00b5 */
[-C--:B------:R-:W-:Y:S01]  /*58f0*/  IADD3 R180, P2, PT, R133, R10.reuse, RZ ;  /* 0x0000000a85b47210 */ /* 0x080fe20007f5e0ff */
[----:B------:R3:W-:Y:S01]  /*5900*/  STL.64 [R1+0x848], R4 ;  /* 0x0008480401007387 */ /* 0x0007e20000100a00 */
[-C--:B------:R-:W-:Y:S01]  /*5910*/  LEA.HI.X.SX32 R183, R155, R11.reuse, 0x2, P4 ;  /* 0x0000000b9bb77211 */ /* 0x080fe200020f16ff */
[C---:B------:R-:W-:Y:S01]  /*5920*/  IMAD R212, R12.reuse, 0x160, RZ ;  /* 0x000001600cd47824 */ /* 0x040fe200078e02ff */
[----:B------:R-:W-:Y:S01]  /*5930*/  LEA.HI.X.SX32 R181, R153, R11, 0x2, P2 ;  /* 0x0000000b99b57211 */ /* 0x000fe200010f16ff */
[----:B------:R-:W-:Y:S01]  /*5940*/  STL.64 [R1+0x840], R6 ;  /* 0x0008400601007387 */ /* 0x000fe20000100a00 */
[C---:B------:R-:W-:Y:S02]  /*5950*/  IMAD R203, R12.reuse, 0x168, RZ ;  /* 0x000001680ccb7824 */ /* 0x040fe400078e02ff */
[C---:B------:R-:W-:Y:S01]  /*5960*/  IMAD R220, R12.reuse, 0x5a, RZ ;  /* 0x0000005a0cdc7824 */ /* 0x040fe200078e02ff */
[----:B------:R-:W-:Y:S01]  /*5970*/  STL.64 [R1+0x838], R18 ;  /* 0x0008381201007387 */ /* 0x000fe20000100a00 */
[----:B--2---:R-:W-:Y:S01]  /*5980*/  IADD3 R2, P4, PT, R149, R10, RZ ;  /* 0x0000000a95027210 */ /* 0x004fe20007f9e0ff */
[----:B------:R-:W-:-:S02]  /*5990*/  IMAD R211, R12, 0x164, RZ ;  /* 0x000001640cd37824 */ /* 0x000fc400078e02ff */
[----:B------:R-:W-:Y:S01]  /*59a0*/  STL.64 [R1+0x830], R20 ;  /* 0x0008301401007387 */ /* 0x000fe20000100a00 */
[CC--:B------:R-:W-:Y:S01]  /*59b0*/  LEA.HI.X.SX32 R3, R12.reuse, R11.reuse, 0x2, P4 ;  /* 0x0000000b0c037211 */ /* 0x0c0fe200020f16ff */
[C---:B------:R-:W-:Y:S01]  /*59c0*/  IMAD R221, R12.reuse, 0x59, RZ ;  /* 0x000000590cdd7824 */ /* 0x040fe200078e02ff */
[CC--:B---3--:R-:W-:Y:S01]  /*59d0*/  LEA R4, P2, R12.reuse, R10.reuse, 0x4 ;  /* 0x0000000a0c047211 */ /* 0x0c8fe200078420ff */
[----:B------:R-:W-:Y:S01]  /*59e0*/  STL.64 [R1+0x828], R22 ;  /* 0x0008281601007387 */ /* 0x000fe20000100a00 */
[----:B------:R-:W-:Y:S02]  /*59f0*/  IMAD R218, R12, 0x5b, RZ ;  /* 0x0000005b0cda7824 */ /* 0x000fe400078e02ff */
[----:B------:R-:W-:Y:S01]  /*5a00*/  LEA.HI.X.SX32 R5, R149, R11, 0x2, P2 ;  /* 0x0000000b95057211 */ /* 0x000fe200010f16ff */
[----:B------:R-:W-:Y:S04]  /*5a10*/  STL.64 [R1+0x820], R24 ;  /* 0x0008201801007387 */ /* 0x000fe80000100a00 */
        /* <DEDUP_REMOVED lines=13> */
[----:B------:R-:W-:Y:S04]  /*5af0*/  STL [R1+0xe4], R183 ;  /* 0x0000e4b701007387 */ /* 0x000fe80000100800 */
[----:B------:R-:W-:Y:S04]  /*5b00*/  STL.64 [R1+0xd8], R180 ;  /* 0x0000d8b401007387 */ /* 0x000fe80000100a00 */
[----:B------:R2:W-:Y:S04]  /*5b10*/  STL.64 [R1+0xe8], R2 ;  /* 0x0000e80201007387 */ /* 0x0005e80000100a00 */
[----:B------:R3:W-:Y:S01]  /*5b20*/  STL.64 [R1+0xd0], R4 ;  /* 0x0000d00401007387 */ /* 0x0007e20000100a00 */
[----:B--2---:R-:W-:-:S04]  /*5b30*/  IADD3 R2, P4, PT, R116, R10, RZ ;  /* 0x0000000a74027210 */ /* 0x004fc80007f9e0ff */
[----:B------:R-:W-:Y:S02]  /*5b40*/  LEA.HI.X.SX32 R3, R147, R11, 0x2, P4 ;  /* 0x0000000b93037211 */ /* 0x000fe400020f16ff */
[----:B---3--:R-:W-:-:S03]  /*5b50*/  IADD3 R4, P2, PT, R108, R10, RZ ;  /* 0x0000000a6c047210 */ /* 0x008fc60007f5e0ff */
[----:B------:R2:W-:Y:S01]  /*5b60*/  STL.64 [R1+0xc8], R2 ;  /* 0x0000c80201007387 */ /* 0x0005e20000100a00 */
[----:B------:R-:W-:-:S05]  /*5b70*/  LEA.HI.X.SX32 R5, R145, R11, 0x2, P2 ;  /* 0x0000000b91057211 */ /* 0x000fca00010f16ff */
[----:B------:R3:W-:Y:S01]  /*5b80*/  STL.64 [R1+0xc0], R4 ;  /* 0x0000c00401007387 */ /* 0x0007e20000100a00 */
[----:B--2---:R-:W-:-:S04]  /*5b90*/  IADD3 R2, P4, PT, R100, R10, RZ ;  /* 0x0000000a64027210 */ /* 0x004fc80007f9e0ff */
[----:B------:R-:W-:Y:S02]  /*5ba0*/  LEA.HI.X.SX32 R3, R143, R11, 0x2, P4 ;  /* 0x0000000b8f037211 */ /* 0x000fe400020f16ff */
[----:B---3--:R-:W-:-:S03]  /*5bb0*/  LEA R4, P2, R12, R10, 0x5 ;  /* 0x0000000a0c047211 */ /* 0x008fc600078428ff */
[----:B------:R2:W-:Y:S01]  /*5bc0*/  STL.64 [R1+0xb8], R2 ;  /* 0x0000b80201007387 */ /* 0x0005e20000100a00 */
[----:B------:R-:W-:-:S05]  /*5bd0*/  LEA.HI.X.SX32 R5, R141, R11, 0x2, P2 ;  /* 0x0000000b8d057211 */ /* 0x000fca00010f16ff */
        /* <DEDUP_REMOVED lines=8> */
[-C--:B------:R-:W-:Y:S02]  /*5c60*/  LEA.HI.X.SX32 R3, R135, R11.reuse, 0x2, P4 ;  /* 0x0000000b87037211 */ /* 0x080fe400020f16ff */
[-C--:B---3--:R-:W-:Y:S02]  /*5c70*/  IADD3 R4, P2, PT, R71, R10.reuse, RZ ;  /* 0x0000000a47047210 */ /* 0x088fe40007f5e0ff */
[-C--:B------:R-:W-:Y:S01]  /*5c80*/  IADD3 R6, P4, PT, R79, R10.reuse, RZ ;  /* 0x0000000a4f067210 */ /* 0x080fe20007f9e0ff */
[----:B------:R-:W-:Y:S01]  /*5c90*/  STL.64 [R1+0x98], R2 ;  /* 0x0000980201007387 */ /* 0x000fe20000100a00 */
[-C--:B------:R-:W-:Y:S02]  /*5ca0*/  LEA.HI.X.SX32 R5, R133, R11.reuse, 0x2, P2 ;  /* 0x0000000b85057211 */ /* 0x080fe400010f16ff */
[----:B------:R-:W-:Y:S01]  /*5cb0*/  IADD3 R18, P2, PT, R87, R10, RZ ;  /* 0x0000000a57127210 */ /* 0x000fe20007f5e0ff */
[----:B------:R2:W-:Y:S04]  /*5cc0*/  STL.64 [R1+0x858], R2 ;  /* 0x0008580201007387 */ /* 0x0005e80000100a00 */
[----:B--2---:R-:W2:Y:S04]  /*5cd0*/  LDL.64 R2, [R1+0xc0] ;  /* 0x0000c00001027983 */ /* 0x004ea80000100a00 */
[----:B--2---:R2:W-:Y:S04]  /*5ce0*/  STL.64 [R1+0x860], R2 ;  /* 0x0008600201007387 */ /* 0x0045e80000100a00 */
[----:B--2---:R-:W2:Y:S04]  /*5cf0*/  LDL.64 R2, [R1+0xc8] ;  /* 0x0000c80001027983 */ /* 0x004ea80000100a00 */
[----:B--2---:R2:W-:Y:S04]  /*5d00*/  STL.64 [R1+0x868], R2 ;  /* 0x0008680201007387 */ /* 0x0045e80000100a00 */
[----:B--2---:R-:W2:Y:S04]  /*5d10*/  LDL.64 R2, [R1+0xd0] ;  /* 0x0000d00001027983 */ /* 0x004ea80000100a00 */
[----:B--2---:R2:W-:Y:S04]  /*5d20*/  STL.64 [R1+0x870], R2 ;  /* 0x0008700201007387 */ /* 0x0045e80000100a00 */
[----:B--2---:R-:W2:Y:S01]  /*5d30*/  LDL.64 R2, [R1+0xd8] ;  /* 0x0000d80001027983 */ /* 0x004ea20000100a00 */
[----:B------:R-:W-:-:S02]  /*5d40*/  LEA.HI.X.SX32 R19, R128, R11, 0x2, P2 ;  /* 0x0000000b80137211 */ /* 0x000fc400010f16ff */
[----:B------:R-:W-:-:S04]  /*5d50*/  LEA R22, P2, R12, R10, 0x6 ;  /* 0x0000000a0c167211 */ /* 0x000fc800078430ff */
[-C--:B------:R-:W-:Y:S02]  /*5d60*/  LEA.HI.X.SX32 R23, R124, R11.reuse, 0x2, P2 ;  /* 0x0000000b7c177211 */ /* 0x080fe400010f16ff */
[-C--:B------:R-:W-:Y:S02]  /*5d70*/  IADD3 R26, P2, PT, R138, R10.reuse, RZ ;  /* 0x0000000a8a1a7210 */ /* 0x080fe40007f5e0ff */
[-C--:B------:R-:W-:Y:S02]  /*5d80*/  LEA.HI.X.SX32 R7, R130, R11.reuse, 0x2, P4 ;  /* 0x0000000b82077211 */ /* 0x080fe400020f16ff */
[-C--:B------:R-:W-:Y:S02]  /*5d90*/  IADD3 R20, P4, PT, R95, R10.reuse, RZ ;  /* 0x0000000a5f147210 */ /* 0x080fe40007f9e0ff */
[----:B------:R-:W-:Y:S01]  /*5da0*/  LEA.HI.X.SX32 R27, R120, R11, 0x2, P2 ;  /* 0x0000000b781b7211 */ /* 0x000fe200010f16ff */
[----:B--2---:R2:W-:Y:S04]  /*5db0*/  STL.64 [R1+0x878], R2 ;  /* 0x0008780201007387 */ /* 0x0045e80000100a00 */
[----:B--2---:R-:W2:Y:S01]  /*5dc0*/  LDL.64 R2, [R1+0xe0] ;  /* 0x0000e00001027983 */ /* 0x004ea20000100a00 */
[----:B------:R-:W-:-:S02]  /*5dd0*/  IADD3 R30, P2, PT, R162, R10, RZ ;  /* 0x0000000aa21e7210 */ /* 0x000fc40007f5e0ff */
[-C--:B------:R-:W-:Y:S02]  /*5de0*/  LEA.HI.X.SX32 R21, R126, R11.reuse, 0x2, P4 ;  /* 0x0000000b7e157211 */ /* 0x080fe400020f16ff */
[-C--:B------:R-:W-:Y:S02]  /*5df0*/  IADD3 R24, P4, PT, R117, R10.reuse, RZ ;  /* 0x0000000a75187210 */ /* 0x080fe40007f9e0ff */
[-C--:B------:R-:W-:Y:S02]  /*5e00*/  LEA.HI.X.SX32 R31, R116, R11.reuse, 0x2, P2 ;  /* 0x0000000b741f7211 */ /* 0x080fe400010f16ff */
[-C--:B------:R-:W-:Y:S02]  /*5e10*/  IADD3 R34, P2, PT, R178, R10.reuse, RZ ;  /* 0x0000000ab2227210 */ /* 0x080fe40007f5e0ff */
[----:B------:R-:W-:Y:S02]  /*5e20*/  LEA.HI.X.SX32 R25, R122, R11, 0x2, P4 ;  /* 0x0000000b7a197211 */ /* 0x000fe400020f16ff */
        /* <DEDUP_REMOVED lines=18> */
[----:B------:R-:W-:-:S02]  /*5f50*/  LEA R248, P2, R12, R10, 0x7 ;  /* 0x0000000a0cf87211 */ /* 0x000fc400078438ff */
        /* <DEDUP_REMOVED lines=61> */
[-C--:B------:R-:W-:Y:S02]  /*6330*/  LEA.HI.X.SX32 R99, R115, R11.reuse, 0x2, P2 ;  /* 0x0000000b73637211 */ /* 0x080fe400010f16ff */
[-C--:B------:R-:W-:Y:S02]  /*6340*/  LEA R102, P2, R12, R10.reuse, 0x8 ;  /* 0x0000000a0c667211 */ /* 0x080fe400078440ff */
[-C--:B------:R-:W-:Y:S02]  /*6350*/  IADD3 R92, P4, PT, R97, R10.reuse, RZ ;  /* 0x0000000a615c7210 */ /* 0x080fe40007f9e0ff */
[----:B------:R-:W-:Y:S02]  /*6360*/  LEA.HI.X.SX32 R103, R125, R11, 0x2, P2 ;  /* 0x0000000b7d677211 */ /* 0x000fe400010f16ff */
[----:B------:R-:W-:-:S02]  /*6370*/  IADD3 R106, P2, PT, R123, R10, RZ ;  /* 0x0000000a7b6a7210 */ /* 0x000fc40007f5e0ff */
[-C--:B------:R-:W-:Y:S02]  /*6380*/  LEA.HI.X.SX32 R93, R107, R11.reuse, 0x2, P4 ;  /* 0x0000000b6b5d7211 */ /* 0x080fe400020f16ff */
[-C--:B------:R-:W-:Y:S02]  /*6390*/  IADD3 R96, P4, PT, R105, R10.reuse, RZ ;  /* 0x0000000a69607210 */ /* 0x080fe40007f9e0ff */
[-C--:B------:R-:W-:Y:S02]  /*63a0*/  LEA.HI.X.SX32 R107, R134, R11.reuse, 0x2, P2 ;  /* 0x0000000b866b7211 */ /* 0x080fe400010f16ff */
[-C--:B------:R-:W-:Y:S02]  /*63b0*/  IADD3 R110, P2, PT, R131, R10.reuse, RZ ;  /* 0x0000000a836e7210 */ /* 0x080fe40007f5e0ff */
[-C--:B------:R-:W-:Y:S02]  /*63c0*/  LEA.HI.X.SX32 R97, R113, R11.reuse, 0x2, P4 ;  /* 0x0000000b71617211 */ /* 0x080fe400020f16ff */
[-C--:B------:R-:W-:Y:S01]  /*63d0*/  IADD3 R100, P4, PT, R111, R10.reuse, RZ ;  /* 0x0000000a6f647210 */ /* 0x080fe20007f9e0ff */
[----:B--2---:R2:W-:Y:S04]  /*63e0*/  STL.64 [R1+0x880], R2 ;  /* 0x0008800201007387 */ /* 0x0045e80000100a00 */
[----:B--2---:R-:W2:Y:S01]  /*63f0*/  LDL.64 R2, [R1+0xe8] ;  /* 0x0000e80001027983 */ /* 0x004ea20000100a00 */
[-C--:B------:R-:W-:Y:S01]  /*6400*/  LEA.HI.X.SX32 R111, R117, R11.reuse, 0x2, P2 ;  /* 0x0000000b756f7211 */ /* 0x080fe200010f16ff */
[----:B------:R-:W-:Y:S01]  /*6410*/  IMAD R139, R12, 0x170, RZ ;  /* 0x000001700c8b7824 */ /* 0x000fe200078e02ff */
[-C--:B------:R-:W-:Y:S01]  /*6420*/  IADD3 R114, P2, PT, R142, R10.reuse, RZ ;  /* 0x0000000a8e727210 */ /* 0x080fe20007f5e0ff */
[C---:B------:R-:W-:Y:S01]  /*6430*/  IMAD R185, R12.reuse, 0x178, RZ ;  /* 0x000001780cb97824 */ /* 0x040fe200078e02ff */
[-C--:B------:R-:W-:Y:S01]  /*6440*/  LEA.HI.X.SX32 R101, R121, R11.reuse, 0x2, P4 ;  /* 0x0000000b79657211 */ /* 0x080fe200020f16ff */
[----:B------:R-:W-:Y:S01]  /*6450*/  IMAD R215, R12, 0x5e, RZ ;  /* 0x0000005e0cd77824 */ /* 0x000fe200078e02ff */
[-C--:B------:R-:W-:Y:S01]  /*6460*/  LEA.HI.X.SX32 R115, R150, R11.reuse, 0x2, P2 ;  /* 0x0000000b96737211 */ /* 0x080fe200010f16ff */
[----:B------:R-:W-:Y:S01]  /*6470*/  IMAD R179, R12, 0x180, RZ ;  /* 0x000001800cb37824 */ /* 0x000fe200078e02ff */
[-C--:B------:R-:W-:Y:S01]  /*6480*/  IADD3 R118, P2, PT, R148, R10.reuse, RZ ;  /* 0x0000000a94767210 */ /* 0x080fe20007f5e0ff */
[C---:B------:R-:W-:Y:S01]  /*6490*/  IMAD R182, R12.reuse, 0x188, RZ ;  /* 0x000001880cb67824 */ /* 0x040fe200078e02ff */
[-C--:B------:R-:W-:Y:S01]  /*64a0*/  IADD3 R104, P4, PT, R119, R10.reuse, RZ ;  /* 0x0000000a77687210 */ /* 0x080fe20007f9e0ff */
[----:B------:R-:W-:Y:S01]  /*64b0*/  IMAD R183, R12, 0x62, RZ ;  /* 0x000000620cb77824 */ /* 0x000fe200078e02ff */
[-C--:B------:R-:W-:Y:S01]  /*64c0*/  LEA.HI.X.SX32 R119, R138, R11.reuse, 0x2, P2 ;  /* 0x0000000b8a777211 */ /* 0x080fe200010f16ff */
[C---:B------:R-:W-:Y:S01]  /*64d0*/  IMAD R186, R12.reuse, 0x190, RZ ;  /* 0x000001900cba7824 */ /* 0x040fe200078e02ff */
[-C--:B------:R-:W-:Y:S01]  /*64e0*/  IADD3 R122, P2, PT, R157, R10.reuse, RZ ;  /* 0x0000000a9d7a7210 */ /* 0x080fe20007f5e0ff */
[C---:B------:R-:W-:Y:S01]  /*64f0*/  IMAD R201, R12.reuse, 0x16c, RZ ;  /* 0x0000016c0cc97824 */ /* 0x040fe200078e02ff */
[-C--:B------:R-:W-:Y:S01]  /*6500*/  LEA.HI.X.SX32 R105, R129, R11.reuse, 0x2, P4 ;  /* 0x0000000b81697211 */ /* 0x080fe200020f16ff */
[C---:B------:R-:W-:Y:S01]  /*6510*/  IMAD R190, R12.reuse, 0x198, RZ ;  /* 0x000001980cbe7824 */ /* 0x040fe200078e02ff */
[-C--:B------:R-:W-:Y:S01]  /*6520*/  LEA.HI.X.SX32 R123, R161, R11.reuse, 0x2, P2 ;  /* 0x0000000ba17b7211 */ /* 0x080fe200010f16ff */
[C---:B------:R-:W-:Y:S01]  /*6530*/  IMAD R197, R12.reuse, 0x174, RZ ;  /* 0x000001740cc57824 */ /* 0x040fe200078e02ff */
[-C--:B------:R-:W-:Y:S01]  /*6540*/  IADD3 R108, P4, PT, R127, R10.reuse, RZ ;  /* 0x0000000a7f6c7210 */ /* 0x080fe20007f9e0ff */
[----:B------:R-:W-:Y:S01]  /*6550*/  IMAD R191, R12, 0x66, RZ ;  /* 0x000000660cbf7824 */ /* 0x000fe200078e02ff */
[-C--:B------:R-:W-:Y:S01]  /*6560*/  IADD3 R126, P2, PT, R160, R10.reuse, RZ ;  /* 0x0000000aa07e7210 */ /* 0x080fe20007f5e0ff */
[----:B------:R-:W-:Y:S01]  /*6570*/  IMAD R217, R12, 0x5d, RZ ;  /* 0x0000005d0cd97824 */ /* 0x000fe200078e02ff */
[-C--:B------:R-:W-:Y:S01]  /*6580*/  LEA.HI.X.SX32 R109, R140, R11.reuse, 0x2, P4 ;  /* 0x0000000b8c6d7211 */ /* 0x080fe200020f16ff */
[C---:B------:R-:W-:Y:S01]  /*6590*/  IMAD R194, R12.reuse, 0x1a0, RZ ;  /* 0x000001a00cc27824 */ /* 0x040fe200078e02ff */
        /* <DEDUP_REMOVED lines=8> */
[-C--:B------:R-:W-:Y:S01]  /*6620*/  LEA.HI.X.SX32 R131, R169, R11.reuse, 0x2, P2 ;  /* 0x0000000ba9837211 */ /* 0x080fe200010f16ff */
[----:B------:R-:W-:Y:S01]  /*6630*/  IMAD R137, R12, 0x6a, RZ ;  /* 0x0000006a0c897824 */ /* 0x000fe200078e02ff */
[-C--:B------:R-:W-:Y:S01]  /*6640*/  IADD3 R146, P2, PT, R168, R10.reuse, RZ ;  /* 0x0000000aa8927210 */ /* 0x080fe20007f5e0ff */
[----:B------:R-:W-:Y:S01]  /*6650*/  IMAD R207, R12, 0x61, RZ ;  /* 0x000000610ccf7824 */ /* 0x000fe200078e02ff */
[-C--:B------:R-:W-:Y:S01]  /*6660*/  IADD3 R116, P4, PT, R144, R10.reuse, RZ ;  /* 0x0000000a90747210 */ /* 0x080fe20007f9e0ff */
[----:B------:R-:W-:Y:S01]  /*6670*/  IMAD R202, R12, 0x1b0, RZ ;  /* 0x000001b00cca7824 */ /* 0x000fe200078e02ff */
[-C--:B------:R-:W-:Y:S01]  /*6680*/  LEA.HI.X.SX32 R147, R162, R11.reuse, 0x2, P2 ;  /* 0x0000000ba2937211 */ /* 0x080fe200010f16ff */
[----:B------:R-:W-:Y:S01]  /*6690*/  IMAD R184, R12, 0x18c, RZ ;  /* 0x0000018c0cb87824 */ /* 0x000fe200078e02ff */
[-C--:B------:R-:W-:Y:S01]  /*66a0*/  LEA.HI.X.SX32 R117, R154, R11.reuse, 0x2, P4 ;  /* 0x0000000b9a757211 */ /* 0x080fe200020f16ff */
[C---:B------:R-:W-:Y:S01]  /*66b0*/  IMAD R143, R12.reuse, 0x63, RZ ;  /* 0x000000630c8f7824 */ /* 0x040fe200078e02ff */
[-C--:B------:R-:W-:Y:S01]  /*66c0*/  IADD3 R150, P2, PT, R173, R10.reuse, RZ ;  /* 0x0000000aad967210 */ /* 0x080fe20007f5e0ff */
[----:B------:R-:W-:Y:S01]  /*66d0*/  IMAD R206, R12, 0x1b8, RZ ;  /* 0x000001b80cce7824 */ /* 0x000fe200078e02ff */
[-C--:B------:R-:W-:Y:S01]  /*66e0*/  IADD3 R120, P4, PT, R152, R10.reuse, RZ ;  /* 0x0000000a98787210 */ /* 0x080fe20007f9e0ff */
[C---:B------:R-:W-:Y:S01]  /*66f0*/  IMAD R188, R12.reuse, 0x194, RZ ;  /* 0x000001940cbc7824 */ /* 0x040fe200078e02ff */
        /* <DEDUP_REMOVED lines=27> */
[----:B------:R-:W-:Y:S01]  /*68b0*/  USHF.L.U32 UR5, UR8, 0x15, URZ ;  /* 0x0000001508057899 */ /* 0x000fe200080006ff */
[-C--:B------:R-:W-:Y:S01]  /*68c0*/  IADD3 R166, P2, PT, R203, R10.reuse, RZ ;  /* 0x0000000acba67210 */ /* 0x080fe20007f5e0ff */
[C---:B------:R-:W-:Y:S01]  /*68d0*/  IMAD R136, R12.reuse, 0x6f, RZ ;  /* 0x0000006f0c887824 */ /* 0x040fe200078e02ff */
[-C--:B------:R-:W-:Y:S01]  /*68e0*/  IADD3 R148, P4, PT, R171, R10.reuse, RZ ;  /* 0x0000000aab947210 */ /* 0x080fe20007f9e0ff */
[----:B------:R-:W-:Y:S01]  /*68f0*/  IMAD R230, R12, 0x1e8, RZ ;  /* 0x000001e80ce67824 */ /* 0x000fe200078e02ff */
[-C--:B------:R-:W-:Y:S01]  /*6900*/  LEA.HI.X.SX32 R167, R220, R11.reuse, 0x2, P2 ;  /* 0x0000000bdca77211 */ /* 0x080fe200010f16ff */
[C---:B------:R-:W-:Y:S01]  /*6910*/  IMAD R212, R12.reuse, 0x1c4, RZ ;  /* 0x000001c40cd47824 */ /* 0x040fe200078e02ff */
[-C--:B------:R-:W-:Y:S01]  /*6920*/  LEA.HI.X.SX32 R149, R175, R11.reuse, 0x2, P4 ;  /* 0x0000000baf957211 */ /* 0x080fe200020f16ff */
[----:B------:R-:W-:Y:S01]  /*6930*/  ULOP3.LUT UR5, UR5, 0x600000, URZ, 0xc0, !UPT ;  /* 0x0060000005057892 */ /* 0x000fe2000f8ec0ff */
[-C--:B------:R-:W-:Y:S01]  /*6940*/  IADD3 R170, P2, PT, R139, R10.reuse, RZ ;  /* 0x0000000a8baa7210 */ /* 0x080fe20007f5e0ff */
[----:B------:R-:W-:Y:S01]  /*6950*/  IMAD R139, R12, 0x72, RZ ;  /* 0x000000720c8b7824 */ /* 0x000fe200078e02ff */
[-C--:B------:R-:W-:Y:S01]  /*6960*/  IADD3 R152, P4, PT, R174, R10.reuse, RZ ;  /* 0x0000000aae987210 */ /* 0x080fe20007f9e0ff */
[----:B------:R-:W-:Y:S01]  /*6970*/  IMAD R138, R12, 0x71, RZ ;  /* 0x000000710c8a7824 */ /* 0x000fe200078e02ff */
[-C--:B------:R-:W-:Y:S01]  /*6980*/  LEA.HI.X.SX32 R171, R214, R11.reuse, 0x2, P2 ;  /* 0x0000000bd6ab7211 */ /* 0x080fe200010f16ff */
[C---:B------:R-:W-:Y:S01]  /*6990*/  IMAD R214, R12.reuse, 0x1c8, RZ ;  /* 0x000001c80cd67824 */ /* 0x040fe200078e02ff */
[-C--:B------:R-:W-:Y:S01]  /*69a0*/  LEA.HI.X.SX32 R153, R195, R11.reuse, 0x2, P4 ;  /* 0x0000000bc3997211 */ /* 0x080fe200020f16ff */
[C---:B------:R-:W-:Y:S01]  /*69b0*/  IMAD R216, R12.reuse, 0x1cc, RZ ;  /* 0x000001cc0cd87824 */ /* 0x040fe200078e02ff */
[-C--:B------:R-:W-:Y:S01]  /*69c0*/  IADD3 R174, P2, PT, R185, R10.reuse, RZ ;  /* 0x0000000ab9ae7210 */ /* 0x080fe20007f5e0ff */
[C---:B------:R-:W-:Y:S01]  /*69d0*/  IMAD R140, R12.reuse, 0x73, RZ ;  /* 0x000000730c8c7824 */ /* 0x040fe200078e02ff */
[-C--:B-1----:R-:W-:Y:S01]  /*69e0*/  IADD3 R156, P4, PT, R187, R10.reuse, RZ ;  /* 0x0000000abb9c7210 */ /* 0x082fe20007f9e0ff */
[C---:B------:R-:W-:Y:S01]  /*69f0*/  IMAD R220, R12.reuse, 0x1d4, RZ ;  /* 0x000001d40cdc7824 */ /* 0x040fe200078e02ff */
[-C--:B------:R-:W-:Y:S01]  /*6a00*/  LEA.HI.X.SX32 R175, R215, R11.reuse, 0x2, P2 ;  /* 0x0000000bd7af7211 */ /* 0x080fe200010f16ff */
[C---:B------:R-:W-:Y:S01]  /*6a10*/  IMAD R228, R12.reuse, 0x1e4, RZ ;  /* 0x000001e40ce47824 */ /* 0x040fe200078e02ff */
[-C--:B------:R-:W-:Y:S01]  /*6a20*/  LEA.HI.X.SX32 R157, R209, R11.reuse, 0x2, P4 ;  /* 0x0000000bd19d7211 */ /* 0x080fe200020f16ff */
[C---:B------:R-:W-:Y:S01]  /*6a30*/  IMAD R232, R12.reuse, 0x1ec, RZ ;  /* 0x000001ec0ce87824 */ /* 0x040fe200078e02ff */
[-C--:B------:R-:W-:Y:S01]  /*6a40*/  IADD3 R178, P2, PT, R179, R10.reuse, RZ ;  /* 0x0000000ab3b27210 */ /* 0x080fe20007f5e0ff */
[----:B------:R-:W-:Y:S01]  /*6a50*/  UIADD3 UR4, UPT, UPT, UR9, 0xb0000, URZ ;  /* 0x000b000009047890 */ /* 0x000fe2000fffe0ff */
        /* <DEDUP_REMOVED lines=8> */
[----:B------:R-:W-:Y:S01]  /*6ae0*/  IADD3 R164, P4, PT, R211, R10, RZ ;  /* 0x0000000ad3a47210 */ /* 0x000fe20007f9e0ff */
[----:B------:R1:W-:Y:S01]  /*6af0*/  STL.64 [R1+0x90], R4 ;  /* 0x0000900401007387 */ /* 0x0003e20000100a00 */
[----:B------:R-:W-:-:S02]  /*6b00*/  LEA.HI.X.SX32 R183, R183, R11, 0x2, P2 ;  /* 0x0000000bb7b77211 */ /* 0x000fc400010f16ff */
[-C--:B------:R-:W-:Y:S01]  /*6b10*/  LEA.HI.X.SX32 R165, R221, R11.reuse, 0x2, P4 ;  /* 0x0000000bdda57211 */ /* 0x080fe200020f16ff */
[----:B------:R-:W-:Y:S01]  /*6b20*/  UIADD3 UR11, UPT, UPT, UR10, UR5, URZ ;  /* 0x000000050a0b7290 */ /* 0x000fe2000fffe0ff */
[-C--:B------:R-:W-:Y:S01]  /*6b30*/  IADD3 R186, P2, PT, R186, R10.reuse, RZ ;  /* 0x0000000ababa7210 */ /* 0x080fe20007f5e0ff */
[----:B------:R-:W3:Y:S01]  /*6b40*/  LDCU.64 UR22, c[0x0][0x358] ;  /* 0x00006b00ff1677ac */ /* 0x000ee20008000a00 */
[-C--:B------:R-:W-:Y:S01]  /*6b50*/  IADD3 R168, P4, PT, R201, R10.reuse, RZ ;  /* 0x0000000ac9a87210 */ /* 0x080fe20007f9e0ff */
[----:B------:R4:W-:Y:S01]  /*6b60*/  STL.64 [R1+0x88], R6 ;  /* 0x0000880601007387 */ /* 0x0009e20000100a00 */
[-C--:B------:R-:W-:Y:S02]  /*6b70*/  LEA.HI.X.SX32 R187, R223, R11.reuse, 0x2, P2 ;  /* 0x0000000bdfbb7211 */ /* 0x080fe400010f16ff */
[-C--:B------:R-:W-:Y:S01]  /*6b80*/  LEA.HI.X.SX32 R169, R218, R11.reuse, 0x2, P4 ;  /* 0x0000000bdaa97211 */ /* 0x080fe200020f16ff */
[----:B------:R-:W-:Y:S01]  /*6b90*/  IMAD R218, R12, 0x1d0, RZ ;  /* 0x000001d00cda7824 */ /* 0x000fe200078e02ff */
[-C--:B------:R-:W-:Y:S01]  /*6ba0*/  IADD3 R190, P2, PT, R190, R10.reuse, RZ ;  /* 0x0000000abebe7210 */ /* 0x080fe20007f5e0ff */
[----:B------:R-:W-:Y:S01]  /*6bb0*/  STTM.x64 tmem[UR11], RZ ;  /* 0x000000ff000079ed */ /* 0x000fe2000834000b */
[-C--:B------:R-:W-:Y:S01]  /*6bc0*/  IADD3 R172, P4, PT, R197, R10.reuse, RZ ;  /* 0x0000000ac5ac7210 */ /* 0x080fe20007f9e0ff */
[----:B------:R-:W1:Y:S01]  /*6bd0*/  FENCE.VIEW.ASYNC.T ;  /* 0x00000000000073c6 */ /* 0x000e620000000200 */
[-C--:B------:R-:W-:Y:S01]  /*6be0*/  LEA.HI.X.SX32 R191, R191, R11.reuse, 0x2, P2 ;  /* 0x0000000bbfbf7211 */ /* 0x080fe200010f16ff */
[----:B------:R1:W-:Y:S01]  /*6bf0*/  STL.64 [R1+0x80], R18 ;  /* 0x0000801201007387 */ /* 0x0003e20000100a00 */
[----:B------:R-:W-:Y:S01]  /*6c00*/  LEA.HI.X.SX32 R173, R217, R11, 0x2, P4 ;  /* 0x0000000bd9ad7211 */ /* 0x000fe200020f16ff */
[----:B-1----:R-:W-:Y:S01]  /*6c10*/  BAR.SYNC.DEFER_BLOCKING 0x0 ;  /* 0x0000000000007b1d */ /* 0x002fe20000010000 */
[----:B------:R-:W-:-:S02]  /*6c20*/  IADD3 R194, P2, PT, R194, R10, RZ ;  /* 0x0000000ac2c27210 */ /* 0x000fc40007f5e0ff */
[-C--:B------:R-:W-:Y:S02]  /*6c30*/  IADD3 R176, P4, PT, R181, R10.reuse, RZ ;  /* 0x0000000ab5b07210 */ /* 0x080fe40007f9e0ff */
[-C--:B------:R-:W-:Y:S01]  /*6c40*/  LEA.HI.X.SX32 R195, R224, R11.reuse, 0x2, P2 ;  /* 0x0000000be0c37211 */ /* 0x080fe200010f16ff */
[C---:B------:R-:W-:Y:S01]  /*6c50*/  IMAD R224, R12.reuse, 0x1dc, RZ ;  /* 0x000001dc0ce07824 */ /* 0x040fe200078e02ff */
[-C--:B------:R-:W-:Y:S01]  /*6c60*/  LEA.HI.X.SX32 R177, R213, R11.reuse, 0x2, P4 ;  /* 0x0000000bd5b17211 */ /* 0x080fe200020f16ff */
[----:B------:R-:W-:Y:S01]  /*6c70*/  IMAD R240, R12, 0x1fc, RZ ;  /* 0x000001fc0cf07824 */ /* 0x000fe200078e02ff */
[-C--:B------:R-:W-:Y:S01]  /*6c80*/  IADD3 R198, P2, PT, R198, R10.reuse, RZ ;  /* 0x0000000ac6c67210 */ /* 0x080fe20007f5e0ff */
[----:B------:R1:W-:Y:S01]  /*6c90*/  STL.64 [R1+0x78], R20 ;  /* 0x0000781401007387 */ /* 0x0003e20000100a00 */
[----:B------:R-:W-:Y:S02]  /*6ca0*/  IADD3 R180, P4, PT, R180, R10, RZ ;  /* 0x0000000ab4b47210 */ /* 0x000fe40007f9e0ff */
[-C--:B------:R-:W-:Y:S01]  /*6cb0*/  LEA.HI.X.SX32 R199, R137, R11.reuse, 0x2, P2 ;  /* 0x0000000b89c77211 */ /* 0x080fe200010f16ff */
[----:B------:R1:W-:Y:S01]  /*6cc0*/  STL.64 [R1+0x70], R22 ;  /* 0x0000701601007387 */ /* 0x0003e20000100a00 */
[----:B------:R-:W-:-:S02]  /*6cd0*/  LEA.HI.X.SX32 R181, R207, R11, 0x2, P4 ;  /* 0x0000000bcfb57211 */ /* 0x000fc400020f16ff */
[-C--:B------:R-:W-:Y:S01]  /*6ce0*/  IADD3 R202, P2, PT, R202, R10.reuse, RZ ;  /* 0x0000000acaca7210 */ /* 0x080fe20007f5e0ff */
[----:B------:R1:W-:Y:S01]  /*6cf0*/  STL.64 [R1+0x68], R24 ;  /* 0x0000681801007387 */ /* 0x0003e20000100a00 */
[-C--:B------:R-:W-:Y:S02]  /*6d00*/  IADD3 R184, P4, PT, R184, R10.reuse, RZ ;  /* 0x0000000ab8b87210 */ /* 0x080fe40007f9e0ff */
[-C--:B------:R-:W-:Y:S01]  /*6d10*/  LEA.HI.X.SX32 R203, R225, R11.reuse, 0x2, P2 ;  /* 0x0000000be1cb7211 */ /* 0x080fe200010f16ff */
[----:B------:R1:W-:Y:S01]  /*6d20*/  STL.64 [R1+0x60], R26 ;  /* 0x0000601a01007387 */ /* 0x0003e20000100a00 */
[----:B------:R-:W-:Y:S01]  /*6d30*/  LEA.HI.X.SX32 R185, R143, R11, 0x2, P4 ;  /* 0x0000000b8fb97211 */ /* 0x000fe200020f16ff */
[----:B------:R-:W-:Y:S01]  /*6d40*/  IMAD R143, R12, 0x75, RZ ;  /* 0x000000750c8f7824 */ /* 0x000fe200078e02ff */
[-C--:B------:R-:W-:Y:S01]  /*6d50*/  IADD3 R206, P2, PT, R206, R10.reuse, RZ ;  /* 0x0000000acece7210 */ /* 0x080fe20007f5e0ff */
[----:B------:R1:W-:Y:S01]  /*6d60*/  STL.64 [R1+0x58], R28 ;  /* 0x0000581c01007387 */ /* 0x0003e20000100a00 */
[----:B------:R-:W-:-:S02]  /*6d70*/  IADD3 R188, P4, PT, R188, R10, RZ ;  /* 0x0000000abcbc7210 */ /* 0x000fc40007f9e0ff */
[-C--:B------:R-:W-:Y:S01]  /*6d80*/  LEA.HI.X.SX32 R207, R135, R11.reuse, 0x2, P2 ;  /* 0x0000000b87cf7211 */ /* 0x080fe200010f16ff */
[----:B------:R1:W-:Y:S01]  /*6d90*/  STL.64 [R1+0x50], R30 ;  /* 0x0000501e01007387 */ /* 0x0003e20000100a00 */
[-C--:B------:R-:W-:Y:S02]  /*6da0*/  LEA.HI.X.SX32 R189, R189, R11.reuse, 0x2, P4 ;  /* 0x0000000bbdbd7211 */ /* 0x080fe400020f16ff */
[-C--:B------:R-:W-:Y:S01]  /*6db0*/  IADD3 R210, P2, PT, R210, R10.reuse, RZ ;  /* 0x0000000ad2d27210 */ /* 0x080fe20007f5e0ff */
[----:B------:R1:W-:Y:S01]  /*6dc0*/  STL.64 [R1+0x48], R32 ;  /* 0x0000482001007387 */ /* 0x0003e20000100a00 */
[----:B------:R-:W-:Y:S02]  /*6dd0*/  IADD3 R192, P4, PT, R192, R10, RZ ;  /* 0x0000000ac0c07210 */ /* 0x000fe40007f9e0ff */
[-C--:B------:R-:W-:Y:S01]  /*6de0*/  LEA.HI.X.SX32 R211, R226, R11.reuse, 0x2, P2 ;  /* 0x0000000be2d37211 */ /* 0x080fe200010f16ff */
[----:B------:R1:W-:Y:S01]  /*6df0*/  STL.64 [R1+0x40], R34 ;  /* 0x0000402201007387 */ /* 0x0003e20000100a00 */
[----:B------:R-:W-:-:S02]  /*6e00*/  LEA.HI.X.SX32 R193, R193, R11, 0x2, P4 ;  /* 0x0000000bc1c17211 */ /* 0x000fc400020f16ff */
[-C--:B------:R-:W-:Y:S01]  /*6e10*/  IADD3 R214, P2, PT, R214, R10.reuse, RZ ;  /* 0x0000000ad6d67210 */ /* 0x080fe20007f5e0ff */
[----:B------:R-:W-:Y:S01]  /*6e20*/  IMAD R226, R12, 0x1e0, RZ ;  /* 0x000001e00ce27824 */ /* 0x000fe200078e02ff */
[-C--:B------:R-:W-:Y:S01]  /*6e30*/  IADD3 R196, P4, PT, R196, R10.reuse, RZ ;  /* 0x0000000ac4c47210 */ /* 0x080fe20007f9e0ff */
[----:B------:R1:W-:Y:S01]  /*6e40*/  STL.64 [R1+0x38], R36 ;  /* 0x0000382401007387 */ /* 0x0003e20000100a00 */
[-C--:B------:R-:W-:Y:S02]  /*6e50*/  LEA.HI.X.SX32 R215, R139, R11.reuse, 0x2, P2 ;  /* 0x0000000b8bd77211 */ /* 0x080fe400010f16ff */
[-C--:B------:R-:W-:Y:S01]  /*6e60*/  LEA.HI.X.SX32 R197, R141, R11.reuse, 0x2, P4 ;  /* 0x0000000b8dc57211 */ /* 0x080fe200020f16ff */
[----:B------:R1:W-:Y:S01]  /*6e70*/  STL.64 [R1+0x30], R38 ;  /* 0x0000302601007387 */ /* 0x0003e20000100a00 */
[-C--:B------:R-:W-:Y:S02]  /*6e80*/  IADD3 R218, P2, PT, R218, R10.reuse, RZ ;  /* 0x0000000adada7210 */ /* 0x080fe40007f5e0ff */
[----:B------:R-:W-:Y:S01]  /*6e90*/  IADD3 R200, P4, PT, R200, R10, RZ ;  /* 0x0000000ac8c87210 */ /* 0x000fe20007f9e0ff */
[----:B------:R1:W-:Y:S01]  /*6ea0*/  STL.64 [R1+0x28], R40 ;  /* 0x0000282801007387 */ /* 0x0003e20000100a00 */
[----:B------:R-:W-:-:S02]  /*6eb0*/  LEA.HI.X.SX32 R219, R227, R11, 0x2, P2 ;  /* 0x0000000be3db7211 */ /* 0x000fc400010f16ff */
[-C--:B------:R-:W-:Y:S01]  /*6ec0*/  LEA.HI.X.SX32 R201, R133, R11.reuse, 0x2, P4 ;  /* 0x0000000b85c97211 */ /* 0x080fe200020f16ff */
[----:B------:R-:W-:Y:S01]  /*6ed0*/  IMAD R133, R12, 0x77, RZ ;  /* 0x000000770c857824 */ /* 0x000fe200078e02ff */
[-C--:B------:R-:W-:Y:S01]  /*6ee0*/  IADD3 R222, P2, PT, R222, R10.reuse, RZ ;  /* 0x0000000adede7210 */ /* 0x080fe20007f5e0ff */
[----:B------:R1:W-:Y:S01]  /*6ef0*/  STL.64 [R1+0x20], R42 ;  /* 0x0000202a01007387 */ /* 0x0003e20000100a00 */
[-C--:B------:R-:W-:Y:S02]  /*6f00*/  IADD3 R204, P4, PT, R204, R10.reuse, RZ ;  /* 0x0000000acccc7210 */ /* 0x080fe40007f9e0ff */
[-C--:B------:R-:W-:Y:S01]  /*6f10*/  LEA.HI.X.SX32 R223, R142, R11.reuse, 0x2, P2 ;  /* 0x0000000b8edf7211 */ /* 0x080fe200010f16ff */
[----:B------:R1:W-:Y:S01]  /*6f20*/  STL.64 [R1+0x18], R44 ;  /* 0x0000182c01007387 */ /* 0x0003e20000100a00 */
[-C--:B------:R-:W-:Y:S02]  /*6f30*/  LEA.HI.X.SX32 R205, R134, R11.reuse, 0x2, P4 ;  /* 0x0000000b86cd7211 */ /* 0x080fe400020f16ff */
[-C--:B------:R-:W-:Y:S01]  /*6f40*/  IADD3 R226, P2, PT, R226, R10.reuse, RZ ;  /* 0x0000000ae2e27210 */ /* 0x080fe20007f5e0ff */
[----:B------:R1:W-:Y:S01]  /*6f50*/  STL.64 [R1+0x10], R8 ;  /* 0x0000100801007387 */ /* 0x0003e20000100a00 */
[----:B------:R-:W-:Y:S01]  /*6f60*/  IADD3 R208, P4, PT, R208, R10, RZ ;  /* 0x0000000ad0d07210 */ /* 0x000fe20007f9e0ff */
[----:B------:R-:W-:Y:S01]  /*6f70*/  IMAD R134, R12, 0x7a, RZ ;  /* 0x0000007a0c867824 */ /* 0x000fe200078e02ff */
[-C--:B------:R-:W-:Y:S01]  /*6f80*/  LEA.HI.X.SX32 R227, R229, R11.reuse, 0x2, P2 ;  /* 0x0000000be5e37211 */ /* 0x080fe200010f16ff */
[----:B------:R-:W-:Y:S01]  /*6f90*/  STL.64 [R1+0x8], R14 ;  /* 0x0000080e01007387 */ /* 0x000fe20000100a00 */
[----:B------:R-:W-:-:S02]  /*6fa0*/  LEA.HI.X.SX32 R209, R136, R11, 0x2, P4 ;  /* 0x0000000b88d17211 */ /* 0x000fc400020f16ff */
[-C--:B------:R-:W-:Y:S01]  /*6fb0*/  IADD3 R230, P2, PT, R230, R10.reuse, RZ ;  /* 0x0000000ae6e67210 */ /* 0x080fe20007f5e0ff */
[----:B------:R1:W-:Y:S01]  /*6fc0*/  STL.64 [R1], R16 ;  /* 0x0000001001007387 */ /* 0x0003e20000100a00 */
[-C--:B------:R-:W-:Y:S02]  /*6fd0*/  IADD3 R212, P4, PT, R212, R10.reuse, RZ ;  /* 0x0000000ad4d47210 */ /* 0x080fe40007f9e0ff */
[-C--:B------:R-:W-:Y:S01]  /*6fe0*/  LEA.HI.X.SX32 R231, R134, R11.reuse, 0x2, P2 ;  /* 0x0000000b86e77211 */ /* 0x080fe200010f16ff */
[----:B------:R-:W4:Y:S01]  /*6ff0*/  LDL.64 R136, [R1+0xa0] ;  /* 0x0000a00001887983 */ /* 0x000f220000100a00 */
[-C--:B------:R-:W-:Y:S02]  /*7000*/  LEA.HI.X.SX32 R213, R138, R11.reuse, 0x2, P4 ;  /* 0x0000000b8ad57211 */ /* 0x080fe400020f16ff */
[----:B------:R-:W-:Y:S01]  /*7010*/  ISETP.NE.U32.AND P2, PT, R0, RZ, PT ;  /* 0x000000ff0000720c */ /* 0x000fe20003f45070 */
[----:B------:R-:W-:Y:S01]  /*7020*/  VIADD R134, R132, 0xfffffffa ;  /* 0xfffffffa84867836 */ /* 0x000fe20000000000 */
[----:B------:R-:W-:Y:S01]  /*7030*/  IADD3 R216, P4, PT, R216, R10, RZ ;  /* 0x0000000ad8d87210 */ /* 0x000fe20007f9e0ff */
[----:B------:R-:W4:Y:S03]  /*7040*/  LDL.64 R138, [R1+0xa8] ;  /* 0x0000a800018a7983 */ /* 0x000f260000100a00 */
[----:B------:R-:W-:-:S02]  /*7050*/  LEA.HI.X.SX32 R217, R140, R11, 0x2, P4 ;  /* 0x0000000b8cd97211 */ /* 0x000fc400020f16ff */
[-C--:B------:R-:W-:Y:S01]  /*7060*/  IADD3 R220, P4, PT, R220, R10.reuse, RZ ;  /* 0x0000000adcdc7210 */ /* 0x080fe20007f9e0ff */
[----:B------:R-:W4:Y:S03]  /*7070*/  LDL.64 R140, [R1+0xb0] ;  /* 0x0000b000018c7983 */ /* 0x000f260000100a00 */
[-C--:B------:R-:W-:Y:S02]  /*7080*/  LEA.HI.X.SX32 R221, R143, R11.reuse, 0x2, P4 ;  /* 0x0000000b8fdd7211 */ /* 0x080fe400020f16ff */
[-C--:B------:R-:W-:Y:S01]  /*7090*/  IADD3 R224, P4, PT, R224, R10.reuse, RZ ;  /* 0x0000000ae0e07210 */ /* 0x080fe20007f9e0ff */
[----:B------:R-:W-:Y:S01]  /*70a0*/  VOTEU.ALL UP1, P2 ;  /* 0x0000000000ff7886 */ /* 0x000fe20001020000 */
[----:B------:R-:W-:Y:S01]  /*70b0*/  VOTEU.ALL UP2, P2 ;  /* 0x0000000000ff7886 */ /* 0x000fe20001040000 */
[----:B------:R-:W4:Y:S01]  /*70c0*/  LDL.64 R142, [R1+0xb8] ;  /* 0x0000b800018e7983 */ /* 0x000f220000100a00 */
[----:B------:R-:W-:Y:S01]  /*70d0*/  LEA.HI.X.SX32 R225, R133, R11, 0x2, P4 ;  /* 0x0000000b85e17211 */ /* 0x000fe200020f16ff */
[----:B------:R-:W-:Y:S01]  /*70e0*/  IMAD R133, R12, 0x79, RZ ;  /* 0x000000790c857824 */ /* 0x000fe200078e02ff */
[----:B------:R-:W-:Y:S01]  /*70f0*/  IADD3 R228, P4, PT, R228, R10, RZ ;  /* 0x0000000ae4e47210 */ /* 0x000fe20007f9e0ff */
[----:B------:R-:W-:-:S04]  /*7100*/  @!UP1 UIADD3 UR12, UPT, UPT, -UR6, 0x100000, URZ ;  /* 0x00100000060c9890 */ /* 0x000fc8000fffe1ff */
[----:B------:R-:W-:Y:S02]  /*7110*/  @!UP1 USHF.L.U32 UR13, UR12, 0xb, URZ ;  /* 0x0000000b0c0d9899 */ /* 0x000fe400080006ff */
[----:B------:R-:W-:Y:S01]  /*7120*/  @!UP1 USHF.L.U32 UR12, UR12, 0x1, URZ ;  /* 0x000000010c0c9899 */ /* 0x000fe200080006ff */
[----:B------:R-:W-:Y:S01]  /*7130*/  LEA.HI.X.SX32 R229, R133, R11, 0x2, P4 ;  /* 0x0000000b85e57211 */ /* 0x000fe200020f16ff */
[----:B------:R-:W-:Y:S01]  /*7140*/  IMAD R133, R12, 0x7b, RZ ;  /* 0x0000007b0c857824 */ /* 0x000fe200078e02ff */
[----:B------:R-:W-:Y:S01]  /*7150*/  IADD3 R232, P4, PT, R232, R10, RZ ;  /* 0x0000000ae8e87210 */ /* 0x000fe20007f9e0ff */
[----:B------:R-:W-:-:S04]  /*7160*/  @!UP1 UIADD3 UR6, UPT, UPT, -UR6, 0x100000, URZ ;  /* 0x0010000006069890 */ /* 0x000fc8000fffe1ff */
[----:B------:R-:W-:Y:S02]  /*7170*/  @!UP1 USHF.L.U32 UR7, UR6, 0xb, URZ ;  /* 0x0000000b06079899 */ /* 0x000fe400080006ff */
[----:B------:R-:W-:Y:S01]  /*7180*/  @!UP1 USHF.L.U32 UR6, UR6, 0x1, URZ ;  /* 0x0000000106069899 */ /* 0x000fe200080006ff */
[----:B------:R-:W-:Y:S01]  /*7190*/  VOTEU.ALL UP1, P2 ;  /* 0x0000000000ff7886 */ /* 0x000fe20001020000 */
[-C--:B------:R-:W-:Y:S01]  /*71a0*/  LEA.HI.X.SX32 R233, R133, R11.reuse, 0x2, P4 ;  /* 0x0000000b85e97211 */ /* 0x080fe200020f16ff */
[----:B------:R-:W-:Y:S01]  /*71b0*/  IMAD R133, R12, 0x7d, RZ ;  /* 0x0000007d0c857824 */ /* 0x000fe200078e02ff */
[----:B------:R-:W-:Y:S01]  /*71c0*/  IADD3 R234, P4, PT, R234, R10, RZ ;  /* 0x0000000aeaea7210 */ /* 0x000fe20007f9e0ff */
[----:B------:R-:W1:Y:S02]  /*71d0*/  FENCE.VIEW.ASYNC.S ;  /* 0x00000000000073c6 */ /* 0x000e640000000000 */
[----:B-1----:R-:W1:Y:S02]  /*71e0*/  @!UP1 SYNCS.EXCH.64 URZ, [UR4], UR12 ;  /* 0x0000000c04ff95b2 */ /* 0x002e640008000100 */
[----:B-1----:R-:W-:Y:S01]  /*71f0*/  BAR.SYNC.DEFER_BLOCKING 0x0 ;  /* 0x0000000000007b1d */ /* 0x002fe20000010000 */
[----:B------:R-:W-:-:S02]  /*7200*/  LEA.HI.X.SX32 R235, R235, R11, 0x2, P4 ;  /* 0x0000000bebeb7211 */ /* 0x000fc400020f16ff */
[----:B------:R-:W-:-:S04]  /*7210*/  IADD3 R236, P4, PT, R236, R10, RZ ;  /* 0x0000000aecec7210 */ /* 0x000fc80007f9e0ff */
[----:B------:R-:W-:Y:S01]  /*7220*/  LEA.HI.X.SX32 R237, R133, R11, 0x2, P4 ;  /* 0x0000000b85ed7211 */ /* 0x000fe200020f16ff */
[----:B------:R-:W-:Y:S01]  /*7230*/  IMAD R133, R12, 0x7e, RZ ;  /* 0x0000007e0c857824 */ /* 0x000fe200078e02ff */
[----:B------:R-:W-:-:S04]  /*7240*/  IADD3 R238, P4, PT, R238, R10, RZ ;  /* 0x0000000aeeee7210 */ /* 0x000fc80007f9e0ff */
[----:B------:R-:W-:Y:S01]  /*7250*/  LEA.HI.X.SX32 R239, R133, R11, 0x2, P4 ;  /* 0x0000000b85ef7211 */ /* 0x000fe200020f16ff */
[----:B------:R-:W-:Y:S01]  /*7260*/  IMAD R133, R12, 0x7f, RZ ;  /* 0x0000007f0c857824 */ /* 0x000fe200078e02ff */
[----:B------:R-:W-:-:S04]  /*7270*/  IADD3 R240, P4, PT, R240, R10, RZ ;  /* 0x0000000af0f07210 */ /* 0x000fc80007f9e0ff */
[----:B------:R-:W-:Y:S01]  /*7280*/  LEA.HI.X.SX32 R241, R133, R11, 0x2, P4 ;  /* 0x0000000b85f17211 */ /* 0x000fe200020f16ff */
[----:B------:R-:W-:Y:S01]  /*7290*/  VIADD R133, R132, 0xfffffff9 ;  /* 0xfffffff984857836 */ /* 0x000fe20000000000 */
[----:B------:R-:W-:Y:S02]  /*72a0*/  ISETP.GE.U32.AND P4, PT, R134, 0x7fffff7b, PT ;  /* 0x7fffff7b8600780c */ /* 0x000fe40003f86070 */
[----:B------:R-:W-:Y:S01]  /*72b0*/  LEA R134, R0, UR9, 0x9 ;  /* 0x0000000900867c11 */ /* 0x000fe2000f8e48ff */
[----:B------:R1:W3:Y:S04]  /*72c0*/  @!UP2 SYNCS.EXCH.64 URZ, [UR9+0xb0008], UR6 ;  /* 0x0b00080609ffa5b2 */ /* 0x0002e80008000100 */
[----:B------:R-:W-:Y:S01]  /*72d0*/  @!PT LDS RZ, [RZ] ;  /* 0x00000000fffff984 */ /* 0x000fe20000000800 */
[----:B------:R-:W-:Y:S01]  /*72e0*/  @!PT LDS RZ, [RZ] ;  /* 0x00000000fffff984 */ /* 0x000fe20000000800 */
[----:B------:R-:W-:Y:S01]  /*72f0*/  @!PT LDS RZ, [RZ] ;  /* 0x00000000fffff984 */ /* 0x000fe20000000800 */
[----:B---3--:R-:W-:Y:S01]  /*7300*/  LDGSTS.E [R134], desc[UR22][R10.64], !P1 ;  /* 0x000000000a867fae */ /* 0x008fe2000c9a1016 */
[----:B------:R-:W-:-:S02]  /*7310*/  ISETP.GE.U32.AND P1, PT, R133, 0x7fffff7a, PT ;  /* 0x7fffff7a8500780c */ /* 0x000fc40003f26070 */
[C---:B------:R-:W-:Y:S02]  /*7320*/  IADD3 R133, PT, PT, R132.reuse, -0x8, RZ ;  /* 0xfffffff884857810 */ /* 0x040fe40007ffe0ff */
[C---:B------:R-:W-:Y:S01]  /*7330*/  IADD3 R252, PT, PT, R132.reuse, 0x7f, RZ ;  /* 0x0000007f84fc7810 */ /* 0x040fe20007ffe0ff */
[C---:B------:R-:W-:Y:S01]  /*7340*/  VIADD R135, R132.reuse, 0xffffff80 ;  /* 0xffffff8084877836 */ /* 0x040fe20000000000 */
[----:B-1----:R-:W1:Y:S01]  /*7350*/  LDCU UR6, c[0x0][0x3a0] ;  /* 0x00007400ff0677ac */ /* 0x002e620008000800 */
[----:B--2---:R-:W-:Y:S04]  /*7360*/  LDGSTS.E [R134+0x4], desc[UR22][R2.64], !P0 ;  /* 0x0000400002867fae */ /* 0x004fe8000c1a1016 */
[----:B------:R-:W2:Y:S01]  /*7370*/  LDL.LU.64 R2, [R1+0x880] ;  /* 0x0008800001027983 */ /* 0x000ea20000300a00 */
[----:B------:R-:W-:Y:S01]  /*7380*/  ISETP.GE.U32.AND P0, PT, R133, 0x7fffff79, PT ;  /* 0x7fffff798500780c */ /* 0x000fe20003f06070 */
[----:B------:R-:W-:-:S02]  /*7390*/  VIADD R133, R132, 0xfffffff7 ;  /* 0xfffffff784857836 */ /* 0x000fc40000000000 */
[----:B--2---:R-:W-:Y:S04]  /*73a0*/  LDGSTS.E [R134+0x8], desc[UR22][R2.64], !P6 ;  /* 0x0000800002867fae */ /* 0x004fe8000f1a1016 */
[----:B------:R-:W2:Y:S01]  /*73b0*/  LDL.LU.64 R2, [R1+0x878] ;  /* 0x0008780001027983 */ /* 0x000ea20000300a00 */
[----:B------:R-:W-:Y:S01]  /*73c0*/  ISETP.GE.U32.AND P6, PT, R133, 0x7fffff78, PT ;  /* 0x7fffff788500780c */ /* 0x000fe20003fc6070 */
[C---:B------:R-:W-:Y:S02]  /*73d0*/  VIADD R133, R132.reuse, 0xfffffff6 ;  /* 0xfffffff684857836 */ /* 0x040fe40000000000 */
[----:B--2---:R-:W-:Y:S04]  /*73e0*/  LDGSTS.E [R134+0xc], desc[UR22][R2.64], !P5 ;  /* 0x0000c00002867fae */ /* 0x004fe8000e9a1016 */
[----:B------:R-:W2:Y:S01]  /*73f0*/  LDL.LU.64 R2, [R1+0x870] ;  /* 0x0008700001027983 */ /* 0x000ea20000300a00 */
[----:B------:R-:W-:Y:S01]  /*7400*/  ISETP.GE.U32.AND P5, PT, R133, 0x7fffff77, PT ;  /* 0x7fffff778500780c */ /* 0x000fe20003fa6070 */
[----:B------:R-:W-:-:S02]  /*7410*/  VIADD R133, R132, 0xfffffff5 ;  /* 0xfffffff584857836 */ /* 0x000fc40000000000 */
[----:B--2---:R-:W-:Y:S04]  /*7420*/  LDGSTS.E [R134+0x10], desc[UR22][R2.64], !P3 ;  /* 0x0001000002867fae */ /* 0x004fe8000d9a1016 */
[----:B------:R-:W2:Y:S01]  /*7430*/  LDL.LU.64 R2, [R1+0x868] ;  /* 0x0008680001027983 */ /* 0x000ea20000300a00 */
[----:B------:R-:W-:Y:S02]  /*7440*/  ISETP.GE.U32.AND P3, PT, R133, 0x7fffff76, PT ;  /* 0x7fffff768500780c */ /* 0x000fe40003f66070 */
[C---:B------:R-:W-:Y:S01]  /*7450*/  IADD3 R133, PT, PT, R132.reuse, -0xc, RZ ;  /* 0xfffffff484857810 */ /* 0x040fe20007ffe0ff */
        /* <DEDUP_REMOVED lines=8> */
[----:B----4-:R3:W-:Y:S03]  /*74e0*/  LDGSTS.E [R134+0x1c], desc[UR22][R142.64], !P0 ;  /* 0x0001c0008e867fae */ /* 0x0107e6000c1a1016 */
[----:B------:R-:W-:Y:S01]  /*74f0*/  ISETP.GE.U32.AND P0, PT, R133, 0x7fffff73, PT ;  /* 0x7fffff738500780c */ /* 0x000fe20003f06070 */
[C---:B------:R-:W-:Y:S01]  /*7500*/  VIADD R133, R132.reuse, 0xfffffff1 ;  /* 0xfffffff184857836 */ /* 0x040fe20000000000 */
[----:B------:R4:W-:Y:S04]  /*7510*/  LDGSTS.E [R134+0x20], desc[UR22][R140.64], !P6 ;  /* 0x000200008c867fae */ /* 0x0009e8000f1a1016 */
[----:B------:R-:W-:Y:S01]  /*7520*/  ISETP.GE.U32.AND P6, PT, R133, 0x7fffff72, PT ;  /* 0x7fffff728500780c */ /* 0x000fe20003fc6070 */
[----:B------:R1:W-:Y:S01]  /*7530*/  LDGSTS.E [R134+0x24], desc[UR22][R138.64], !P5 ;  /* 0x000240008a867fae */ /* 0x0003e2000e9a1016 */
[----:B------:R-:W-:-:S03]  /*7540*/  IADD3 R133, PT, PT, R132, -0x10, RZ ;  /* 0xfffffff084857810 */ /* 0x000fc60007ffe0ff */
[----:B------:R1:W-:Y:S01]  /*7550*/  LDGSTS.E [R134+0x28], desc[UR22][R136.64], !P3 ;  /* 0x0002800088867fae */ /* 0x0003e2000d9a1016 */
[----:B------:R-:W-:Y:S01]  /*7560*/  ISETP.GE.U32.AND P5, PT, R133, 0x7fffff71, PT ;  /* 0x7fffff718500780c */ /* 0x000fe20003fa6070 */
[----:B------:R-:W-:-:S05]  /*7570*/  VIADD R133, R132, 0xffffffef ;  /* 0xffffffef84857836 */ /* 0x000fca0000000000 */
[----:B------:R-:W-:Y:S01]  /*7580*/  ISETP.GE.U32.AND P3, PT, R133, 0x7fffff70, PT ;  /* 0x7fffff708500780c */ /* 0x000fe20003f66070 */
[C---:B------:R-:W-:Y:S01]  /*7590*/  VIADD R133, R132.reuse, 0xffffffee ;  /* 0xffffffee84857836 */ /* 0x040fe20000000000 */
[----:B--2---:R-:W-:Y:S04]  /*75a0*/  LDGSTS.E [R134+0x2c], desc[UR22][R2.64], !P4 ;  /* 0x0002c00002867fae */ /* 0x004fe8000e1a1016 */
[----:B------:R-:W-:Y:S01]  /*75b0*/  ISETP.GE.U32.AND P4, PT, R133, 0x7fffff6f, PT ;  /* 0x7fffff6f8500780c */ /* 0x000fe20003f86070 */
[C---:B------:R-:W-:Y:S01]  /*75c0*/  VIADD R133, R132.reuse, 0xffffffed ;  /* 0xffffffed84857836 */ /* 0x040fe20000000000 */
[----:B------:R-:W-:Y:S04]  /*75d0*/  LDGSTS.E [R134+0x30], desc[UR22][R4.64], !P1 ;  /* 0x0003000004867fae */ /* 0x000fe8000c9a1016 */
[----:B------:R-:W-:Y:S01]  /*75e0*/  ISETP.GE.U32.AND P1, PT, R133, 0x7fffff6e, PT ;  /* 0x7fffff6e8500780c */ /* 0x000fe20003f26070 */
[----:B------:R-:W-:Y:S01]  /*75f0*/  LDGSTS.E [R134+0x34], desc[UR22][R6.64], !P0 ;  /* 0x0003400006867fae */ /* 0x000fe2000c1a1016 */
[----:B------:R-:W-:-:S03]  /*7600*/  IADD3 R133, PT, PT, R132, -0x14, RZ ;  /* 0xffffffec84857810 */ /* 0x000fc60007ffe0ff */
[----:B------:R-:W-:Y:S01]  /*7610*/  LDGSTS.E [R134+0x38], desc[UR22][R18.64], !P6 ;  /* 0x0003800012867fae */ /* 0x000fe2000f1a1016 */
[----:B------:R-:W-:Y:S01]  /*7620*/  ISETP.GE.U32.AND P0, PT, R133, 0x7fffff6d, PT ;  /* 0x7fffff6d8500780c */ /* 0x000fe20003f06070 */
[C---:B------:R-:W-:Y:S02]  /*7630*/  VIADD R133, R132.reuse, 0xffffffeb ;  /* 0xffffffeb84857836 */ /* 0x040fe40000000000 */
[----:B------:R-:W-:Y:S03]  /*7640*/  LDGSTS.E [R134+0x3c], desc[UR22][R20.64], !P5 ;  /* 0x0003c00014867fae */ /* 0x000fe6000e9a1016 */
[----:B------:R-:W-:Y:S01]  /*7650*/  ISETP.GE.U32.AND P6, PT, R133, 0x7fffff6c, PT ;  /* 0x7fffff6c8500780c */ /* 0x000fe20003fc6070 */
[C---:B------:R-:W-:Y:S01]  /*7660*/  VIADD R133, R132.reuse, 0xffffffea ;  /* 0xffffffea84857836 */ /* 0x040fe20000000000 */
[----:B------:R-:W-:Y:S04]  /*7670*/  LDGSTS.E [R134+0x40], desc[UR22][R22.64], !P3 ;  /* 0x0004000016867fae */ /* 0x000fe8000d9a1016 */
        /* <DEDUP_REMOVED lines=32> */
[----:B------:R-:W3:Y:S01]  /*7880*/  LDL.LU.64 R2, [R1+0x850] ;  /* 0x0008500001027983 */ /* 0x000ee20000300a00 */
        /* <DEDUP_REMOVED lines=12> */
[----:B------:R-:W2:Y:S01]  /*7950*/  LDL.LU.64 R4, [R1+0x848] ;  /* 0x0008480001047983 */ /* 0x000ea20000300a00 */
        /* <DEDUP_REMOVED lines=114> */
[----:B------:R-:W2:Y:S01]  /*8080*/  LDL.LU.64 R32, [R1+0x800] ;  /* 0x0008000001207983 */ /* 0x000ea20000300a00 */
[----:B------:R-:W-:-:S03]  /*8090*/  IADD3 R133, PT, PT, R132, -0x48, RZ ;  /* 0xffffffb884857810 */ /* 0x000fc60007ffe0ff */
[----:B------:R-:W2:Y:S01]  /*80a0*/  LDL.LU.64 R34, [R1+0x7f8] ;  /* 0x0007f80001227983 */ /* 0x000ea20000300a00 */
[----:B------:R-:W-:Y:S01]  /*80b0*/  ISETP.GE.U32.AND P4, PT, R133, 0x7fffff39, PT ;  /* 0x7fffff398500780c */ /* 0x000fe20003f86070 */
[C---:B------:R-:W-:Y:S02]  /*80c0*/  VIADD R133, R132.reuse, 0xffffffb7 ;  /* 0xffffffb784857836 */ /* 0x040fe40000000000 */
[----:B------:R-:W2:Y:S03]  /*80d0*/  LDL.LU.64 R36, [R1+0x7f0] ;  /* 0x0007f00001247983 */ /* 0x000ea60000300a00 */
[----:B------:R-:W-:Y:S01]  /*80e0*/  ISETP.GE.U32.AND P1, PT, R133, 0x7fffff38, PT ;  /* 0x7fffff388500780c */ /* 0x000fe20003f26070 */
[C---:B------:R-:W-:Y:S01]  /*80f0*/  VIADD R133, R132.reuse, 0xffffffb6 ;  /* 0xffffffb684857836 */ /* 0x040fe20000000000 */
[----:B------:R-:W2:Y:S04]  /*8100*/  LDL.LU.64 R38, [R1+0x7e8] ;  /* 0x0007e80001267983 */ /* 0x000ea80000300a00 */
[----:B------:R-:W-:Y:S01]  /*8110*/  ISETP.GE.U32.AND P0, PT, R133, 0x7fffff37, PT ;  /* 0x7fffff378500780c */ /* 0x000fe20003f06070 */
[----:B------:R-:W-:Y:S01]  /*8120*/  VIADD R133, R132, 0xffffffb5 ;  /* 0xffffffb584857836 */ /* 0x000fe20000000000 */
[----:B------:R-:W-:Y:S04]  /*8130*/  LDGSTS.E [R134+0x110], desc[UR22][R110.64], !P6 ;  /* 0x001100006e867fae */ /* 0x000fe8000f1a1016 */
[----:B------:R-:W2:Y:S01]  /*8140*/  LDL.LU.64 R40, [R1+0x7e0] ;  /* 0x0007e00001287983 */ /* 0x000ea20000300a00 */
[----:B------:R-:W-:-:S02]  /*8150*/  ISETP.GE.U32.AND P6, PT, R133, 0x7fffff36, PT ;  /* 0x7fffff368500780c */ /* 0x000fc40003fc6070 */
[C---:B------:R-:W-:Y:S01]  /*8160*/  IADD3 R133, PT, PT, R132.reuse, -0x4c, RZ ;  /* 0xffffffb484857810 */ /* 0x040fe20007ffe0ff */
[----:B------:R-:W2:Y:S04]  /*8170*/  LDL.LU.64 R42, [R1+0x7d8] ;  /* 0x0007d800012a7983 */ /* 0x000ea80000300a00 */
[----:B------:R-:W2:Y:S04]  /*8180*/  LDL.LU.64 R44, [R1+0x7d0] ;  /* 0x0007d000012c7983 */ /* 0x000ea80000300a00 */
[----:B------:R-:W2:Y:S04]  /*8190*/  LDL.LU.64 R8, [R1+0x7c8] ;  /* 0x0007c80001087983 */ /* 0x000ea80000300a00 */
[----:B------:R-:W2:Y:S04]  /*81a0*/  LDL.64 R16, [R1+0x250] ;  /* 0x0002500001107983 */ /* 0x000ea80000100a00 */
[----:B------:R-:W2:Y:S04]  /*81b0*/  LDL.64 R14, [R1+0x248] ;  /* 0x00024800010e7983 */ /* 0x000ea80000100a00 */
[----:B------:R-:W-:Y:S01]  /*81c0*/  LDGSTS.E [R134+0x114], desc[UR22][R112.64], !P5 ;  /* 0x0011400070867fae */ /* 0x000fe2000e9a1016 */
[----:B------:R-:W-:Y:S01]  /*81d0*/  ISETP.GE.U32.AND P5, PT, R133, 0x7fffff35, PT ;  /* 0x7fffff358500780c */ /* 0x000fe20003fa6070 */
[----:B------:R-:W-:-:S02]  /*81e0*/  VIADD R133, R132, 0xffffffb3 ;  /* 0xffffffb384857836 */ /* 0x000fc40000000000 */
[----:B------:R1:W-:Y:S04]  /*81f0*/  STL.64 [R1+0x770], R250 ;  /* 0x000770fa01007387 */ /* 0x0003e80000100a00 */
[----:B------:R-:W-:Y:S01]  /*8200*/  LDGSTS.E [R134+0x118], desc[UR22][R114.64], !P3 ;  /* 0x0011800072867fae */ /* 0x000fe2000d9a1016 */
[----:B------:R-:W-:Y:S01]  /*8210*/  ISETP.GE.U32.AND P3, PT, R133, 0x7fffff34, PT ;  /* 0x7fffff348500780c */ /* 0x000fe20003f66070 */
[C---:B------:R-:W-:Y:S02]  /*8220*/  VIADD R133, R132.reuse, 0xffffffb2 ;  /* 0xffffffb284857836 */ /* 0x040fe40000000000 */
[----:B------:R-:W-:Y:S04]  /*8230*/  LDGSTS.E [R134+0x11c], desc[UR22][R116.64], !P4 ;  /* 0x0011c00074867fae */ /* 0x000fe8000e1a1016 */
[----:B-1----:R-:W2:Y:S04]  /*8240*/  LDL.64 R250, [R1+0x148] ;  /* 0x0001480001fa7983 */ /* 0x002ea80000100a00 */
[----:B------:R1:W-:Y:S01]  /*8250*/  STL.64 [R1+0x778], R248 ;  /* 0x000778f801007387 */ /* 0x0003e20000100a00 */
[----:B------:R-:W-:Y:S01]  /*8260*/  ISETP.GE.U32.AND P4, PT, R133, 0x7fffff33, PT ;  /* 0x7fffff338500780c */ /* 0x000fe20003f86070 */
[----:B------:R-:W-:-:S02]  /*8270*/  VIADD R133, R132, 0xffffffb1 ;  /* 0xffffffb184857836 */ /* 0x000fc40000000000 */
[----:B------:R-:W-:Y:S04]  /*8280*/  LDGSTS.E [R134+0x120], desc[UR22][R118.64], !P1 ;  /* 0x0012000076867fae */ /* 0x000fe8000c9a1016 */
[----:B-1----:R-:W2:Y:S04]  /*8290*/  LDL.64 R248, [R1+0x188] ;  /* 0x0001880001f87983 */ /* 0x002ea80000100a00 */
[----:B------:R1:W-:Y:S01]  /*82a0*/  STL.64 [R1+0x780], R246 ;  /* 0x000780f601007387 */ /* 0x0003e20000100a00 */
[----:B------:R-:W-:-:S03]  /*82b0*/  ISETP.GE.U32.AND P1, PT, R133, 0x7fffff32, PT ;  /* 0x7fffff328500780c */ /* 0x000fc60003f26070 */
[----:B------:R-:W-:Y:S04]  /*82c0*/  LDGSTS.E [R134+0x124], desc[UR22][R120.64], !P0 ;  /* 0x0012400078867fae */ /* 0x000fe8000c1a1016 */
[----:B-1----:R-:W2:Y:S04]  /*82d0*/  LDL.64 R246, [R1+0x110] ;  /* 0x0001100001f67983 */ /* 0x002ea80000100a00 */
[----:B------:R1:W-:Y:S01]  /*82e0*/  STL.64 [R1+0x788], R244 ;  /* 0x000788f401007387 */ /* 0x0003e20000100a00 */
[----:B------:R-:W-:-:S03]  /*82f0*/  IADD3 R133, PT, PT, R132, -0x50, RZ ;  /* 0xffffffb084857810 */ /* 0x000fc60007ffe0ff */
[----:B------:R-:W-:Y:S04]  /*8300*/  LDGSTS.E [R134+0x128], desc[UR22][R122.64], !P6 ;  /* 0x001280007a867fae */ /* 0x000fe8000f1a1016 */
[----:B-1----:R-:W2:Y:S04]  /*8310*/  LDL.64 R244, [R1+0x150] ;  /* 0x0001500001f47983 */ /* 0x002ea80000100a00 */
[----:B------:R1:W-:Y:S01]  /*8320*/  STL.64 [R1+0x790], R242 ;  /* 0x000790f201007387 */ /* 0x0003e20000100a00 */
[----:B------:R-:W-:-:S03]  /*8330*/  ISETP.GE.U32.AND P0, PT, R133, 0x7fffff31, PT ;  /* 0x7fffff318500780c */ /* 0x000fc60003f06070 */
[----:B------:R-:W-:Y:S04]  /*8340*/  LDGSTS.E [R134+0x12c], desc[UR22][R124.64], !P5 ;  /* 0x0012c0007c867fae */ /* 0x000fe8000e9a1016 */
[----:B-1----:R-:W2:Y:S04]  /*8350*/  LDL.64 R242, [R1+0x190] ;  /* 0x0001900001f27983 */ /* 0x002ea80000100a00 */
[----:B------:R1:W-:Y:S01]  /*8360*/  STL.64 [R1+0x798], R46 ;  /* 0x0007982e01007387 */ /* 0x0003e20000100a00 */
[----:B------:R-:W-:-:S03]  /*8370*/  VIADD R133, R132, 0xffffffaf ;  /* 0xffffffaf84857836 */ /* 0x000fc60000000000 */
        /* <DEDUP_REMOVED lines=13> */
[----:B-1----:R-:W2:Y:S01]  /*8450*/  LDL.64 R52, [R1+0x210] ;  /* 0x0002100001347983 */ /* 0x002ea20000100a00 */
[----:B------:R-:W-:Y:S01]  /*8460*/  VIADD R133, R132, 0xffffffad ;  /* 0xffffffad84857836 */ /* 0x000fe20000000000 */
[C---:B---3--:R-:W-:Y:S01]  /*8470*/  LOP3.LUT R142, R2.reuse, 0x10, RZ, 0x3c, !PT ;  /* 0x00000010028e7812 */ /* 0x048fe200078e3cff */
[C---:B------:R-:W-:Y:S01]  /*8480*/  VIADD R143, R2.reuse, UR9 ;  /* 0x00000009028f7c36 */ /* 0x040fe20008000000 */
[----:B------:R-:W-:Y:S01]  /*8490*/  LDGSTS.E [R134+0x140], desc[UR22][R146.64], !P6 ;  /* 0x0014000092867fae */ /* 0x000fe2000f1a1016 */
[----:B----4-:R-:W-:Y:S02]  /*84a0*/  LOP3.LUT R141, R2, 0x20, RZ, 0x3c, !PT ;  /* 0x00000020028d7812 */ /* 0x010fe400078e3cff */
[----:B------:R-:W-:Y:S01]  /*84b0*/  ISETP.GE.U32.AND P3, PT, R133, 0x7fffff2e, PT ;  /* 0x7fffff2e8500780c */ /* 0x000fe20003f66070 */
[----:B------:R-:W-:Y:S01]  /*84c0*/  LDGSTS.E [R134+0x144], desc[UR22][R148.64], !P5 ;  /* 0x0014400094867fae */ /* 0x000fe2000e9a1016 */
[----:B------:R-:W-:Y:S01]  /*84d0*/  IADD3 R133, PT, PT, R132, -0x54, RZ ;  /* 0xffffffac84857810 */ /* 0x000fe20007ffe0ff */
[----:B------:R-:W-:Y:S01]  /*84e0*/  VIADD R142, R142, UR9 ;  /* 0x000000098e8e7c36 */ /* 0x000fe20008000000 */
[----:B------:R-:W-:Y:S01]  /*84f0*/  LOP3.LUT R140, R2, 0x30, RZ, 0x3c, !PT ;  /* 0x00000030028c7812 */ /* 0x000fe200078e3cff */
[----:B------:R1:W-:Y:S01]  /*8500*/  STL.64 [R1+0x698], R2 ;  /* 0x0006980201007387 */ /* 0x0003e20000100a00 */
[----:B------:R-:W-:Y:S01]  /*8510*/  ISETP.GE.U32.AND P4, PT, R133, 0x7fffff2d, PT ;  /* 0x7fffff2d8500780c */ /* 0x000fe20003f86070 */
[----:B------:R-:W-:Y:S01]  /*8520*/  VIADD R133, R132, 0xffffffab ;  /* 0xffffffab84857836 */ /* 0x000fe20000000000 */
[----:B------:R-:W-:Y:S01]  /*8530*/  LOP3.LUT R139, R2, 0x40, RZ, 0x3c, !PT ;  /* 0x00000040028b7812 */ /* 0x000fe200078e3cff */
[----:B------:R-:W-:Y:S01]  /*8540*/  VIADD R140, R140, UR9 ;  /* 0x000000098c8c7c36 */ /* 0x000fe20008000000 */
[----:B------:R-:W-:-:S02]  /*8550*/  LOP3.LUT R138, R2, 0x50, RZ, 0x3c, !PT ;  /* 0x00000050028a7812 */ /* 0x000fc400078e3cff */
[----:B------:R-:W-:Y:S01]  /*8560*/  ISETP.GE.U32.AND P1, PT, R133, 0x7fffff2c, PT ;  /* 0x7fffff2c8500780c */ /* 0x000fe20003f26070 */
[----:B------:R-:W-:Y:S01]  /*8570*/  VIADD R133, R132, 0xffffffaa ;  /* 0xffffffaa84857836 */ /* 0x000fe20000000000 */
[----:B------:R-:W-:Y:S01]  /*8580*/  LDGSTS.E [R134+0x148], desc[UR22][R150.64], !P3 ;  /* 0x0014800096867fae */ /* 0x000fe2000d9a1016 */
[C---:B------:R-:W-:Y:S01]  /*8590*/  LOP3.LUT R137, R2.reuse, 0x60, RZ, 0x3c, !PT ;  /* 0x0000006002897812 */ /* 0x040fe200078e3cff */
[----:B------:R-:W-:Y:S01]  /*85a0*/  VIADD R139, R139, UR9 ;  /* 0x000000098b8b7c36 */ /* 0x000fe20008000000 */
[----:B------:R-:W-:Y:S01]  /*85b0*/  LOP3.LUT R136, R2, 0x70, RZ, 0x3c, !PT ;  /* 0x0000007002887812 */ /* 0x000fe200078e3cff */
[----:B------:R-:W-:Y:S01]  /*85c0*/  VIADD R138, R138, UR9 ;  /* 0x000000098a8a7c36 */ /* 0x000fe20008000000 */
[----:B------:R-:W-:Y:S01]  /*85d0*/  ISETP.GE.U32.AND P0, PT, R133, 0x7fffff2b, PT ;  /* 0x7fffff2b8500780c */ /* 0x000fe20003f06070 */
[----:B------:R-:W-:Y:S01]  /*85e0*/  VIADD R133, R132, 0xffffffa9 ;  /* 0xffffffa984857836 */ /* 0x000fe20000000000 */
[----:B------:R-:W-:Y:S01]  /*85f0*/  LDGSTS.E [R134+0x14c], desc[UR22][R152.64], !P4 ;  /* 0x0014c00098867fae */ /* 0x000fe2000e1a1016 */
[----:B------:R-:W-:Y:S01]  /*8600*/  IADD3 R141, PT, PT, R141, UR9, RZ ;  /* 0x000000098d8d7c10 */ /* 0x000fe2000fffe0ff */
[----:B------:R-:W-:Y:S01]  /*8610*/  VIADD R136, R136, UR9 ;  /* 0x0000000988887c36 */ /* 0x000fe20008000000 */
[----:B------:R-:W-:Y:S01]  /*8620*/  IADD3 R137, PT, PT, R137, UR9, RZ ;  /* 0x0000000989897c10 */ /* 0x000fe2000fffe0ff */
[----:B------:R-:W-:Y:S01]  /*8630*/  LDGSTS.E [R134+0x150], desc[UR22][R154.64], !P1 ;  /* 0x001500009a867fae */ /* 0x000fe2000c9a1016 */
[----:B------:R-:W-:-:S02]  /*8640*/  ISETP.GE.U32.AND P6, PT, R133, 0x7fffff2a, PT ;  /* 0x7fffff2a8500780c */ /* 0x000fc40003fc6070 */
[C---:B------:R-:W-:Y:S01]  /*8650*/  IADD3 R133, PT, PT, R132.reuse, -0x58, RZ ;  /* 0xffffffa884857810 */ /* 0x040fe20007ffe0ff */
[----:B-1----:R-:W3:Y:S03]  /*8660*/  LDL.LU.64 R2, [R1+0xf0] ;  /* 0x0000f00001027983 */ /* 0x002ee60000300a00 */
[----:B------:R-:W-:Y:S01]  /*8670*/  ISETP.GE.U32.AND P5, PT, R133, 0x7fffff29, PT ;  /* 0x7fffff298500780c */ /* 0x000fe20003fa6070 */
[C---:B------:R-:W-:Y:S01]  /*8680*/  VIADD R133, R132.reuse, 0xffffffa7 ;  /* 0xffffffa784857836 */ /* 0x040fe20000000000 */
[----:B------:R-:W-:Y:S04]  /*8690*/  LDGSTS.E [R134+0x154], desc[UR22][R156.64], !P0 ;  /* 0x001540009c867fae */ /* 0x000fe8000c1a1016 */
        /* <DEDUP_REMOVED lines=8> */
[----:B------:R-:W-:-:S04]  /*8720*/  IADD3 R133, PT, PT, R132, -0x5c, RZ ;  /* 0xffffffa484857810 */ /* 0x000fc80007ffe0ff */
        /* <DEDUP_REMOVED lines=97> */
[----:B------:R-:W-:Y:S01]  /*8d40*/  VIADD R133, R132, 0xffffff83 ;  /* 0xffffff8384857836 */ /* 0x000fe20000000000 */
[----:B------:R-:W-:Y:S01]  /*8d50*/  LDGSTS.E [R134+0x1e4], desc[UR22][R228.64], !P0 ;  /* 0x001e4000e4867fae */ /* 0x000fe2000c1a1016 */
[----:B------:R-:W-:-:S03]  /*8d60*/  ISETP.GT.AND P0, PT, R252, 0x7f, PT ;  /* 0x0000007ffc00780c */ /* 0x000fc60003f04270 */
[----:B------:R-:W-:Y:S01]  /*8d70*/  ISETP.GE.U32.AND P3, PT, R133, 0x7fffff04, PT ;  /* 0x7fffff048500780c */ /* 0x000fe20003f66070 */
[----:B------:R-:W-:Y:S01]  /*8d80*/  VIADD R133, R132, 0xffffff82 ;  /* 0xffffff8284857836 */ /* 0x000fe20000000000 */
[----:B------:R-:W-:Y:S01]  /*8d90*/  LDGSTS.E [R134+0x1e8], desc[UR22][R230.64], !P6 ;  /* 0x001e8000e6867fae */ /* 0x000fe2000f1a1016 */
[----:B------:R-:W-:-:S03]  /*8da0*/  ISETP.GE.AND P6, PT, R0, R132, PT ;  /* 0x000000840000720c */ /* 0x000fc60003fc6270 */
[----:B------:R-:W-:Y:S01]  /*8db0*/  ISETP.GE.U32.AND P4, PT, R133, 0x7fffff03, PT ;  /* 0x7fffff038500780c */ /* 0x000fe20003f86070 */
[----:B------:R-:W-:Y:S01]  /*8dc0*/  VIADD R133, R132, 0xffffff81 ;  /* 0xffffff8184857836 */ /* 0x000fe20000000000 */
[----:B------:R-:W-:Y:S01]  /*8dd0*/  LDGSTS.E [R134+0x1ec], desc[UR22][R232.64], !P5 ;  /* 0x001ec000e8867fae */ /* 0x000fe2000e9a1016 */
[----:B------:R-:W-:-:S03]  /*8de0*/  ISETP.GE.U32.AND P5, PT, R135, 0x7fffff01, PT ;  /* 0x7fffff018700780c */ /* 0x000fc60003fa6070 */
[----:B------:R-:W-:Y:S01]  /*8df0*/  ISETP.GE.U32.AND P1, PT, R133, 0x7fffff02, PT ;  /* 0x7fffff028500780c */ /* 0x000fe20003f26070 */
[----:B------:R-:W-:Y:S01]  /*8e00*/  LDGSTS.E [R134+0x1f0], desc[UR22][R234.64], !P3 ;  /* 0x001f0000ea867fae */ /* 0x000fe2000d9a1016 */
[----:B------:R-:W-:-:S04]  /*8e10*/  SEL R133, RZ, 0x4, !P0 ;  /* 0x00000004ff857807 */ /* 0x000fc80004000000 */
[----:B------:R-:W-:Y:S01]  /*8e20*/  SEL R133, R133, RZ, !P6 ;  /* 0x000000ff85857207 */ /* 0x000fe20007000000 */
[----:B------:R-:W-:Y:S01]  /*8e30*/  LDGSTS.E [R134+0x1f4], desc[UR22][R236.64], !P4 ;  /* 0x001f4000ec867fae */ /* 0x000fe2000e1a1016 */
[----:B------:R-:W-:Y:S02]  /*8e40*/  ISETP.GE.AND P6, PT, R0, R135, PT ;  /* 0x000000870000720c */ /* 0x000fe40003fc6270 */
[----:B------:R-:W-:Y:S01]  /*8e50*/  ISETP.NE.U32.AND P3, PT, R133, RZ, PT ;  /* 0x000000ff8500720c */ /* 0x000fe20003f65070 */
[C---:B------:R-:W-:Y:S01]  /*8e60*/  VIADD R133, R132.reuse, 0xffffff46 ;  /* 0xffffff4684857836 */ /* 0x040fe20000000000 */
[----:B------:R-:W-:Y:S01]  /*8e70*/  SEL R135, RZ, 0x4, P6 ;  /* 0x00000004ff877807 */ /* 0x000fe20003000000 */
[----:B------:R-:W-:Y:S03]  /*8e80*/  LDGSTS.E [R134+0x1f8], desc[UR22][R238.64], !P1 ;  /* 0x001f8000ee867fae */ /* 0x000fe6000c9a1016 */
[----:B------:R-:W-:Y:S01]  /*8e90*/  ISETP.GE.U32.AND P4, PT, R133, 0x7ffffec7, PT ;  /* 0x7ffffec78500780c */ /* 0x000fe20003f86070 */
[----:B------:R-:W-:Y:S01]  /*8ea0*/  LDGSTS.E [R134+0x1fc], desc[UR22][R240.64], !P5 ;  /* 0x001fc000f0867fae */ /* 0x000fe2000e9a1016 */
[----:B------:R-:W-:-:S03]  /*8eb0*/  VIADD R133, R132, 0xffffff7f ;  /* 0xffffff7f84857836 */ /* 0x000fc60000000000 */
[----:B------:R-:W0:Y:S02]  /*8ec0*/  LDGDEPBAR ;  /* 0x00000000000079af */ /* 0x000e240000000000 */
[----:B------:R-:W-:Y:S02]  /*8ed0*/  ISETP.GE.U32.AND P1, PT, R133, 0x7fffff00, PT ;  /* 0x7fffff008500780c */ /* 0x000fe40003f26070 */
[----:B--2---:R-:W-:Y:S01]  /*8ee0*/  LDGSTS.E [R143+0x70000], desc[UR22][R16.64], P3 ;  /* 0x70000000108f7fae */ /* 0x004fe200099a1016 */
[----:B------:R-:W-:-:S03]  /*8ef0*/  IADD3 R133, PT, PT, R132, -0x82, RZ ;  /* 0xffffff7e84857810 */ /* 0x000fc60007ffe0ff */
[----:B------:R-:W-:Y:S01]  /*8f00*/  LDGSTS.E [R143+0x70400], desc[UR22][R52.64], P3 ;  /* 0x70400000348f7fae */ /* 0x000fe200099a1016 */
[----:B------:R-:W-:Y:S01]  /*8f10*/  ISETP.GE.U32.AND P5, PT, R133, 0x7ffffeff, PT ;  /* 0x7ffffeff8500780c */ /* 0x000fe20003fa6070 */
[----:B------:R-:W-:Y:S02]  /*8f20*/  VIADD R133, R132, 0xffffff7d ;  /* 0xffffff7d84857836 */ /* 0x000fe40000000000 */
[----:B------:R-:W-:Y:S03]  /*8f30*/  LDGSTS.E [R143+0x70800], desc[UR22][R50.64], P3 ;  /* 0x70800000328f7fae */ /* 0x000fe600099a1016 */
[----:B------:R-:W-:Y:S01]  /*8f40*/  ISETP.GE.U32.AND P6, PT, R133, 0x7ffffefe, PT ;  /* 0x7ffffefe8500780c */ /* 0x000fe20003fc6070 */
[----:B------:R-:W-:Y:S01]  /*8f50*/  LDGSTS.E [R143+0x70c00], desc[UR22][R242.64], P3 ;  /* 0x70c00000f28f7fae */ /* 0x000fe200099a1016 */
[----:B------:R-:W-:-:S03]  /*8f60*/  IMAD.SHL.U32 R133, R12, 0x80, RZ ;  /* 0x000000800c857824 */ /* 0x000fc600078e00ff */
[----:B------:R-:W-:Y:S04]  /*8f70*/  LDGSTS.E [R143+0x71000], desc[UR22][R244.64], P3 ;  /* 0x71000000f48f7fae */ /* 0x000fe800099a1016 */
[----:B------:R-:W2:Y:S04]  /*8f80*/  LDL.LU.64 R16, [R1+0x7c0] ;  /* 0x0007c00001107983 */ /* 0x000ea80000300a00 */
[----:B------:R-:W-:Y:S04]  /*8f90*/  LDGSTS.E [R143+0x71400], desc[UR22][R246.64], P3 ;  /* 0x71400000f68f7fae */ /* 0x000fe800099a1016 */
[----:B------:R-:W4:Y:S04]  /*8fa0*/  LDL.64 R52, [R1+0x240] ;  /* 0x0002400001347983 */ /* 0x000f280000100a00 */
[----:B------:R-:W2:Y:S04]  /*8fb0*/  LDL.64 R50, [R1+0x200] ;  /* 0x0002000001327983 */ /* 0x000ea80000100a00 */
[----:B------:R-:W2:Y:S04]  /*8fc0*/  LDL.64 R242, [R1+0x1c0] ;  /* 0x0001c00001f27983 */ /* 0x000ea80000100a00 */
[----:B------:R-:W2:Y:S04]  /*8fd0*/  LDL.64 R244, [R1+0x180] ;  /* 0x0001800001f47983 */ /* 0x000ea80000100a00 */
[----:B------:R-:W2:Y:S04]  /*8fe0*/  LDL.64 R246, [R1+0x140] ;  /* 0x0001400001f67983 */ /* 0x000ea80000100a00 */
[----:B------:R-:W-:Y:S04]  /*8ff0*/  LDGSTS.E [R143+0x71800], desc[UR22][R4.64], P3 ;  /* 0x71800000048f7fae */ /* 0x000fe800099a1016 */
[----:B------:R1:W-:Y:S04]  /*9000*/  STL.64 [R1+0x6e8], R4 ;  /* 0x0006e80401007387 */ /* 0x0003e80000100a00 */
[----:B------:R-:W-:Y:S04]  /*9010*/  LDGSTS.E [R143+0x71c00], desc[UR22][R6.64], P3 ;  /* 0x71c00000068f7fae */ /* 0x000fe800099a1016 */
[----:B------:R-:W-:Y:S04]  /*9020*/  LDGSTS.E [R142+0x70080], desc[UR22][R14.64], P3 ;  /* 0x700800000e8e7fae */ /* 0x000fe800099a1016 */
[----:B-1----:R-:W2:Y:S04]  /*9030*/  LDL.LU.64 R4, [R1+0x108] ;  /* 0x0001080001047983 */ /* 0x002ea80000300a00 */
[----:B------:R-:W-:Y:S04]  /*9040*/  LDGSTS.E [R142+0x70480], desc[UR22][R48.64], P3 ;  /* 0x70480000308e7fae */ /* 0x000fe800099a1016 */
[----:B------:R1:W-:Y:S04]  /*9050*/  STL.64 [R1+0x6d8], R6 ;  /* 0x0006d80601007387 */ /* 0x0003e80000100a00 */
[----:B------:R-:W-:Y:S04]  /*9060*/  LDGSTS.E [R142+0x70880], desc[UR22][R46.64], P3 ;  /* 0x708800002e8e7fae */ /* 0x000fe800099a1016 */
[----:B------:R-:W-:Y:S04]  /*9070*/  LDGSTS.E [R142+0x70c80], desc[UR22][R248.64], P3 ;  /* 0x70c80000f88e7fae */ /* 0x000fe800099a1016 */
[----:B-1----:R-:W3:Y:S04]  /*9080*/  LDL.LU.64 R6, [R1+0xf8] ;  /* 0x0000f80001067983 */ /* 0x002ee80000300a00 */
[----:B------:R-:W3:Y:S04]  /*9090*/  LDL.LU.64 R14, [R1+0x7b8] ;  /* 0x0007b800010e7983 */ /* 0x000ee80000300a00 */
[----:B------:R-:W-:Y:S04]  /*90a0*/  LDGSTS.E [R142+0x71080], desc[UR22][R250.64], P3 ;  /* 0x71080000fa8e7fae */ /* 0x000fe800099a1016 */
[----:B------:R-:W3:Y:S04]  /*90b0*/  LDL.64 R48, [R1+0x238] ;  /* 0x0002380001307983 */ /* 0x000ee80000100a00 */
[----:B------:R-:W3:Y:S04]  /*90c0*/  LDL.64 R46, [R1+0x1f8] ;  /* 0x0001f800012e7983 */ /* 0x000ee80000100a00 */
[----:B------:R-:W3:Y:S04]  /*90d0*/  LDL.64 R248, [R1+0x1b8] ;  /* 0x0001b80001f87983 */ /* 0x000ee80000100a00 */
[----:B------:R-:W3:Y:S04]  /*90e0*/  LDL.64 R250, [R1+0x178] ;  /* 0x0001780001fa7983 */ /* 0x000ee80000100a00 */
[----:B--2---:R-:W-:Y:S04]  /*90f0*/  LDGSTS.E [R142+0x71480], desc[UR22][R4.64], P3 ;  /* 0x71480000048e7fae */ /* 0x004fe800099a1016 */
[----:B------:R1:W-:Y:S04]  /*9100*/  STL.64 [R1+0x710], R4 ;  /* 0x0007100401007387 */ /* 0x0003e80000100a00 */
[----:B------:R-:W-:Y:S04]  /*9110*/  LDGSTS.E [R142+0x71880], desc[UR22][R18.64], P3 ;  /* 0x71880000128e7fae */ /* 0x000fe800099a1016 */
[----:B------:R-:W-:Y:S04]  /*9120*/  LDGSTS.E [R142+0x71c80], desc[UR22][R20.64], P3 ;  /* 0x71c80000148e7fae */ /* 0x000fe800099a1016 */
[----:B-1----:R-:W2:Y:S04]  /*9130*/  LDL.LU.64 R4, [R1+0x138] ;  /* 0x0001380001047983 */ /* 0x002ea80000300a00 */
[----:B------:R1:W-:Y:S04]  /*9140*/  STL.64 [R1+0x6f0], R18 ;  /* 0x0006f01201007387 */ /* 0x0003e80000100a00 */
[----:B----4-:R-:W-:Y:S04]  /*9150*/  LDGSTS.E [R141+0x70100], desc[UR22][R52.64], P3 ;  /* 0x70100000348d7fae */ /* 0x010fe800099a1016 */
[----:B------:R-:W-:Y:S04]  /*9160*/  LDGSTS.E [R141+0x70500], desc[UR22][R50.64], P3 ;  /* 0x70500000328d7fae */ /* 0x000fe800099a1016 */
[----:B-1----:R-:W4:Y:S04]  /*9170*/  LDL.LU.64 R18, [R1+0x118] ;  /* 0x0001180001127983 */ /* 0x002f280000300a00 */
[----:B------:R1:W-:Y:S04]  /*9180*/  STL.64 [R1+0x6f8], R142 ;  /* 0x0006f88e01007387 */ /* 0x0003e80000100a00 */
[----:B------:R-:W-:Y:S04]  /*9190*/  LDGSTS.E [R141+0x70900], desc[UR22][R242.64], P3 ;  /* 0x70900000f28d7fae */ /* 0x000fe800099a1016 */
[----:B------:R-:W-:Y:S04]  /*91a0*/  LDGSTS.E [R141+0x70d00], desc[UR22][R244.64], P3 ;  /* 0x70d00000f48d7fae */ /* 0x000fe800099a1016 */
[----:B-1----:R-:W2:Y:S04]  /*91b0*/  LDL.LU.64 R142, [R1+0x120] ;  /* 0x00012000018e7983 */ /* 0x002ea80000300a00 */
[----:B------:R1:W-:Y:S04]  /*91c0*/  STL.64 [R1+0x6e0], R20 ;  /* 0x0006e01401007387 */ /* 0x0003e80000100a00 */
[----:B------:R-:W-:Y:S04]  /*91d0*/  LDGSTS.E [R141+0x71100], desc[UR22][R246.64], P3 ;  /* 0x71100000f68d7fae */ /* 0x000fe800099a1016 */
[----:B-1----:R-:W2:Y:S04]  /*91e0*/  LDL.LU.64 R20, [R1+0x100] ;  /* 0x0001000001147983 */ /* 0x002ea80000300a00 */
        /* <DEDUP_REMOVED lines=9> */
[----:B---3--:R3:W-:Y:S04]  /*9280*/  LDGSTS.E [R140+0x70180], desc[UR22][R48.64], P3 ;  /* 0x70180000308c7fae */ /* 0x0087e800099a1016 */
[----:B------:R-:W-:Y:S04]  /*9290*/  LDGSTS.E [R140+0x70580], desc[UR22][R46.64], P3 ;  /* 0x705800002e8c7fae */ /* 0x000fe800099a1016 */
[----:B-1----:R-:W2:Y:S04]  /*92a0*/  LDL.LU.64 R22, [R1+0x128] ;  /* 0x0001280001167983 */ /* 0x002ea80000300a00 */
[----:B------:R1:W-:Y:S04]  /*92b0*/  STL.64 [R1+0x718], R24 ;  /* 0x0007181801007387 */ /* 0x0003e80000100a00 */
[----:B------:R-:W-:Y:S04]  /*92c0*/  LDGSTS.E [R140+0x70980], desc[UR22][R248.64], P3 ;  /* 0x70980000f88c7fae */ /* 0x000fe800099a1016 */
[----:B------:R-:W-:Y:S04]  /*92d0*/  LDGSTS.E [R140+0x70d80], desc[UR22][R250.64], P3 ;  /* 0x70d80000fa8c7fae */ /* 0x000fe800099a1016 */
[----:B-1----:R-:W2:Y:S04]  /*92e0*/  LDL.LU.64 R24, [R1+0x158] ;  /* 0x0001580001187983 */ /* 0x002ea80000300a00 */
[----:B------:R-:W2:Y:S04]  /*92f0*/  LDL.64 R248, [R1+0x228] ;  /* 0x0002280001f87983 */ /* 0x000ea80000100a00 */
[----:B------:R-:W2:Y:S04]  /*9300*/  LDL.64 R250, [R1+0x220] ;  /* 0x0002200001fa7983 */ /* 0x000ea80000100a00 */
[----:B------:R-:W-:Y:S04]  /*9310*/  LDGSTS.E [R140+0x71180], desc[UR22][R4.64], P3 ;  /* 0x71180000048c7fae */ /* 0x000fe800099a1016 */
[----:B------:R1:W-:Y:S04]  /*9320*/  STL.64 [R1+0x728], R4 ;  /* 0x0007280401007387 */ /* 0x0003e80000100a00 */
[----:B------:R-:W-:Y:S04]  /*9330*/  LDGSTS.E [R140+0x71580], desc[UR22][R6.64], P3 ;  /* 0x71580000068c7fae */ /* 0x000fe800099a1016 */
[----:B------:R-:W-:Y:S04]  /*9340*/  LDGSTS.E [R140+0x71980], desc[UR22][R26.64], P3 ;  /* 0x719800001a8c7fae */ /* 0x000fe800099a1016 */
[----:B-1----:R-:W2:Y:S04]  /*9350*/  LDL.LU.64 R4, [R1+0x168] ;  /* 0x0001680001047983 */ /* 0x002ea80000300a00 */
        /* <DEDUP_REMOVED lines=9> */
[----:B-1----:R-:W3:Y:S04]  /*93f0*/  LDL.LU.64 R140, [R1+0x1a0] ;  /* 0x0001a000018c7983 */ /* 0x002ee80000300a00 */
[----:B------:R1:W-:Y:S04]  /*9400*/  STL.64 [R1+0x738], R28 ;  /* 0x0007381c01007387 */ /* 0x0003e80000100a00 */
[----:B-1----:R-:W3:Y:S04]  /*9410*/  LDL.LU.64 R28, [R1+0x198] ;  /* 0x00019800011c7983 */ /* 0x002ee80000300a00 */
[----:B--2---:R-:W-:Y:S04]  /*9420*/  LDGSTS.E [R139+0x70e00], desc[UR22][R26.64], P3 ;  /* 0x70e000001a8b7fae */ /* 0x004fe800099a1016 */
        /* <DEDUP_REMOVED lines=10> */
[----:B-1----:R-:W2:Y:S04]  /*94d0*/  LDL.LU.64 R2, [R1+0x1e0] ;  /* 0x0001e00001027983 */ /* 0x002ea80000300a00 */
[----:B------:R1:W-:Y:S04]  /*94e0*/  STL.64 [R1+0x760], R30 ;  /* 0x0007601e01007387 */ /* 0x0003e80000100a00 */
[----:B-1----:R-:W2:Y:S04]  /*94f0*/  LDL.LU.64 R30, [R1+0x1e8] ;  /* 0x0001e800011e7983 */ /* 0x002ea80000300a00 */
[----:B------:R1:W-:Y:S04]  /*9500*/  STL.64 [R1+0x768], R32 ;  /* 0x0007682001007387 */ /* 0x0003e80000100a00 */
[----:B-1----:R-:W3:Y:S04]  /*9510*/  LDL.LU.64 R32, [R1+0x218] ;  /* 0x0002180001207983 */ /* 0x002ee80000300a00 */
[----:B------:R-:W3:Y:S04]  /*9520*/  LDL.LU.64 R248, [R1+0xe8] ;  /* 0x0000e80001f87983 */ /* 0x000ee80000300a00 */
[----:B--2---:R-:W-:Y:S04]  /*9530*/  LDGSTS.E [R138+0x70680], desc[UR22][R30.64], P3 ;  /* 0x706800001e8a7fae */ /* 0x004fe800099a1016 */
[----:B------:R-:W-:Y:S04]  /*9540*/  LDGSTS.E [R138+0x70a80], desc[UR22][R26.64], P3 ;  /* 0x70a800001a8a7fae */ /* 0x000fe800099a1016 */
[----:B------:R-:W-:Y:S04]  /*9550*/  LDGSTS.E [R138+0x70e80], desc[UR22][R4.64], P3 ;  /* 0x70e80000048a7fae */ /* 0x000fe800099a1016 */
[----:B------:R-:W-:Y:S04]  /*9560*/  LDGSTS.E [R138+0x71280], desc[UR22][R22.64], P3 ;  /* 0x71280000168a7fae */ /* 0x000fe800099a1016 */
[----:B------:R-:W-:Y:S04]  /*9570*/  LDGSTS.E [R138+0x71680], desc[UR22][R34.64], P3 ;  /* 0x71680000228a7fae */ /* 0x000fe800099a1016 */
[----:B------:R-:W-:Y:S04]  /*9580*/  LDGSTS.E [R138+0x71a80], desc[UR22][R36.64], P3 ;  /* 0x71a80000248a7fae */ /* 0x000fe800099a1016 */
[----:B------:R-:W-:Y:S04]  /*9590*/  LDGSTS.E [R138+0x71e80], desc[UR22][R38.64], P3 ;  /* 0x71e80000268a7fae */ /* 0x000fe800099a1016 */
[----:B------:R-:W-:Y:S04]  /*95a0*/  LDGSTS.E [R137+0x70300], desc[UR22][R250.64], P3 ;  /* 0x70300000fa897fae */ /* 0x000fe800099a1016 */
[----:B------:R-:W-:Y:S04]  /*95b0*/  LDGSTS.E [R137+0x70700], desc[UR22][R2.64], P3 ;  /* 0x7070000002897fae */ /* 0x000fe800099a1016 */
[----:B---3--:R-:W-:Y:S04]  /*95c0*/  LDGSTS.E [R137+0x70b00], desc[UR22][R140.64], P3 ;  /* 0x70b000008c897fae */ /* 0x008fe800099a1016 */
[----:B------:R-:W2:Y:S04]  /*95d0*/  LDL.LU.64 R250, [R1+0xe0] ;  /* 0x0000e00001fa7983 */ /* 0x000ea80000300a00 */
        /* <DEDUP_REMOVED lines=9> */
[----:B----4-:R-:W-:Y:S04]  /*9670*/  LDGSTS.E [R136+0x71380], desc[UR22][R18.64], P3 ;  /* 0x7138000012887fae */ /* 0x010fe800099a1016 */
[----:B------:R-:W-:Y:S04]  /*9680*/  LDGSTS.E [R136+0x71780], desc[UR22][R8.64], P3 ;  /* 0x7178000008887fae */ /* 0x000fe800099a1016 */
[----:B------:R-:W-:Y:S04]  /*9690*/  LDGSTS.E [R136+0x71b80], desc[UR22][R16.64], P3 ;  /* 0x71b8000010887fae */ /* 0x000fe800099a1016 */
[----:B------:R-:W-:Y:S04]  /*96a0*/  LDGSTS.E [R136+0x71f80], desc[UR22][R14.64], P3 ;  /* 0x71f800000e887fae */ /* 0x000fe800099a1016 */
[----:B------:R-:W0:Y:S04]  /*96b0*/  LDGDEPBAR ;  /* 0x00000000000079af */ /* 0x000e280000000000 */
[----:B------:R-:W3:Y:S04]  /*96c0*/  LDL.LU.64 R46, [R1+0xd8] ;  /* 0x0000d800012e7983 */ /* 0x000ee80000300a00 */
[----:B------:R-:W4:Y:S04]  /*96d0*/  LDL.LU.64 R242, [R1+0xd0] ;  /* 0x0000d00001f27983 */ /* 0x000f280000300a00 */
[----:B------:R-:W4:Y:S01]  /*96e0*/  LDL.LU.64 R244, [R1+0xc8] ;  /* 0x0000c80001f47983 */ /* 0x000f220000300a00 */
[C---:B------:R-:W-:Y:S01]  /*96f0*/  IMAD.WIDE R48, R133.reuse, 0x4, R10 ;  /* 0x0000000485307825 */ /* 0x040fe200078e020a */
[----:B------:R-:W-:Y:S03]  /*9700*/  BAR.SYNC.DEFER_BLOCKING 0x0 ;  /* 0x0000000000007b1d */ /* 0x000fe60000010000 */
[----:B------:R-:W-:-:S04]  /*9710*/  IMAD.WIDE R50, R133, 0x4, R248 ;  /* 0x0000000485327825 */ /* 0x000fc800078e02f8 */
[----:B------:R-:W-:Y:S01]  /*9720*/  VIADD R12, R132, 0xffffff7c ;  /* 0xffffff7c840c7836 */ /* 0x000fe20000000000 */
[----:B------:R-:W1:Y:S01]  /*9730*/  LDC R11, c[0x0][0x3a0] ;  /* 0x0000e800ff0b7b82 */ /* 0x000e620000000800 */
[----:B------:R-:W4:Y:S04]  /*9740*/  LDL.LU.64 R246, [R1+0xc0] ;  /* 0x0000c00001f67983 */ /* 0x000f280000300a00 */
[----:B------:R1:W-:Y:S04]  /*9750*/  STL.64 [R1+0x4c0], R48 ;  /* 0x0004c03001007387 */ /* 0x0003e80000100a00 */
[----:B------:R-:W-:Y:S01]  /*9760*/  @!PT LDS RZ, [RZ] ;  /* 0x00000000fffff984 */ /* 0x000fe20000000800 */
[----:B------:R-:W-:Y:S01]  /*9770*/  @!PT LDS RZ, [RZ] ;  /* 0x00000000fffff984 */ /* 0x000fe20000000800 */
[----:B------:R-:W-:Y:S01]  /*9780*/  @!PT LDS RZ, [RZ] ;  /* 0x00000000fffff984 */ /* 0x000fe20000000800 */
[----:B------:R-:W-:Y:S04]  /*9790*/  LDGSTS.E [R134+0x10000], desc[UR22][R48.64], !P1 ;  /* 0x1000000030867fae */ /* 0x000fe8000c9a1016 */
[----:B------:R2:W-:Y:S04]  /*97a0*/  LDGSTS.E [R134+0x10004], desc[UR22][R50.64], !P5 ;  /* 0x1000400032867fae */ /* 0x0005e8000e9a1016 */
[----:B-1----:R-:W4:Y:S04]  /*97b0*/  LDL.LU.64 R48, [R1+0xb8] ;  /* 0x0000b80001307983 */ /* 0x002f280000300a00 */
[----:B------:R2:W-:Y:S04]  /*97c0*/  STL.64 [R1+0x4b8], R50 ;  /* 0x0004b83201007387 */ /* 0x0005e80000100a00 */
[----:B------:R-:W4:Y:S01]  /*97d0*/  LDL.LU.64 R248, [R1+0xb0] ;  /* 0x0000b00001f87983 */ /* 0x000f220000300a00 */
[----:B--2---:R-:W-:-:S05]  /*97e0*/  IMAD.WIDE R50, R133, 0x4, R250 ;  /* 0x0000000485327825 */ /* 0x004fca00078e02fa */
[----:B------:R4:W-:Y:S04]  /*97f0*/  STL.64 [R1+0x4b0], R50 ;  /* 0x0004b03201007387 */ /* 0x0009e80000100a00 */
[----:B------:R-:W2:Y:S01]  /*9800*/  LDL.LU.64 R250, [R1+0xa8] ;  /* 0x0000a80001fa7983 */ /* 0x000ea20000300a00 */
[----:B------:R-:W-:Y:S02]  /*9810*/  ISETP.GE.U32.AND P3, PT, R12, 0x7ffffefd, PT ;  /* 0x7ffffefd0c00780c */ /* 0x000fe40003f66070 */
[----:B------:R-:W-:Y:S01]  /*9820*/  IADD3 R10, PT, PT, R132, -0x85, RZ ;  /* 0xffffff7b840a7810 */ /* 0x000fe20007ffe0ff */
[----:B------:R4:W-:Y:S01]  /*9830*/  LDGSTS.E [R134+0x10008], desc[UR22][R50.64], !P6 ;  /* 0x1000800032867fae */ /* 0x0009e2000f1a1016 */
[----:B------:R-:W1:Y:S02]  /*9840*/  LDC R12, c[0x0][0x3a0] ;  /* 0x0000e800ff0c7b82 */ /* 0x000e640000000800 */
[----:B------:R-:W-:Y:S01]  /*9850*/  ISETP.GE.U32.AND P1, PT, R10, 0x7ffffefc, PT ;  /* 0x7ffffefc0a00780c */ /* 0x000fe20003f26070 */
[----:B------:R-:W-:-:S05]  /*9860*/  VIADD R10, R132, 0xffffff7a ;  /* 0xffffff7a840a7836 */ /* 0x000fca0000000000 */
[----:B------:R-:W-:Y:S01]  /*9870*/  ISETP.GE.U32.AND P5, PT, R10, 0x7ffffefb, PT ;  /* 0x7ffffefb0a00780c */ /* 0x000fe20003fa6070 */
[----:B------:R-:W-:-:S05]  /*9880*/  VIADD R10, R132, 0xffffff79 ;  /* 0xffffff79840a7836 */ /* 0x000fca0000000000 */
[----:B------:R-:W-:Y:S01]  /*9890*/  ISETP.GE.U32.AND P6, PT, R10, 0x7ffffefa, PT ;  /* 0x7ffffefa0a00780c */ /* 0x000fe20003fc6070 */
[----:B------:R-:W-:Y:S02]  /*98a0*/  VIADD R10, R132, 0xffffff78 ;  /* 0xffffff78840a7836 */ /* 0x000fe40000000000 */
[----:B---3--:R-:W-:-:S04]  /*98b0*/  IMAD.WIDE R46, R133, 0x4, R46 ;  /* 0x00000004852e7825 */ /* 0x008fc800078e022e */
[----:B----4-:R-:W-:Y:S01]  /*98c0*/  IMAD.WIDE R50, R133, 0x4, R242 ;  /* 0x0000000485327825 */ /* 0x010fe200078e02f2 */
[----:B------:R3:W-:Y:S04]  /*98d0*/  STL.64 [R1+0x4a8], R46 ;  /* 0x0004a82e01007387 */ /* 0x0007e80000100a00 */
[----:B------:R-:W-:Y:S04]  /*98e0*/  LDGSTS.E [R134+0x1000c], desc[UR22][R46.64], !P3 ;  /* 0x1000c0002e867fae */ /* 0x000fe8000d9a1016 */
[----:B------:R4:W-:Y:S04]  /*98f0*/  LDGSTS.E [R134+0x10010], desc[UR22][R50.64], !P1 ;  /* 0x1001000032867fae */ /* 0x0009e8000c9a1016 */
[----:B---3--:R-:W3:Y:S04]  /*9900*/  LDL.LU.64 R46, [R1+0xa0] ;  /* 0x0000a000012e7983 */ /* 0x008ee80000300a00 */
[----:B------:R4:W-:Y:S01]  /*9910*/  STL.64 [R1+0x4a0], R50 ;  /* 0x0004a03201007387 */ /* 0x0009e20000100a00 */
[----:B------:R-:W-:-:S03]  /*9920*/  ISETP.GE.U32.AND P3, PT, R10, 0x7ffffef9, PT ;  /* 0x7ffffef90a00780c */ /* 0x000fc60003f66070 */
[----:B------:R-:W3:Y:S01]  /*9930*/  LDL.LU.64 R242, [R1+0x98] ;  /* 0x0000980001f27983 */ /* 0x000ee20000300a00 */
[----:B------:R-:W-:Y:S01]  /*9940*/  IADD3 R10, PT, PT, R132, -0x89, RZ ;  /* 0xffffff77840a7810 */ /* 0x000fe20007ffe0ff */
[----:B----4-:R-:W-:-:S05]  /*9950*/  IMAD.WIDE R50, R133, 0x4, R244 ;  /* 0x0000000485327825 */ /* 0x010fca00078e02f4 */
[----:B------:R4:W-:Y:S04]  /*9960*/  STL.64 [R1+0x498], R50 ;  /* 0x0004983201007387 */ /* 0x0009e80000100a00 */
[----:B------:R4:W-:Y:S04]  /*9970*/  LDGSTS.E [R134+0x10014], desc[UR22][R50.64], !P5 ;  /* 0x1001400032867fae */ /* 0x0009e8000e9a1016 */
[----:B------:R-:W3:Y:S01]  /*9980*/  LDL.LU.64 R244, [R1+0x90] ;  /* 0x0000900001f47983 */ /* 0x000ee20000300a00 */
[----:B------:R-:W-:Y:S01]  /*9990*/  ISETP.GE.U32.AND P1, PT, R10, 0x7ffffef8, PT ;  /* 0x7ffffef80a00780c */ /* 0x000fe20003f26070 */
[----:B------:R-:W-:-:S04]  /*99a0*/  IMAD.WIDE R48, R133, 0x4, R48 ;  /* 0x0000000485307825 */ /* 0x000fc800078e0230 */
[----:B----4-:R-:W-:-:S05]  /*99b0*/  IMAD.WIDE R50, R133, 0x4, R246 ;  /* 0x0000000485327825 */ /* 0x010fca00078e02f6 */
[----:B------:R4:W-:Y:S04]  /*99c0*/  STL.64 [R1+0x490], R50 ;  /* 0x0004903201007387 */ /* 0x0009e80000100a00 */
[----:B------:R-:W3:Y:S04]  /*99d0*/  LDL.LU.64 R246, [R1+0x88] ;  /* 0x0000880001f67983 */ /* 0x000ee80000300a00 */
[----:B------:R4:W-:Y:S04]  /*99e0*/  LDGSTS.E [R134+0x10018], desc[UR22][R50.64], !P6 ;  /* 0x1001800032867fae */ /* 0x0009e8000f1a1016 */
[----:B------:R1:W-:Y:S04]  /*99f0*/  STL.64 [R1+0x488], R48 ;  /* 0x0004883001007387 */ /* 0x0003e80000100a00 */
[----:B------:R-:W-:Y:S01]  /*9a00*/  LDGSTS.E [R134+0x1001c], desc[UR22][R48.64], !P3 ;  /* 0x1001c00030867fae */ /* 0x000fe2000d9a1016 */
[----:B----4-:R-:W-:-:S05]  /*9a10*/  IMAD.WIDE R50, R133, 0x4, R248 ;  /* 0x0000000485327825 */ /* 0x010fca00078e02f8 */
[----:B------:R2:W-:Y:S04]  /*9a20*/  LDGSTS.E [R134+0x10020], desc[UR22][R50.64], !P1 ;  /* 0x1002000032867fae */ /* 0x0005e8000c9a1016 */
[----:B-1----:R-:W4:Y:S04]  /*9a30*/  LDL.LU.64 R48, [R1+0x80] ;  /* 0x0000800001307983 */ /* 0x002f280000300a00 */
[----:B------:R2:W-:Y:S04]  /*9a40*/  STL.64 [R1+0x480], R50 ;  /* 0x0004803201007387 */ /* 0x0005e80000100a00 */
[----:B------:R-:W4:Y:S01]  /*9a50*/  LDL.LU.64 R248, [R1+0x78] ;  /* 0x0000780001f87983 */ /* 0x000f220000300a00 */
[----:B--2---:R-:W-:-:S05]  /*9a60*/  IMAD.WIDE R50, R133, 0x4, R250 ;  /* 0x0000000485327825 */ /* 0x004fca00078e02fa */
[----:B------:R1:W-:Y:S04]  /*9a70*/  STL.64 [R1+0x478], R50 ;  /* 0x0004783201007387 */ /* 0x0003e80000100a00 */
[----:B------:R-:W2:Y:S01]  /*9a80*/  LDL.LU.64 R250, [R1+0x70] ;  /* 0x0000700001fa7983 */ /* 0x000ea20000300a00 */
[----:B------:R-:W-:-:S05]  /*9a90*/  VIADD R10, R132, 0xffffff76 ;  /* 0xffffff76840a7836 */ /* 0x000fca0000000000 */
[----:B------:R-:W-:Y:S01]  /*9aa0*/  ISETP.GE.U32.AND P5, PT, R10, 0x7ffffef7, PT ;  /* 0x7ffffef70a00780c */ /* 0x000fe20003fa6070 */
[----:B------:R-:W-:-:S05]  /*9ab0*/  VIADD R10, R132, 0xffffff75 ;  /* 0xffffff75840a7836 */ /* 0x000fca0000000000 */
[----:B------:R-:W-:Y:S01]  /*9ac0*/  ISETP.GE.U32.AND P6, PT, R10, 0x7ffffef6, PT ;  /* 0x7ffffef60a00780c */ /* 0x000fe20003fc6070 */
[----:B------:R-:W-:-:S05]  /*9ad0*/  VIADD R10, R132, 0xffffff74 ;  /* 0xffffff74840a7836 */ /* 0x000fca0000000000 */
[----:B------:R-:W-:Y:S01]  /*9ae0*/  ISETP.GE.U32.AND P3, PT, R10, 0x7ffffef5, PT ;  /* 0x7ffffef50a00780c */ /* 0x000fe20003f66070 */
[----:B------:R1:W-:Y:S01]  /*9af0*/  LDGSTS.E [R134+0x10024], desc[UR22][R50.64], !P5 ;  /* 0x1002400032867fae */ /* 0x0003e2000e9a1016 */
[----:B------:R-:W-:-:S04]  /*9b00*/  IADD3 R10, PT, PT, R132, -0x8d, RZ ;  /* 0xffffff73840a7810 */ /* 0x000fc80007ffe0ff */
[----:B------:R-:W-:Y:S01]  /*9b10*/  ISETP.GE.U32.AND P1, PT, R10, 0x7ffffef4, PT ;  /* 0x7ffffef40a00780c */ /* 0x000fe20003f26070 */
[----:B------:R-:W-:-:S05]  /*9b20*/  VIADD R10, R132, 0xffffff72 ;  /* 0xffffff72840a7836 */ /* 0x000fca0000000000 */
[----:B------:R-:W-:Y:S01]  /*9b30*/  ISETP.GE.U32.AND P5, PT, R10, 0x7ffffef3, PT ;  /* 0x7ffffef30a00780c */ /* 0x000fe20003fa6070 */
[----:B------:R-:W-:Y:S02]  /*9b40*/  VIADD R10, R132, 0xffffff71 ;  /* 0xffffff71840a7836 */ /* 0x000fe40000000000 */
[----:B---3--:R-:W-:-:S05]  /*9b50*/  IMAD.WIDE R46, R133, 0x4, R46 ;  /* 0x00000004852e7825 */ /* 0x008fca00078e022e */
[----:B------:R3:W-:Y:S01]  /*9b60*/  STL.64 [R1+0x470], R46 ;  /* 0x0004702e01007387 */ /* 0x0007e20000100a00 */
[----:B-1----:R-:W-:-:S03]  /*9b70*/  IMAD.WIDE R50, R133, 0x4, R242 ;  /* 0x0000000485327825 */ /* 0x002fc600078e02f2 */
[----:B------:R-:W-:Y:S04]  /*9b80*/  LDGSTS.E [R134+0x10028], desc[UR22][R46.64], !P6 ;  /* 0x100280002e867fae */ /* 0x000fe8000f1a1016 */
[----:B------:R1:W-:Y:S04]  /*9b90*/  LDGSTS.E [R134+0x1002c], desc[UR22][R50.64], !P3 ;  /* 0x1002c00032867fae */ /* 0x0003e8000d9a1016 */
[----:B---3--:R-:W3:Y:S04]  /*9ba0*/  LDL.LU.64 R46, [R1+0x68] ;  /* 0x00006800012e7983 */ /* 0x008ee80000300a00 */
[----:B------:R1:W-:Y:S01]  /*9bb0*/  STL.64 [R1+0x468], R50 ;  /* 0x0004683201007387 */ /* 0x0003e20000100a00 */
[----:B------:R-:W-:-:S03]  /*9bc0*/  ISETP.GE.U32.AND P6, PT, R10, 0x7ffffef2, PT ;  /* 0x7ffffef20a00780c */ /* 0x000fc60003fc6070 */
[----:B------:R-:W3:Y:S01]  /*9bd0*/  LDL.LU.64 R242, [R1+0x60] ;  /* 0x0000600001f27983 */ /* 0x000ee20000300a00 */
[----:B------:R-:W-:Y:S02]  /*9be0*/  VIADD R10, R132, 0xffffff70 ;  /* 0xffffff70840a7836 */ /* 0x000fe40000000000 */
[----:B-1----:R-:W-:-:S05]  /*9bf0*/  IMAD.WIDE R50, R133, 0x4, R244 ;  /* 0x0000000485327825 */ /* 0x002fca00078e02f4 */
[----:B------:R1:W-:Y:S04]  /*9c00*/  STL.64 [R1+0x460], R50 ;  /* 0x0004603201007387 */ /* 0x0003e80000100a00 */
[----:B------:R1:W-:Y:S04]  /*9c10*/  LDGSTS.E [R134+0x10030], desc[UR22][R50.64], !P1 ;  /* 0x1003000032867fae */ /* 0x0003e8000c9a1016 */
[----:B------:R-:W3:Y:S01]  /*9c20*/  LDL.LU.64 R244, [R1+0x58] ;  /* 0x0000580001f47983 */ /* 0x000ee20000300a00 */
[----:B------:R-:W-:Y:S01]  /*9c30*/  ISETP.GE.U32.AND P3, PT, R10, 0x7ffffef1, PT ;  /* 0x7ffffef10a00780c */ /* 0x000fe20003f66070 */
[----:B-1----:R-:W-:-:S05]  /*9c40*/  IMAD.WIDE R50, R133, 0x4, R246 ;  /* 0x0000000485327825 */ /* 0x002fca00078e02f6 */
[----:B------:R-:W-:Y:S04]  /*9c50*/  STL.64 [R1+0x458], R50 ;  /* 0x0004583201007387 */ /* 0x000fe80000100a00 */
[----:B------:R-:W3:Y:S01]  /*9c60*/  LDL.LU.64 R246, [R1+0x50] ;  /* 0x0000500001f67983 */ /* 0x000ee20000300a00 */
[----:B----4-:R-:W-:-:S03]  /*9c70*/  IMAD.WIDE R48, R133, 0x4, R48 ;  /* 0x0000000485307825 */ /* 0x010fc600078e0230 */
[----:B------:R-:W-:Y:S04]  /*9c80*/  LDGSTS.E [R134+0x10034], desc[UR22][R50.64], !P5 ;  /* 0x1003400032867fae */ /* 0x000fe8000e9a1016 */
[----:B------:R1:W-:Y:S04]  /*9c90*/  STL.64 [R1+0x450], R48 ;  /* 0x0004503001007387 */ /* 0x0003e80000100a00 */
[----:B------:R1:W-:Y:S02]  /*9ca0*/  LDGSTS.E [R134+0x10038], desc[UR22][R48.64], !P6 ;  /* 0x1003800030867fae */ /* 0x0003e4000f1a1016 */
[----:B-1----:R-:W-:-:S02]  /*9cb0*/  IMAD.WIDE R48, R133, 0x4, R248 ;  /* 0x0000000485307825 */ /* 0x002fc400078e02f8 */
[----:B------:R-:W4:Y:S04]  /*9cc0*/  LDL.LU.64 R248, [R1+0x48] ;  /* 0x0000480001f87983 */ /* 0x000f280000300a00 */
[----:B------:R2:W-:Y:S04]  /*9cd0*/  STL.64 [R1+0x448], R48 ;  /* 0x0004483001007387 */ /* 0x0005e80000100a00 */
[----:B------:R2:W-:Y:S02]  /*9ce0*/  LDGSTS.E [R134+0x1003c], desc[UR22][R48.64], !P3 ;  /* 0x1003c00030867fae */ /* 0x0005e4000d9a1016 */
[----:B--2---:R-:W-:-:S02]  /*9cf0*/  IMAD.WIDE R48, R133, 0x4, R250 ;  /* 0x0000000485307825 */ /* 0x004fc400078e02fa */
[----:B------:R-:W2:Y:S01]  /*9d00*/  LDL.LU.64 R250, [R1+0x40] ;  /* 0x0000400001fa7983 */ /* 0x000ea20000300a00 */
[----:B------:R-:W-:-:S04]  /*9d10*/  IADD3 R10, PT, PT, R132, -0x91, RZ ;  /* 0xffffff6f840a7810 */ /* 0x000fc80007ffe0ff */
[----:B------:R-:W-:Y:S01]  /*9d20*/  ISETP.GE.U32.AND P1, PT, R10, 0x7ffffef0, PT ;  /* 0x7ffffef00a00780c */ /* 0x000fe20003f26070 */
[----:B------:R-:W-:-:S05]  /*9d30*/  VIADD R10, R132, 0xffffff6e ;  /* 0xffffff6e840a7836 */ /* 0x000fca0000000000 */
[----:B------:R-:W-:Y:S01]  /*9d40*/  ISETP.GE.U32.AND P5, PT, R10, 0x7ffffeef, PT ;  /* 0x7ffffeef0a00780c */ /* 0x000fe20003fa6070 */
[----:B------:R-:W-:Y:S01]  /*9d50*/  VIADD R10, R132, 0xffffff6d ;  /* 0xffffff6d840a7836 */ /* 0x000fe20000000000 */
[----:B------:R1:W-:Y:S04]  /*9d60*/  STL.64 [R1+0x440], R48 ;  /* 0x0004403001007387 */ /* 0x0003e80000100a00 */
[----:B------:R-:W-:Y:S01]  /*9d70*/  ISETP.GE.U32.AND P6, PT, R10, 0x7ffffeee, PT ;  /* 0x7ffffeee0a00780c */ /* 0x000fe20003fc6070 */
[----:B------:R-:W-:Y:S01]  /*9d80*/  VIADD R10, R132, 0xffffff6c ;  /* 0xffffff6c840a7836 */ /* 0x000fe20000000000 */
[----:B------:R-:W2:Y:S04]  /*9d90*/  LDL.LU.64 R50, [R1+0x38] ;  /* 0x0000380001327983 */ /* 0x000ea80000300a00 */
[----:B------:R-:W-:Y:S01]  /*9da0*/  ISETP.GE.U32.AND P3, PT, R10, 0x7ffffeed, PT ;  /* 0x7ffffeed0a00780c */ /* 0x000fe20003f66070 */
[----:B------:R-:W-:Y:S01]  /*9db0*/  LDGSTS.E [R134+0x10040], desc[UR22][R48.64], !P1 ;  /* 0x1004000030867fae */ /* 0x000fe2000c9a1016 */
[----:B------:R-:W-:-:S04]  /*9dc0*/  IADD3 R10, PT, PT, R132, -0x95, RZ ;  /* 0xffffff6b840a7810 */ /* 0x000fc80007ffe0ff */
[----:B------:R-:W-:Y:S01]  /*9dd0*/  ISETP.GE.U32.AND P1, PT, R10, 0x7ffffeec, PT ;  /* 0x7ffffeec0a00780c */ /* 0x000fe20003f26070 */
[----:B------:R-:W-:Y:S02]  /*9de0*/  VIADD R10, R132, 0xffffff6a ;  /* 0xffffff6a840a7836 */ /* 0x000fe40000000000 */
[----:B---3--:R-:W-:-:S05]  /*9df0*/  IMAD.WIDE R46, R133, 0x4, R46 ;  /* 0x00000004852e7825 */ /* 0x008fca00078e022e */
[----:B------:R3:W-:Y:S04]  /*9e00*/  STL.64 [R1+0x438], R46 ;  /* 0x0004382e01007387 */ /* 0x0007e80000100a00 */
[----:B------:R3:W-:Y:S04]  /*9e10*/  LDGSTS.E [R134+0x10044], desc[UR22][R46.64], !P5 ;  /* 0x100440002e867fae */ /* 0x0007e8000e9a1016 */
[----:B-1----:R-:W2:Y:S01]  /*9e20*/  LDL.LU.64 R48, [R1+0x30] ;  /* 0x0000300001307983 */ /* 0x002ea20000300a00 */
[----:B---3--:R-:W-:-:S05]  /*9e30*/  IMAD.WIDE R46, R133, 0x4, R242 ;  /* 0x00000004852e7825 */ /* 0x008fca00078e02f2 */
[----:B------:R1:W-:Y:S01]  /*9e40*/  STL.64 [R1+0x430], R46 ;  /* 0x0004302e01007387 */ /* 0x0003e20000100a00 */
[----:B------:R-:W-:-:S03]  /*9e50*/  IMAD.WIDE R52, R133, 0x4, R244 ;  /* 0x0000000485347825 */ /* 0x000fc600078e02f4 */
[----:B------:R-:W-:Y:S01]  /*9e60*/  LDGSTS.E [R134+0x10048], desc[UR22][R46.64], !P6 ;  /* 0x100480002e867fae */ /* 0x000fe2000f1a1016 */
[----:B------:R-:W-:-:S03]  /*9e70*/  ISETP.GE.U32.AND P5, PT, R10, 0x7ffffeeb, PT ;  /* 0x7ffffeeb0a00780c */ /* 0x000fc60003fa6070 */
[----:B------:R3:W-:Y:S04]  /*9e80*/  LDGSTS.E [R134+0x1004c], desc[UR22][R52.64], !P3 ;  /* 0x1004c00034867fae */ /* 0x0007e8000d9a1016 */
[----:B-1----:R-:W2:Y:S04]  /*9e90*/  LDL.LU.64 R46, [R1+0x28] ;  /* 0x00002800012e7983 */ /* 0x002ea80000300a00 */
[----:B------:R-:W2:Y:S04]  /*9ea0*/  LDL.LU.64 R242, [R1+0x20] ;  /* 0x0000200001f27983 */ /* 0x000ea80000300a00 */
[----:B------:R3:W-:Y:S04]  /*9eb0*/  STL.64 [R1+0x428], R52 ;  /* 0x0004283401007387 */ /* 0x0007e80000100a00 */
[----:B------:R-:W2:Y:S01]  /*9ec0*/  LDL.LU.64 R244, [R1+0x18] ;  /* 0x0000180001f47983 */ /* 0x000ea20000300a00 */
[----:B---3--:R-:W-:-:S05]  /*9ed0*/  IMAD.WIDE R52, R133, 0x4, R246 ;  /* 0x0000000485347825 */ /* 0x008fca00078e02f6 */
[----:B------:R4:W-:Y:S04]  /*9ee0*/  STL.64 [R1+0x420], R52 ;  /* 0x0004203401007387 */ /* 0x0009e80000100a00 */
[----:B------:R4:W-:Y:S04]  /*9ef0*/  LDGSTS.E [R134+0x10050], desc[UR22][R52.64], !P1 ;  /* 0x1005000034867fae */ /* 0x0009e8000c9a1016 */
[----:B------:R-:W3:Y:S01]  /*9f00*/  LDL.LU.64 R246, [R1+0x10] ;  /* 0x0000100001f67983 */ /* 0x000ee20000300a00 */
[----:B----4-:R-:W-:-:S05]  /*9f10*/  IMAD.WIDE R52, R133, 0x4, R248 ;  /* 0x0000000485347825 */ /* 0x010fca00078e02f8 */
[----:B------:R2:W-:Y:S04]  /*9f20*/  STL.64 [R1+0x418], R52 ;  /* 0x0004183401007387 */ /* 0x0005e80000100a00 */
[----:B------:R2:W-:Y:S04]  /*9f30*/  LDGSTS.E [R134+0x10054], desc[UR22][R52.64], !P5 ;  /* 0x1005400034867fae */ /* 0x0005e8000e9a1016 */
[----:B------:R-:W4:Y:S01]  /*9f40*/  LDL.LU.64 R248, [R1+0x8] ;  /* 0x0000080001f87983 */ /* 0x000f220000300a00 */
[----:B--2---:R-:W-:-:S03]  /*9f50*/  IMAD.WIDE R52, R133, 0x4, R250 ;  /* 0x0000000485347825 */ /* 0x004fc600078e02fa */
[----:B------:R-:W2:Y:S01]  /*9f60*/  LDL.LU.64 R250, [R1] ;  /* 0x0000000001fa7983 */ /* 0x000ea20000300a00 */
[----:B------:R-:W-:-:S05]  /*9f70*/  VIADD R10, R132, 0xffffff69 ;  /* 0xffffff69840a7836 */ /* 0x000fca0000000000 */
[----:B------:R-:W-:Y:S01]  /*9f80*/  ISETP.GE.U32.AND P6, PT, R10, 0x7ffffeea, PT ;  /* 0x7ffffeea0a00780c */ /* 0x000fe20003fc6070 */
[----:B------:R-:W-:-:S05]  /*9f90*/  VIADD R10, R132, 0xffffff68 ;  /* 0xffffff68840a7836 */ /* 0x000fca0000000000 */
[----:B------:R-:W-:Y:S02]  /*9fa0*/  ISETP.GE.U32.AND P3, PT, R10, 0x7ffffee9, PT ;  /* 0x7ffffee90a00780c */ /* 0x000fe40003f66070 */
[----:B------:R-:W-:-:S04]  /*9fb0*/  IADD3 R10, PT, PT, R132, -0x99, RZ ;  /* 0xffffff67840a7810 */ /* 0x000fc80007ffe0ff */
[----:B------:R-:W-:Y:S01]  /*9fc0*/  ISETP.GE.U32.AND P1, PT, R10, 0x7ffffee8, PT ;  /* 0x7ffffee80a00780c */ /* 0x000fe20003f26070 */
[----:B------:R-:W-:Y:S01]  /*9fd0*/  VIADD R10, R132, 0xffffff66 ;  /* 0xffffff66840a7836 */ /* 0x000fe20000000000 */
[----:B------:R-:W-:Y:S04]  /*9fe0*/  LDGSTS.E [R134+0x10058], desc[UR22][R52.64], !P6 ;  /* 0x1005800034867fae */ /* 0x000fe8000f1a1016 */
[----:B------:R-:W-:Y:S01]  /*9ff0*/  ISETP.GE.U32.AND P5, PT, R10, 0x7ffffee7, PT ;  /* 0x7ffffee70a00780c */ /* 0x000fe20003fa6070 */
[----:B------:R-:W-:Y:S02]  /*a000*/  VIADD R10, R132, 0xffffff65 ;  /* 0xffffff65840a7836 */ /* 0x000fe40000000000 */
[----:B------:R-:W-:-:S03]  /*a010*/  IMAD.WIDE R50, R133, 0x4, R50 ;  /* 0x0000000485327825 */ /* 0x000fc600078e0232 */
[----:B------:R-:W-:Y:S01]  /*a020*/  ISETP.GE.U32.AND P6, PT, R10, 0x7ffffee6, PT ;  /* 0x7ffffee60a00780c */ /* 0x000fe20003fc6070 */
[----:B------:R-:W-:Y:S01]  /*a030*/  VIADD R10, R132, 0xffffff64 ;  /* 0xffffff64840a7836 */ /* 0x000fe20000000000 */
[----:B------:R-:W-:Y:S04]  /*a040*/  LDGSTS.E [R134+0x1005c], desc[UR22][R50.64], !P3 ;  /* 0x1005c00032867fae */ /* 0x000fe8000d9a1016 */
[----:B------:R-:W-:Y:S02]  /*a050*/  ISETP.GE.U32.AND P3, PT, R10, 0x7ffffee5, PT ;  /* 0x7ffffee50a00780c */ /* 0x000fe40003f66070 */
[----:B------:R-:W-:Y:S01]  /*a060*/  IADD3 R10, PT, PT, R132, -0x9d, RZ ;  /* 0xffffff63840a7810 */ /* 0x000fe20007ffe0ff */
[----:B------:R1:W-:Y:S04]  /*a070*/  STL.64 [R1+0x410], R52 ;  /* 0x0004103401007387 */ /* 0x0003e80000100a00 */
[----:B-1----:R-:W2:Y:S04]  /*a080*/  LDL.LU.64 R52, [R1+0x7b0] ;  /* 0x0007b00001347983 */ /* 0x002ea80000300a00 */
[----:B------:R1:W-:Y:S04]  /*a090*/  STL.64 [R1+0x408], R50 ;  /* 0x0004083201007387 */ /* 0x0003e80000100a00 */
[----:B-1----:R-:W2:Y:S01]  /*a0a0*/  LDL.LU.64 R50, [R1+0x7a8] ;  /* 0x0007a80001327983 */ /* 0x002ea20000300a00 */
[----:B------:R-:W-:-:S05]  /*a0b0*/  IMAD.WIDE R48, R133, 0x4, R48 ;  /* 0x0000000485307825 */ /* 0x000fca00078e0230 */
[----:B------:R-:W-:Y:S01]  /*a0c0*/  LDGSTS.E [R134+0x10060], desc[UR22][R48.64], !P1 ;  /* 0x1006000030867fae */ /* 0x000fe2000c9a1016 */
[----:B------:R-:W-:Y:S01]  /*a0d0*/  ISETP.GE.U32.AND P1, PT, R10, 0x7ffffee4, PT ;  /* 0x7ffffee40a00780c */ /* 0x000fe20003f26070 */
[----:B------:R-:W-:Y:S02]  /*a0e0*/  VIADD R10, R132, 0xffffff62 ;  /* 0xffffff62840a7836 */ /* 0x000fe40000000000 */
[----:B------:R1:W-:Y:S04]  /*a0f0*/  STL.64 [R1+0x400], R48 ;  /* 0x0004003001007387 */ /* 0x0003e80000100a00 */
[----:B-1----:R-:W2:Y:S01]  /*a100*/  LDL.LU.64 R48, [R1+0x7a0] ;  /* 0x0007a00001307983 */ /* 0x002ea20000300a00 */
[----:B------:R-:W-:-:S04]  /*a110*/  IMAD.WIDE R46, R133, 0x4, R46 ;  /* 0x00000004852e7825 */ /* 0x000fc800078e022e */
[C---:B------:R-:W-:Y:S01]  /*a120*/  IMAD.WIDE R242, R133.reuse, 0x4, R242 ;  /* 0x0000000485f27825 */ /* 0x040fe200078e02f2 */
[----:B------:R1:W-:Y:S01]  /*a130*/  LDGSTS.E [R134+0x10064], desc[UR22][R46.64], !P5 ;  /* 0x100640002e867fae */ /* 0x0003e2000e9a1016 */
[----:B------:R-:W-:Y:S02]  /*a140*/  ISETP.GE.U32.AND P5, PT, R10, 0x7ffffee3, PT ;  /* 0x7ffffee30a00780c */ /* 0x000fe40003fa6070 */
[----:B------:R-:W-:Y:S01]  /*a150*/  VIADD R10, R132, 0xffffff61 ;  /* 0xffffff61840a7836 */ /* 0x000fe20000000000 */
[----:B------:R1:W-:Y:S04]  /*a160*/  LDGSTS.E [R134+0x10068], desc[UR22][R242.64], !P6 ;  /* 0x10068000f2867fae */ /* 0x0003e8000f1a1016 */
[----:B------:R-:W-:Y:S01]  /*a170*/  ISETP.GE.U32.AND P6, PT, R10, 0x7ffffee2, PT ;  /* 0x7ffffee20a00780c */ /* 0x000fe20003fc6070 */
[C---:B------:R-:W-:Y:S01]  /*a180*/  IMAD.WIDE R244, R133.reuse, 0x4, R244 ;  /* 0x0000000485f47825 */ /* 0x040fe200078e02f4 */
[----:B------:R1:W-:Y:S04]  /*a190*/  STL.64 [R1+0x3f8], R46 ;  /* 0x0003f82e01007387 */ /* 0x0003e80000100a00 */
[----:B------:R2:W-:Y:S04]  /*a1a0*/  LDGSTS.E [R134+0x1006c], desc[UR22][R244.64], !P3 ;  /* 0x1006c000f4867fae */ /* 0x0005e8000d9a1016 */
[----:B-1----:R-:W2:Y:S04]  /*a1b0*/  LDL.LU.64 R46, [R1+0x798] ;  /* 0x00079800012e7983 */ /* 0x002ea80000300a00 */
[----:B------:R1:W-:Y:S01]  /*a1c0*/  STL.64 [R1+0x3f0], R242 ;  /* 0x0003f0f201007387 */ /* 0x0003e20000100a00 */
[----:B---3--:R-:W-:-:S05]  /*a1d0*/  IMAD.WIDE R246, R133, 0x4, R246 ;  /* 0x0000000485f67825 */ /* 0x008fca00078e02f6 */
[----:B------:R3:W-:Y:S04]  /*a1e0*/  LDGSTS.E [R134+0x10070], desc[UR22][R246.64], !P1 ;  /* 0x10070000f6867fae */ /* 0x0007e8000c9a1016 */
[----:B-1----:R-:W3:Y:S04]  /*a1f0*/  LDL.LU.64 R242, [R1+0x790] ;  /* 0x0007900001f27983 */ /* 0x002ee80000300a00 */
[----:B------:R1:W-:Y:S01]  /*a200*/  STL.64 [R1+0x3e8], R244 ;  /* 0x0003e8f401007387 */ /* 0x0003e20000100a00 */
[----:B----4-:R-:W-:-:S03]  /*a210*/  IMAD.WIDE R248, R133, 0x4, R248 ;  /* 0x0000000485f87825 */ /* 0x010fc600078e02f8 */
[----:B-1----:R-:W4:Y:S04]  /*a220*/  LDL.LU.64 R244, [R1+0x788] ;  /* 0x0007880001f47983 */ /* 0x002f280000300a00 */
[----:B------:R1:W-:Y:S04]  /*a230*/  STL.64 [R1+0x3e0], R246 ;  /* 0x0003e0f601007387 */ /* 0x0003e80000100a00 */
[----:B------:R2:W-:Y:S04]  /*a240*/  LDGSTS.E [R134+0x10074], desc[UR22][R248.64], !P5 ;  /* 0x10074000f8867fae */ /* 0x0005e8000e9a1016 */
[----:B-1----:R-:W4:Y:S04]  /*a250*/  LDL.LU.64 R246, [R1+0x780] ;  /* 0x0007800001f67983 */ /* 0x002f280000300a00 */
[----:B------:R1:W-:Y:S04]  /*a260*/  STL.64 [R1+0x3d8], R248 ;  /* 0x0003d8f801007387 */ /* 0x0003e80000100a00 */
[----:B-1----:R-:W4:Y:S01]  /*a270*/  LDL.LU.64 R248, [R1+0x778] ;  /* 0x0007780001f87983 */ /* 0x002f220000300a00 */
[----:B--2---:R-:W-:-:S05]  /*a280*/  IMAD.WIDE R250, R133, 0x4, R250 ;  /* 0x0000000485fa7825 */ /* 0x004fca00078e02fa */
[----:B------:R1:W-:Y:S04]  /*a290*/  STL.64 [R1+0x3d0], R250 ;  /* 0x0003d0fa01007387 */ /* 0x0003e80000100a00 */
[----:B------:R2:W-:Y:S04]  /*a2a0*/  LDGSTS.E [R134+0x10078], desc[UR22][R250.64], !P6 ;  /* 0x10078000fa867fae */ /* 0x0005e8000f1a1016 */
[----:B-1----:R-:W2:Y:S01]  /*a2b0*/  LDL.LU.64 R250, [R1+0x770] ;  /* 0x0007700001fa7983 */ /* 0x002ea20000300a00 */
[----:B------:R-:W-:-:S05]  /*a2c0*/  VIADD R10, R132, 0xffffff60 ;  /* 0xffffff60840a7836 */ /* 0x000fca0000000000 */
[----:B------:R-:W-:Y:S02]  /*a2d0*/  ISETP.GE.U32.AND P3, PT, R10, 0x7ffffee1, PT ;  /* 0x7ffffee10a00780c */ /* 0x000fe40003f66070 */
[----:B------:R-:W-:-:S04]  /*a2e0*/  IADD3 R10, PT, PT, R132, -0xa1, RZ ;  /* 0xffffff5f840a7810 */ /* 0x000fc80007ffe0ff */
[----:B------:R-:W-:Y:S01]  /*a2f0*/  ISETP.GE.U32.AND P1, PT, R10, 0x7ffffee0, PT ;  /* 0x7ffffee00a00780c */ /* 0x000fe20003f26070 */
[----:B------:R-:W-:-:S05]  /*a300*/  VIADD R10, R132, 0xffffff5e ;  /* 0xffffff5e840a7836 */ /* 0x000fca0000000000 */
[----:B------:R-:W-:Y:S01]  /*a310*/  ISETP.GE.U32.AND P5, PT, R10, 0x7ffffedf, PT ;  /* 0x7ffffedf0a00780c */ /* 0x000fe20003fa6070 */
[----:B------:R-:W-:-:S05]  /*a320*/  VIADD R10, R132, 0xffffff5d ;  /* 0xffffff5d840a7836 */ /* 0x000fca0000000000 */
[----:B------:R-:W-:Y:S01]  /*a330*/  ISETP.GE.U32.AND P6, PT, R10, 0x7ffffede, PT ;  /* 0x7ffffede0a00780c */ /* 0x000fe20003fc6070 */
[----:B------:R-:W-:Y:S02]  /*a340*/  VIADD R10, R132, 0xffffff5c ;  /* 0xffffff5c840a7836 */ /* 0x000fe40000000000 */
[----:B------:R-:W-:-:S04]  /*a350*/  IMAD.WIDE R46, R133, 0x4, R46 ;  /* 0x00000004852e7825 */ /* 0x000fc800078e022e */
[----:B---3--:R-:W-:-:S04]  /*a360*/  IMAD.WIDE R242, R133, 0x4, R242 ;  /* 0x0000000485f27825 */ /* 0x008fc800078e02f2 */
[----:B----4-:R-:W-:-:S04]  /*a370*/  IMAD.WIDE R244, R133, 0x4, R244 ;  /* 0x0000000485f47825 */ /* 0x010fc800078e02f4 */
[----:B------:R-:W-:-:S04]  /*a380*/  IMAD.WIDE R246, R133, 0x4, R246 ;  /* 0x0000000485f67825 */ /* 0x000fc800078e02f6 */
[----:B------:R-:W-:-:S04]  /*a390*/  IMAD.WIDE R248, R133, 0x4, R248 ;  /* 0x0000000485f87825 */ /* 0x000fc800078e02f8 */
[----:B--2---:R-:W-:-:S05]  /*a3a0*/  IMAD.WIDE R250, R133, 0x4, R250 ;  /* 0x0000000485fa7825 */ /* 0x004fca00078e02fa */
[----:B------:R-:W-:Y:S01]  /*a3b0*/  LDGSTS.E [R134+0x1007c], desc[UR22][R250.64], !P3 ;  /* 0x1007c000fa867fae */ /* 0x000fe2000d9a1016 */
[----:B------:R-:W-:Y:S02]  /*a3c0*/  ISETP.GE.U32.AND P3, PT, R10, 0x7ffffedd, PT ;  /* 0x7ffffedd0a00780c */ /* 0x000fe40003f66070 */
[----:B------:R-:W-:Y:S01]  /*a3d0*/  IADD3 R10, PT, PT, R132, -0xa5, RZ ;  /* 0xffffff5b840a7810 */ /* 0x000fe20007ffe0ff */
[----:B------:R-:W-:Y:S03]  /*a3e0*/  LDGSTS.E [R134+0x10080], desc[UR22][R248.64], !P1 ;  /* 0x10080000f8867fae */ /* 0x000fe6000c9a1016 */
[----:B------:R-:W-:Y:S01]  /*a3f0*/  ISETP.GE.U32.AND P1, PT, R10, 0x7ffffedc, PT ;  /* 0x7ffffedc0a00780c */ /* 0x000fe20003f26070 */
[----:B------:R-:W-:Y:S01]  /*a400*/  VIADD R10, R132, 0xffffff5a ;  /* 0xffffff5a840a7836 */ /* 0x000fe20000000000 */
[----:B------:R-:W-:Y:S04]  /*a410*/  LDGSTS.E [R134+0x10084], desc[UR22][R246.64], !P5 ;  /* 0x10084000f6867fae */ /* 0x000fe8000e9a1016 */
[----:B------:R-:W-:Y:S01]  /*a420*/  ISETP.GE.U32.AND P5, PT, R10, 0x7ffffedb, PT ;  /* 0x7ffffedb0a00780c */ /* 0x000fe20003fa6070 */
[----:B------:R-:W-:Y:S01]  /*a430*/  VIADD R10, R132, 0xffffff59 ;  /* 0xffffff59840a7836 */ /* 0x000fe20000000000 */
[----:B------:R-:W-:Y:S04]  /*a440*/  STL.64 [R1+0x3c8], R250 ;  /* 0x0003c8fa01007387 */ /* 0x000fe80000100a00 */
[----:B------:R-:W-:Y:S04]  /*a450*/  STL.64 [R1+0x3c0], R248 ;  /* 0x0003c0f801007387 */ /* 0x000fe80000100a00 */
[----:B------:R-:W-:Y:S01]  /*a460*/  LDGSTS.E [R134+0x10088], desc[UR22][R244.64], !P6 ;  /* 0x10088000f4867fae */ /* 0x000fe2000f1a1016 */
[----:B------:R-:W-:Y:S01]  /*a470*/  ISETP.GE.U32.AND P6, PT, R10, 0x7ffffeda, PT ;  /* 0x7ffffeda0a00780c */ /* 0x000fe20003fc6070 */
[----:B------:R-:W-:-:S02]  /*a480*/  VIADD R10, R132, 0xffffff58 ;  /* 0xffffff58840a7836 */ /* 0x000fc40000000000 */
[----:B------:R-:W-:Y:S04]  /*a490*/  STL.64 [R1+0x3b8], R246 ;  /* 0x0003b8f601007387 */ /* 0x000fe80000100a00 */
[----:B------:R-:W-:Y:S04]  /*a4a0*/  STL.64 [R1+0x3b0], R244 ;  /* 0x0003b0f401007387 */ /* 0x000fe80000100a00 */
[----:B------:R-:W-:Y:S04]  /*a4b0*/  STL.64 [R1+0x3a8], R242 ;  /* 0x0003a8f201007387 */ /* 0x000fe80000100a00 */
[----:B------:R-:W-:Y:S01]  /*a4c0*/  LDGSTS.E [R134+0x1008c], desc[UR22][R242.64], !P3 ;  /* 0x1008c000f2867fae */ /* 0x000fe2000d9a1016 */
[----:B------:R-:W-:-:S03]  /*a4d0*/  ISETP.GE.U32.AND P3, PT, R10, 0x7ffffed9, PT ;  /* 0x7ffffed90a00780c */ /* 0x000fc60003f66070 */
[----:B------:R1:W-:Y:S04]  /*a4e0*/  STL.64 [R1+0x3a0], R46 ;  /* 0x0003a02e01007387 */ /* 0x0003e80000100a00 */
[----:B------:R1:W-:Y:S01]  /*a4f0*/  LDGSTS.E [R134+0x10090], desc[UR22][R46.64], !P1 ;  /* 0x100900002e867fae */ /* 0x0003e2000c9a1016 */
[----:B------:R-:W-:-:S04]  /*a500*/  IADD3 R10, PT, PT, R132, -0xa9, RZ ;  /* 0xffffff57840a7810 */ /* 0x000fc80007ffe0ff */
[----:B------:R-:W-:Y:S01]  /*a510*/  ISETP.GE.U32.AND P1, PT, R10, 0x7ffffed8, PT ;  /* 0x7ffffed80a00780c */ /* 0x000fe20003f26070 */
[----:B-1----:R-:W-:-:S05]  /*a520*/  IMAD.WIDE R46, R133, 0x4, R48 ;  /* 0x00000004852e7825 */ /* 0x002fca00078e0230 */
[----:B------:R1:W-:Y:S01]  /*a530*/  STL.64 [R1+0x398], R46 ;  /* 0x0003982e01007387 */ /* 0x0003e20000100a00 */
[----:B------:R-:W-:-:S03]  /*a540*/  VIADD R10, R132, 0xffffff56 ;  /* 0xffffff56840a7836 */ /* 0x000fc60000000000 */
[----:B------:R1:W-:Y:S02]  /*a550*/  LDGSTS.E [R134+0x10094], desc[UR22][R46.64], !P5 ;  /* 0x100940002e867fae */ /* 0x0003e4000e9a1016 */
[----:B------:R-:W-:Y:S01]  /*a560*/  ISETP.GE.U32.AND P5, PT, R10, 0x7ffffed7, PT ;  /* 0x7ffffed70a00780c */ /* 0x000fe20003fa6070 */
[----:B------:R-:W-:Y:S02]  /*a570*/  VIADD R10, R132, 0xffffff55 ;  /* 0xffffff55840a7836 */ /* 0x000fe40000000000 */
[----:B-1----:R-:W-:-:S05]  /*a580*/  IMAD.WIDE R46, R133, 0x4, R50 ;  /* 0x00000004852e7825 */ /* 0x002fca00078e0232 */
[----:B------:R1:W-:Y:S04]  /*a590*/  STL.64 [R1+0x390], R46 ;  /* 0x0003902e01007387 */ /* 0x0003e80000100a00 */
[----:B------:R1:W-:Y:S01]  /*a5a0*/  LDGSTS.E [R134+0x10098], desc[UR22][R46.64], !P6 ;  /* 0x100980002e867fae */ /* 0x0003e2000f1a1016 */
[----:B------:R-:W-:Y:S01]  /*a5b0*/  ISETP.GE.U32.AND P6, PT, R10, 0x7ffffed6, PT ;  /* 0x7ffffed60a00780c */ /* 0x000fe20003fc6070 */
[----:B------:R-:W-:Y:S02]  /*a5c0*/  VIADD R10, R132, 0xffffff54 ;  /* 0xffffff54840a7836 */ /* 0x000fe40000000000 */
[----:B-1----:R-:W-:-:S05]  /*a5d0*/  IMAD.WIDE R46, R133, 0x4, R52 ;  /* 0x00000004852e7825 */ /* 0x002fca00078e0234 */
[----:B------:R1:W-:Y:S04]  /*a5e0*/  STL.64 [R1+0x388], R46 ;  /* 0x0003882e01007387 */ /* 0x0003e80000100a00 */
[----:B------:R1:W-:Y:S01]  /*a5f0*/  LDGSTS.E [R134+0x1009c], desc[UR22][R46.64], !P3 ;  /* 0x1009c0002e867fae */ /* 0x0003e2000d9a1016 */
[----:B------:R-:W-:Y:S02]  /*a600*/  ISETP.GE.U32.AND P3, PT, R10, 0x7ffffed5, PT ;  /* 0x7ffffed50a00780c */ /* 0x000fe40003f66070 */
[----:B------:R-:W-:Y:S01]  /*a610*/  IADD3 R10, PT, PT, R132, -0xad, RZ ;  /* 0xffffff53840a7810 */ /* 0x000fe20007ffe0ff */
        /* <DEDUP_REMOVED lines=49> */
[----:B------:R-:W-:-:S04]  /*a930*/  IMAD.WIDE R48, R133, 0x4, R76 ;  /* 0x0000000485307825 */ /* 0x000fc800078e024c */
[----:B------:R-:W-:Y:S02]  /*a940*/  VIADD R10, R132, 0xffffff49 ;  /* 0xffffff49840a7836 */ /* 0x000fe40000000000 */
[----:B-1----:R-:W-:-:S05]  /*a950*/  IMAD.WIDE R46, R133, 0x4, R74 ;  /* 0x00000004852e7825 */ /* 0x002fca00078e024a */
[----:B------:R1:W-:Y:S04]  /*a960*/  STL.64 [R1+0x330], R46 ;  /* 0x0003302e01007387 */ /* 0x0003e80000100a00 */
[----:B------:R1:W-:Y:S01]  /*a970*/  LDGSTS.E [R134+0x100c8], desc[UR22][R46.64], !P6 ;  /* 0x100c80002e867fae */ /* 0x0003e2000f1a1016 */
[----:B------:R-:W-:Y:S01]  /*a980*/  ISETP.GE.U32.AND P6, PT, R10, 0x7ffffeca, PT ;  /* 0x7ffffeca0a00780c */ /* 0x000fe20003fc6070 */
[----:B------:R-:W-:Y:S02]  /*a990*/  VIADD R10, R132, 0xffffff48 ;  /* 0xffffff48840a7836 */ /* 0x000fe40000000000 */
[----:B------:R-:W-:Y:S04]  /*a9a0*/  STL.64 [R1+0x328], R48 ;  /* 0x0003283001007387 */ /* 0x000fe80000100a00 */
[----:B------:R-:W-:Y:S01]  /*a9b0*/  LDGSTS.E [R134+0x100cc], desc[UR22][R48.64], !P3 ;  /* 0x100cc00030867fae */ /* 0x000fe2000d9a1016 */
[----:B-1----:R-:W-:-:S05]  /*a9c0*/  IMAD.WIDE R46, R133, 0x4, R78 ;  /* 0x00000004852e7825 */ /* 0x002fca00078e024e */
[----:B------:R1:W-:Y:S04]  /*a9d0*/  STL.64 [R1+0x320], R46 ;  /* 0x0003202e01007387 */ /* 0x0003e80000100a00 */
[----:B------:R1:W-:Y:S01]  /*a9e0*/  LDGSTS.E [R134+0x100d0], desc[UR22][R46.64], !P1 ;  /* 0x100d00002e867fae */ /* 0x0003e2000c9a1016 */
[----:B------:R-:W-:Y:S02]  /*a9f0*/  ISETP.GT.AND P1, PT, R252, 0xff, PT ;  /* 0x000000fffc00780c */ /* 0x000fe40003f24270 */
[----:B------:R-:W-:Y:S02]  /*aa00*/  ISETP.GE.U32.AND P3, PT, R10, 0x7ffffec9, PT ;  /* 0x7ffffec90a00780c */ /* 0x000fe40003f66070 */
[----:B------:R-:W-:Y:S01]  /*aa10*/  SEL R10, R135, RZ, P1 ;  /* 0x000000ff870a7207 */ /* 0x000fe20000800000 */
[----:B-1----:R-:W1:Y:S03]  /*aa20*/  LDC R46, c[0x0][0x3a0] ;  /* 0x0000e800ff2e7b82 */ /* 0x002e660000000800 */
[----:B------:R-:W-:Y:S01]  /*aa30*/  ISETP.NE.U32.AND P1, PT, R10, RZ, PT ;  /* 0x000000ff0a00720c */ /* 0x000fe20003f25070 */
[----:B------:R-:W-:-:S04]  /*aa40*/  IMAD.WIDE R48, R133, 0x4, R80 ;  /* 0x0000000485307825 */ /* 0x000fc800078e0250 */
[----:B------:R-:W-:Y:S01]  /*aa50*/  VIADD R10, R12, 0xffffff45 ;  /* 0xffffff450c0a7836 */ /* 0x000fe20000000000 */
[----:B------:R2:W-:Y:S01]  /*aa60*/  LDGSTS.E [R134+0x100d4], desc[UR22][R48.64], !P5 ;  /* 0x100d400030867fae */ /* 0x0005e2000e9a1016 */
[----:B------:R-:W3:Y:S01]  /*aa70*/  LDC R12, c[0x0][0x3a0] ;  /* 0x0000e800ff0c7b82 */ /* 0x000ee20000000800 */
[----:B------:R-:W-:Y:S02]  /*aa80*/  IADD3 R132, PT, PT, R132, -0xb9, RZ ;  /* 0xffffff4784847810 */ /* 0x000fe40007ffe0ff */
[----:B------:R2:W-:Y:S02]  /*aa90*/  STL.64 [R1+0x318], R48 ;  /* 0x0003183001007387 */ /* 0x0005e40000100a00 */
[----:B------:R-:W-:Y:S01]  /*aaa0*/  ISETP.GE.U32.AND P5, PT, R132, 0x7ffffec8, PT ;  /* 0x7ffffec88400780c */ /* 0x000fe20003fa6070 */
[C---:B------:R-:W-:Y:S02]  /*aab0*/  IMAD.WIDE R250, R133.reuse, 0x4, R202 ;  /* 0x0000000485fa7825 */ /* 0x040fe400078e02ca */
[----:B------:R-:W4:Y:S02]  /*aac0*/  LDC R47, c[0x0][0x3a0] ;  /* 0x0000e800ff2f7b82 */ /* 0x000f240000000800 */
[----:B--2---:R-:W-:-:S06]  /*aad0*/  IMAD.WIDE R48, R133, 0x4, R82 ;  /* 0x0000000485307825 */ /* 0x004fcc00078e0252 */
[----:B------:R-:W2:Y:S01]  /*aae0*/  LDC R132, c[0x0][0x3a0] ;  /* 0x0000e800ff847b82 */ /* 0x000ea20000000800 */
[----:B------:R1:W-:Y:S04]  /*aaf0*/  STL.64 [R1+0x310], R48 ;  /* 0x0003103001007387 */ /* 0x0003e80000100a00 */
[----:B------:R1:W-:Y:S01]  /*ab00*/  LDGSTS.E [R134+0x100d8], desc[UR22][R48.64], !P6 ;  /* 0x100d800030867fae */ /* 0x0003e2000f1a1016 */
[----:B------:R-:W-:Y:S01]  /*ab10*/  ISETP.GE.U32.AND P6, PT, R10, 0x7ffffec6, PT ;  /* 0x7ffffec60a00780c */ /* 0x000fe20003fc6070 */
[----:B-1----:R-:W-:Y:S02]  /*ab20*/  VIADD R10, R46, 0xffffff44 ;  /* 0xffffff442e0a7836 */ /* 0x002fe40000000000 */
[----:B------:R-:W1:Y:S01]  /*ab30*/  LDC R46, c[0x0][0x3a0] ;  /* 0x0000e800ff2e7b82 */ /* 0x000e620000000800 */
[----:B------:R-:W-:-:S05]  /*ab40*/  IMAD.WIDE R48, R133, 0x4, R84 ;  /* 0x0000000485307825 */ /* 0x000fca00078e0254 */
[----:B------:R3:W-:Y:S04]  /*ab50*/  STL.64 [R1+0x308], R48 ;  /* 0x0003083001007387 */ /* 0x0007e80000100a00 */
[----:B------:R3:W-:Y:S01]  /*ab60*/  LDGSTS.E [R134+0x100dc], desc[UR22][R48.64], !P3 ;  /* 0x100dc00030867fae */ /* 0x0007e2000d9a1016 */
[----:B------:R-:W-:Y:S01]  /*ab70*/  ISETP.GE.U32.AND P3, PT, R10, 0x7ffffec5, PT ;  /* 0x7ffffec50a00780c */ /* 0x000fe20003f66070 */
[----:B------:R-:W-:Y:S02]  /*ab80*/  VIADD R10, R11, 0xffffff43 ;  /* 0xffffff430b0a7836 */ /* 0x000fe40000000000 */
[----:B------:R-:W2:Y:S01]  /*ab90*/  LDC R11, c[0x0][0x3a0] ;  /* 0x0000e800ff0b7b82 */ /* 0x000ea20000000800 */
[----:B---3--:R-:W-:-:S05]  /*aba0*/  IMAD.WIDE R48, R133, 0x4, R86 ;  /* 0x0000000485307825 */ /* 0x008fca00078e0256 */
[----:B------:R3:W-:Y:S01]  /*abb0*/  LDGSTS.E [R134+0x100e0], desc[UR22][R48.64], !P5 ;  /* 0x100e000030867fae */ /* 0x0007e2000e9a1016 */
[----:B------:R-:W-:Y:S02]  /*abc0*/  ISETP.GE.U32.AND P5, PT, R10, 0x7ffffec4, PT ;  /* 0x7ffffec40a00780c */ /* 0x000fe40003fa6070 */
[----:B------:R-:W-:Y:S02]  /*abd0*/  IADD3 R10, PT, PT, R12, -0xbe, RZ ;  /* 0xffffff420c0a7810 */ /* 0x000fe40007ffe0ff */
[----:B------:R-:W4:Y:S01]  /*abe0*/  LDC R12, c[0x0][0x3a0] ;  /* 0x0000e800ff0c7b82 */ /* 0x000f220000000800 */
[----:B------:R3:W-:Y:S02]  /*abf0*/  STL.64 [R1+0x300], R48 ;  /* 0x0003003001007387 */ /* 0x0007e40000100a00 */
[----:B---3--:R-:W-:-:S05]  /*ac00*/  IMAD.WIDE R48, R133, 0x4, R88 ;  /* 0x0000000485307825 */ /* 0x008fca00078e0258 */
[----:B------:R-:W3:Y:S01]  /*ac10*/  LDC R88, c[0x0][0x3a0] ;  /* 0x0000e800ff587b82 */ /* 0x000ee20000000800 */
[----:B------:R2:W-:Y:S04]  /*ac20*/  STL.64 [R1+0x2f8], R48 ;  /* 0x0002f83001007387 */ /* 0x0005e80000100a00 */
[----:B------:R2:W-:Y:S01]  /*ac30*/  LDGSTS.E [R134+0x100e4], desc[UR22][R48.64], !P4 ;  /* 0x100e400030867fae */ /* 0x0005e2000e1a1016 */
[----:B------:R-:W-:Y:S01]  /*ac40*/  ISETP.GE.U32.AND P4, PT, R10, 0x7ffffec3, PT ;  /* 0x7ffffec30a00780c */ /* 0x000fe20003f86070 */
[----:B-1----:R-:W-:Y:S02]  /*ac50*/  VIADD R10, R46, 0xffffff41 ;  /* 0xffffff412e0a7836 */ /* 0x002fe40000000000 */
[----:B------:R-:W1:Y:S01]  /*ac60*/  LDC R46, c[0x0][0x3a0] ;  /* 0x0000e800ff2e7b82 */ /* 0x000e620000000800 */
[----:B--2---:R-:W-:-:S05]  /*ac70*/  IMAD.WIDE R48, R133, 0x4, R90 ;  /* 0x0000000485307825 */ /* 0x004fca00078e025a */
[----:B------:R2:W-:Y:S04]  /*ac80*/  STL.64 [R1+0x2f0], R48 ;  /* 0x0002f03001007387 */ /* 0x0005e80000100a00 */
[----:B------:R2:W-:Y:S01]  /*ac90*/  LDGSTS.E [R134+0x100e8], desc[UR22][R48.64], !P6 ;  /* 0x100e800030867fae */ /* 0x0005e2000f1a1016 */
[----:B------:R-:W-:Y:S01]  /*aca0*/  ISETP.GE.U32.AND P6, PT, R10, 0x7ffffec2, PT ;  /* 0x7ffffec20a00780c */ /* 0x000fe20003fc6070 */
[----:B------:R-:W-:Y:S02]  /*acb0*/  VIADD R10, R11, 0xffffff40 ;  /* 0xffffff400b0a7836 */ /* 0x000fe40000000000 */
[----:B------:R-:W3:Y:S01]  /*acc0*/  LDC R11, c[0x0][0x3a0] ;  /* 0x0000e800ff0b7b82 */ /* 0x000ee20000000800 */
[----:B--2---:R-:W-:-:S05]  /*acd0*/  IMAD.WIDE R48, R133, 0x4, R92 ;  /* 0x0000000485307825 */ /* 0x004fca00078e025c */
[----:B------:R2:W-:Y:S01]  /*ace0*/  LDGSTS.E [R134+0x100ec], desc[UR22][R48.64], !P3 ;  /* 0x100ec00030867fae */ /* 0x0005e2000d9a1016 */
[----:B------:R-:W-:Y:S01]  /*acf0*/  ISETP.GE.U32.AND P3, PT, R10, 0x7ffffec1, PT ;  /* 0x7ffffec10a00780c */ /* 0x000fe20003f66070 */
[----:B----4-:R-:W-:Y:S02]  /*ad00*/  VIADD R10, R12, 0xffffff3f ;  /* 0xffffff3f0c0a7836 */ /* 0x010fe40000000000 */
[----:B------:R-:W4:Y:S01]  /*ad10*/  LDC R12, c[0x0][0x3a0] ;  /* 0x0000e800ff0c7b82 */ /* 0x000f220000000800 */
[----:B------:R2:W-:Y:S02]  /*ad20*/  STL.64 [R1+0x2e8], R48 ;  /* 0x0002e83001007387 */ /* 0x0005e40000100a00 */
[----:B--2---:R-:W-:-:S05]  /*ad30*/  IMAD.WIDE R48, R133, 0x4, R94 ;  /* 0x0000000485307825 */ /* 0x004fca00078e025e */
[----:B------:R2:W-:Y:S04]  /*ad40*/  STL.64 [R1+0x2e0], R48 ;  /* 0x0002e03001007387 */ /* 0x0005e80000100a00 */
[----:B------:R2:W-:Y:S01]  /*ad50*/  LDGSTS.E [R134+0x100f0], desc[UR22][R48.64], !P5 ;  /* 0x100f000030867fae */ /* 0x0005e2000e9a1016 */
[----:B------:R-:W-:Y:S02]  /*ad60*/  ISETP.GE.U32.AND P5, PT, R10, 0x7ffffec0, PT ;  /* 0x7ffffec00a00780c */ /* 0x000fe40003fa6070 */
[----:B-1----:R-:W-:Y:S02]  /*ad70*/  IADD3 R10, PT, PT, R46, -0xc2, RZ ;  /* 0xffffff3e2e0a7810 */ /* 0x002fe40007ffe0ff */
[----:B------:R-:W1:Y:S01]  /*ad80*/  LDC R46, c[0x0][0x3a0] ;  /* 0x0000e800ff2e7b82 */ /* 0x000e620000000800 */
[----:B--2---:R-:W-:-:S05]  /*ad90*/  IMAD.WIDE R48, R133, 0x4, R96 ;  /* 0x0000000485307825 */ /* 0x004fca00078e0260 */
[----:B------:R2:W-:Y:S04]  /*ada0*/  STL.64 [R1+0x2d8], R48 ;  /* 0x0002d83001007387 */ /* 0x0005e80000100a00 */
[----:B------:R2:W-:Y:S01]  /*adb0*/  LDGSTS.E [R134+0x100f4], desc[UR22][R48.64], !P4 ;  /* 0x100f400030867fae */ /* 0x0005e2000e1a1016 */
[----:B------:R-:W-:Y:S01]  /*adc0*/  ISETP.GE.U32.AND P4, PT, R10, 0x7ffffebf, PT ;  /* 0x7ffffebf0a00780c */ /* 0x000fe20003f86070 */
[----:B---3--:R-:W-:Y:S02]  /*add0*/  VIADD R10, R11, 0xffffff3d ;  /* 0xffffff3d0b0a7836 */ /* 0x008fe40000000000 */
        /* <DEDUP_REMOVED lines=16> */
[----:B------:R-:W-:Y:S02]  /*aee0*/  ISETP.GE.U32.AND P5, PT, R10, 0x7ffffebc, PT ;  /* 0x7ffffebc0a00780c */ /* 0x000fe40003fa6070 */
[----:B---3--:R-:W-:Y:S02]  /*aef0*/  IADD3 R10, PT, PT, R11, -0xc6, RZ ;  /* 0xffffff3a0b0a7810 */ /* 0x008fe40007ffe0ff */
        /* <DEDUP_REMOVED lines=21> */
[----:B------:R-:W-:Y:S02]  /*b050*/  ISETP.GE.U32.AND P5, PT, R10, 0x7ffffeb8, PT ;  /* 0x7ffffeb80a00780c */ /* 0x000fe40003fa6070 */
[----:B----4-:R-:W-:Y:S02]  /*b060*/  IADD3 R10, PT, PT, R12, -0xca, RZ ;  /* 0xffffff360c0a7810 */ /* 0x010fe40007ffe0ff */
        /* <DEDUP_REMOVED lines=177> */
[----:B------:R2:W-:Y:S04]  /*bb80*/  STL.64 [R1+0x48], R48 ;  /* 0x0000483001007387 */ /* 0x0005e80000100a00 */
[----:B------:R2:W-:Y:S01]  /*bb90*/  LDGSTS.E [R134+0x10188], desc[UR22][R48.64], !P6 ;  /* 0x1018800030867fae */ /* 0x0005e2000f1a1016 */
[----:B------:R-:W-:Y:S01]  /*bba0*/  ISETP.GE.U32.AND P6, PT, R10, 0x7ffffe9a, PT ;  /* 0x7ffffe9a0a00780c */ /* 0x000fe20003fc6070 */
[----:B----4-:R-:W-:Y:S02]  /*bbb0*/  VIADD R10, R12, 0xffffff18 ;  /* 0xffffff180c0a7836 */ /* 0x010fe40000000000 */
[----:B------:R-:W4:Y:S01]  /*bbc0*/  LDC R12, c[0x0][0x3a0] ;  /* 0x0000e800ff0c7b82 */ /* 0x000f220000000800 */
[----:B--2---:R-:W-:-:S05]  /*bbd0*/  IMAD.WIDE R48, R133, 0x4, R184 ;  /* 0x0000000485307825 */ /* 0x004fca00078e02b8 */
[----:B------:R2:W-:Y:S04]  /*bbe0*/  STL.64 [R1+0x40], R48 ;  /* 0x0000403001007387 */ /* 0x0005e80000100a00 */
[----:B------:R2:W-:Y:S01]  /*bbf0*/  LDGSTS.E [R134+0x1018c], desc[UR22][R48.64], !P3 ;  /* 0x1018c00030867fae */ /* 0x0005e2000d9a1016 */
[----:B------:R-:W-:Y:S01]  /*bc00*/  ISETP.GE.U32.AND P3, PT, R10, 0x7ffffe99, PT ;  /* 0x7ffffe990a00780c */ /* 0x000fe20003f66070 */
[----:B--2---:R-:W-:-:S05]  /*bc10*/  IMAD.WIDE R48, R133, 0x4, R186 ;  /* 0x0000000485307825 */ /* 0x004fca00078e02ba */
[----:B------:R2:W-:Y:S04]  /*bc20*/  STL.64 [R1+0x38], R48 ;  /* 0x0000383001007387 */ /* 0x0005e80000100a00 */
[----:B------:R2:W-:Y:S01]  /*bc30*/  LDGSTS.E [R134+0x10190], desc[UR22][R48.64], !P5 ;  /* 0x1019000030867fae */ /* 0x0005e2000e9a1016 */
[----:B-1----:R-:W-:Y:S02]  /*bc40*/  VIADD R10, R46, 0xffffff17 ;  /* 0xffffff172e0a7836 */ /* 0x002fe40000000000 */
[----:B------:R-:W1:Y:S01]  /*bc50*/  LDC R46, c[0x0][0x3a0] ;  /* 0x0000e800ff2e7b82 */ /* 0x000e620000000800 */
[----:B--2---:R-:W-:-:S05]  /*bc60*/  IMAD.WIDE R48, R133, 0x4, R188 ;  /* 0x0000000485307825 */ /* 0x004fca00078e02bc */
[----:B------:R2:W-:Y:S04]  /*bc70*/  STL.64 [R1+0x30], R48 ;  /* 0x0000303001007387 */ /* 0x0005e80000100a00 */
[----:B------:R2:W-:Y:S01]  /*bc80*/  LDGSTS.E [R134+0x10194], desc[UR22][R48.64], !P4 ;  /* 0x1019400030867fae */ /* 0x0005e2000e1a1016 */
[----:B------:R-:W-:Y:S02]  /*bc90*/  ISETP.GE.U32.AND P5, PT, R10, 0x7ffffe98, PT ;  /* 0x7ffffe980a00780c */ /* 0x000fe40003fa6070 */
[----:B---3--:R-:W-:Y:S01]  /*bca0*/  IADD3 R10, PT, PT, R11, -0xea, RZ ;  /* 0xffffff160b0a7810 */ /* 0x008fe20007ffe0ff */
[C---:B------:R-:W-:Y:S01]  /*bcb0*/  IMAD.WIDE R248, R133.reuse, 0x4, R204 ;  /* 0x0000000485f87825 */ /* 0x040fe200078e02cc */
[----:B------:R-:W3:Y:S03]  /*bcc0*/  LDC R11, c[0x0][0x3a0] ;  /* 0x0000e800ff0b7b82 */ /* 0x000ee60000000800 */
[----:B--2---:R-:W-:-:S05]  /*bcd0*/  IMAD.WIDE R48, R133, 0x4, R190 ;  /* 0x0000000485307825 */ /* 0x004fca00078e02be */
[----:B------:R2:W-:Y:S04]  /*bce0*/  STL.64 [R1+0x28], R48 ;  /* 0x0000283001007387 */ /* 0x0005e80000100a00 */
[----:B------:R2:W-:Y:S01]  /*bcf0*/  LDGSTS.E [R134+0x10198], desc[UR22][R48.64], !P6 ;  /* 0x1019800030867fae */ /* 0x0005e2000f1a1016 */
[----:B------:R-:W-:Y:S01]  /*bd00*/  ISETP.GE.U32.AND P4, PT, R10, 0x7ffffe97, PT ;  /* 0x7ffffe970a00780c */ /* 0x000fe20003f86070 */
[----:B----4-:R-:W-:Y:S02]  /*bd10*/  VIADD R10, R12, 0xffffff15 ;  /* 0xffffff150c0a7836 */ /* 0x010fe40000000000 */
[C---:B------:R-:W-:Y:S01]  /*bd20*/  IMAD.WIDE R246, R133.reuse, 0x4, R206 ;  /* 0x0000000485f67825 */ /* 0x040fe200078e02ce */
[----:B------:R-:W4:Y:S03]  /*bd30*/  LDC R12, c[0x0][0x3a0] ;  /* 0x0000e800ff0c7b82 */ /* 0x000f260000000800 */
[----:B--2---:R-:W-:-:S05]  /*bd40*/  IMAD.WIDE R48, R133, 0x4, R192 ;  /* 0x0000000485307825 */ /* 0x004fca00078e02c0 */
[----:B------:R2:W-:Y:S04]  /*bd50*/  STL.64 [R1+0x20], R48 ;  /* 0x0000203001007387 */ /* 0x0005e80000100a00 */
[----:B------:R2:W-:Y:S01]  /*bd60*/  LDGSTS.E [R134+0x1019c], desc[UR22][R48.64], !P3 ;  /* 0x1019c00030867fae */ /* 0x0005e2000d9a1016 */
[----:B------:R-:W-:Y:S01]  /*bd70*/  ISETP.GE.U32.AND P6, PT, R10, 0x7ffffe96, PT ;  /* 0x7ffffe960a00780c */ /* 0x000fe20003fc6070 */
[----:B--2---:R-:W-:-:S05]  /*bd80*/  IMAD.WIDE R48, R133, 0x4, R194 ;  /* 0x0000000485307825 */ /* 0x004fca00078e02c2 */
[----:B------:R2:W-:Y:S04]  /*bd90*/  STL.64 [R1+0x18], R48 ;  /* 0x0000183001007387 */ /* 0x0005e80000100a00 */
[----:B------:R2:W-:Y:S02]  /*bda0*/  LDGSTS.E [R134+0x101a0], desc[UR22][R48.64], !P5 ;  /* 0x101a000030867fae */ /* 0x0005e4000e9a1016 */
[----:B--2---:R-:W-:-:S05]  /*bdb0*/  IMAD.WIDE R48, R133, 0x4, R196 ;  /* 0x0000000485307825 */ /* 0x004fca00078e02c4 */
[----:B------:R2:W-:Y:S04]  /*bdc0*/  STL.64 [R1+0x10], R48 ;  /* 0x0000103001007387 */ /* 0x0005e80000100a00 */
[----:B------:R2:W-:Y:S01]  /*bdd0*/  LDGSTS.E [R134+0x101a4], desc[UR22][R48.64], !P4 ;  /* 0x101a400030867fae */ /* 0x0005e2000e1a1016 */
[----:B-1----:R-:W-:Y:S02]  /*bde0*/  VIADD R10, R46, 0xffffff14 ;  /* 0xffffff142e0a7836 */ /* 0x002fe40000000000 */
[C---:B------:R-:W-:Y:S01]  /*bdf0*/  IMAD.WIDE R244, R133.reuse, 0x4, R208 ;  /* 0x0000000485f47825 */ /* 0x040fe200078e02d0 */
[----:B------:R-:W1:Y:S03]  /*be00*/  LDC R46, c[0x0][0x3a0] ;  /* 0x0000e800ff2e7b82 */ /* 0x000e660000000800 */
[----:B--2---:R-:W-:-:S05]  /*be10*/  IMAD.WIDE R48, R133, 0x4, R198 ;  /* 0x0000000485307825 */ /* 0x004fca00078e02c6 */
[----:B------:R2:W-:Y:S04]  /*be20*/  STL.64 [R1+0x8], R48 ;  /* 0x0000083001007387 */ /* 0x0005e80000100a00 */
[----:B------:R2:W-:Y:S01]  /*be30*/  LDGSTS.E [R134+0x101a8], desc[UR22][R48.64], !P6 ;  /* 0x101a800030867fae */ /* 0x0005e2000f1a1016 */
[----:B------:R-:W-:Y:S01]  /*be40*/  ISETP.GE.U32.AND P3, PT, R10, 0x7ffffe95, PT ;  /* 0x7ffffe950a00780c */ /* 0x000fe20003f66070 */
[----:B------:R-:W-:-:S04]  /*be50*/  IMAD.WIDE R242, R133, 0x4, R210 ;  /* 0x0000000485f27825 */ /* 0x000fc800078e02d2 */
[----:B------:R-:W-:-:S04]  /*be60*/  IMAD.WIDE R98, R133, 0x4, R212 ;  /* 0x0000000485627825 */ /* 0x000fc800078e02d4 */
[----:B--2---:R-:W-:-:S05]  /*be70*/  IMAD.WIDE R48, R133, 0x4, R200 ;  /* 0x0000000485307825 */ /* 0x004fca00078e02c8 */
[----:B------:R2:W-:Y:S01]  /*be80*/  STL.64 [R1], R48 ;  /* 0x0000003001007387 */ /* 0x0005e20000100a00 */
[----:B------:R-:W-:-:S03]  /*be90*/  IMAD.WIDE R214, R133, 0x4, R214 ;  /* 0x0000000485d67825 */ /* 0x000fc600078e02d6 */
[----:B------:R-:W-:Y:S04]  /*bea0*/  STL.64 [R1+0x6a0], R250 ;  /* 0x0006a0fa01007387 */ /* 0x000fe80000100a00 */
[----:B------:R-:W-:Y:S04]  /*beb0*/  STL.64 [R1+0x6a8], R248 ;  /* 0x0006a8f801007387 */ /* 0x000fe80000100a00 */
[----:B------:R-:W-:Y:S04]  /*bec0*/  STL.64 [R1+0x6b0], R246 ;  /* 0x0006b0f601007387 */ /* 0x000fe80000100a00 */
[----:B------:R-:W-:Y:S04]  /*bed0*/  STL.64 [R1+0x6b8], R244 ;  /* 0x0006b8f401007387 */ /* 0x000fe80000100a00 */
[----:B------:R-:W-:Y:S04]  /*bee0*/  STL.64 [R1+0x6c0], R242 ;  /* 0x0006c0f201007387 */ /* 0x000fe80000100a00 */
[----:B------:R1:W-:Y:S04]  /*bef0*/  STL.64 [R1+0x6c8], R98 ;  /* 0x0006c86201007387 */ /* 0x0003e80000100a00 */
[----:B------:R-:W-:Y:S04]  /*bf00*/  STL.64 [R1+0x6d0], R214 ;  /* 0x0006d0d601007387 */ /* 0x000fe80000100a00 */
[----:B------:R-:W4:Y:S04]  /*bf10*/  LDL.LU.64 R70, [R1+0x250] ;  /* 0x0002500001467983 */ /* 0x000f280000300a00 */
[----:B------:R-:W4:Y:S04]  /*bf20*/  LDL.LU.64 R68, [R1+0x248] ;  /* 0x0002480001447983 */ /* 0x000f280000300a00 */
[----:B------:R-:W4:Y:S04]  /*bf30*/  LDL.LU.64 R66, [R1+0x240] ;  /* 0x0002400001427983 */ /* 0x000f280000300a00 */
[----:B------:R-:W4:Y:S04]  /*bf40*/  LDL.LU.64 R64, [R1+0x238] ;  /* 0x0002380001407983 */ /* 0x000f280000300a00 */
[----:B------:R-:W-:Y:S04]  /*bf50*/  LDGSTS.E [R134+0x101ac], desc[UR22][R48.64], !P3 ;  /* 0x101ac00030867fae */ /* 0x000fe8000d9a1016 */
[----:B------:R-:W4:Y:S04]  /*bf60*/  LDL.LU.64 R50, [R1+0x230] ;  /* 0x0002300001327983 */ /* 0x000f280000300a00 */
[----:B--2---:R-:W2:Y:S04]  /*bf70*/  LDL.LU.64 R48, [R1+0x228] ;  /* 0x0002280001307983 */ /* 0x004ea80000300a00 */
[----:B------:R-:W2:Y:S04]  /*bf80*/  LDL.LU.64 R52, [R1+0x220] ;  /* 0x0002200001347983 */ /* 0x000ea80000300a00 */
[----:B------:R-:W2:Y:S04]  /*bf90*/  LDL.LU.64 R58, [R1+0x210] ;  /* 0x00021000013a7983 */ /* 0x000ea80000300a00 */
[----:B------:R-:W2:Y:S04]  /*bfa0*/  LDL.LU.64 R54, [R1+0x208] ;  /* 0x0002080001367983 */ /* 0x000ea80000300a00 */
[----:B------:R-:W2:Y:S04]  /*bfb0*/  LDL.LU.64 R56, [R1+0x200] ;  /* 0x0002000001387983 */ /* 0x000ea80000300a00 */
[----:B------:R-:W2:Y:S04]  /*bfc0*/  LDL.LU.64 R60, [R1+0x1f8] ;  /* 0x0001f800013c7983 */ /* 0x000ea80000300a00 */
[----:B------:R-:W2:Y:S01]  /*bfd0*/  LDL.LU.64 R62, [R1+0x1f0] ;  /* 0x0001f000013e7983 */ /* 0x000ea20000300a00 */
[----:B---3--:R-:W-:-:S02]  /*bfe0*/  VIADD R10, R11, 0xffffff13 ;  /* 0xffffff130b0a7836 */ /* 0x008fc40000000000 */
[----:B------:R-:W3:Y:S03]  /*bff0*/  LDC R11, c[0x0][0x3a0] ;  /* 0x0000e800ff0b7b82 */ /* 0x000ee60000000800 */
[----:B------:R-:W-:Y:S02]  /*c000*/  ISETP.GE.U32.AND P5, PT, R10, 0x7ffffe94, PT ;  /* 0x7ffffe940a00780c */ /* 0x000fe40003fa6070 */
[----:B----4-:R-:W-:-:S03]  /*c010*/  IADD3 R10, PT, PT, R12, -0xee, RZ ;  /* 0xffffff120c0a7810 */ /* 0x010fc60007ffe0ff */
[----:B------:R-:W4:Y:S01]  /*c020*/  LDC R12, c[0x0][0x3a0] ;  /* 0x0000e800ff0c7b82 */ /* 0x000f220000000800 */
[----:B------:R-:W-:Y:S01]  /*c030*/  ISETP.GE.U32.AND P4, PT, R10, 0x7ffffe93, PT ;  /* 0x7ffffe930a00780c */ /* 0x000fe20003f86070 */
[----:B-1----:R-:W-:-:S06]  /*c040*/  VIADD R10, R46, 0xffffff11 ;  /* 0xffffff112e0a7836 */ /* 0x002fcc0000000000 */
[----:B------:R-:W1:Y:S01]  /*c050*/  LDC R46, c[0x0][0x3a0] ;  /* 0x0000e800ff2e7b82 */ /* 0x000e620000000800 */
[----:B------:R-:W-:Y:S01]  /*c060*/  ISETP.GE.U32.AND P6, PT, R10, 0x7ffffe92, PT ;  /* 0x7ffffe920a00780c */ /* 0x000fe20003fc6070 */
[----:B------:R-:W-:Y:S04]  /*c070*/  LDGSTS.E [R134+0x101b0], desc[UR22][R250.64], !P5 ;  /* 0x101b0000fa867fae */ /* 0x000fe8000e9a1016 */
[----:B------:R-:W-:Y:S01]  /*c080*/  LDGSTS.E [R134+0x101b4], desc[UR22][R248.64], !P4 ;  /* 0x101b4000f8867fae */ /* 0x000fe2000e1a1016 */
[----:B---3--:R-:W-:Y:S02]  /*c090*/  VIADD R10, R11, 0xffffff10 ;  /* 0xffffff100b0a7836 */ /* 0x008fe40000000000 */
[----:B------:R-:W3:Y:S03]  /*c0a0*/  LDC R11, c[0x0][0x3a0] ;  /* 0x0000e800ff0b7b82 */ /* 0x000ee60000000800 */
[----:B------:R-:W-:-:S02]  /*c0b0*/  ISETP.GE.U32.AND P3, PT, R10, 0x7ffffe91, PT ;  /* 0x7ffffe910a00780c */ /* 0x000fc40003f66070 */
[----:B------:R-:W-:Y:S01]  /*c0c0*/  LDGSTS.E [R134+0x101b8], desc[UR22][R246.64], !P6 ;  /* 0x101b8000f6867fae */ /* 0x000fe2000f1a1016 */
[----:B----4-:R-:W-:Y:S02]  /*c0d0*/  VIADD R10, R12, 0xffffff0f ;  /* 0xffffff0f0c0a7836 */ /* 0x010fe40000000000 */
[----:B------:R-:W4:Y:S03]  /*c0e0*/  LDC R12, c[0x0][0x3a0] ;  /* 0x0000e800ff0c7b82 */ /* 0x000f260000000800 */
[----:B------:R-:W-:Y:S02]  /*c0f0*/  ISETP.GE.U32.AND P5, PT, R10, 0x7ffffe90, PT ;  /* 0x7ffffe900a00780c */ /* 0x000fe40003fa6070 */
[----:B-1----:R-:W-:-:S03]  /*c100*/  IADD3 R10, PT, PT, R46, -0xf2, RZ ;  /* 0xffffff0e2e0a7810 */ /* 0x002fc60007ffe0ff */
[----:B------:R-:W1:Y:S01]  /*c110*/  LDC R46, c[0x0][0x3a0] ;  /* 0x0000e800ff2e7b82 */ /* 0x000e620000000800 */
[----:B------:R-:W-:Y:S01]  /*c120*/  LDGSTS.E [R134+0x101bc], desc[UR22][R244.64], !P3 ;  /* 0x101bc000f4867fae */ /* 0x000fe2000d9a1016 */
[----:B------:R-:W-:Y:S01]  /*c130*/  ISETP.GE.U32.AND P4, PT, R10, 0x7ffffe8f, PT ;  /* 0x7ffffe8f0a00780c */ /* 0x000fe20003f86070 */
[----:B---3--:R-:W-:-:S05]  /*c140*/  VIADD R10, R11, 0xffffff0d ;  /* 0xffffff0d0b0a7836 */ /* 0x008fca0000000000 */
[----:B------:R-:W-:Y:S01]  /*c150*/  LDGSTS.E [R134+0x101c0], desc[UR22][R242.64], !P5 ;  /* 0x101c0000f2867fae */ /* 0x000fe2000e9a1016 */
[----:B------:R-:W3:Y:S01]  /*c160*/  LDC R11, c[0x0][0x3a0] ;  /* 0x0000e800ff0b7b82 */ /* 0x000ee20000000800 */
[----:B------:R-:W-:-:S05]  /*c170*/  ISETP.GE.U32.AND P6, PT, R10, 0x7ffffe8e, PT ;  /* 0x7ffffe8e0a00780c */ /* 0x000fca0003fc6070 */
[----:B------:R1:W-:Y:S01]  /*c180*/  LDGSTS.E [R134+0x101c4], desc[UR22][R98.64], !P4 ;  /* 0x101c400062867fae */ /* 0x0003e2000e1a1016 */
[----:B----4-:R-:W-:Y:S02]  /*c190*/  VIADD R10, R12, 0xffffff0c ;  /* 0xffffff0c0c0a7836 */ /* 0x010fe40000000000 */
[----:B------:R-:W4:Y:S03]  /*c1a0*/  LDC R12, c[0x0][0x3a0] ;  /* 0x0000e800ff0c7b82 */ /* 0x000f260000000800 */
[----:B------:R-:W-:Y:S01]  /*c1b0*/  ISETP.GE.U32.AND P3, PT, R10, 0x7ffffe8d, PT ;  /* 0x7ffffe8d0a00780c */ /* 0x000fe20003f66070 */
[----:B------:R-:W-:-:S04]  /*c1c0*/  VIADD R10, R47, 0xffffff0b ;  /* 0xffffff0b2f0a7836 */ /* 0x000fc80000000000 */
[----:B------:R-:W1:Y:S01]  /*c1d0*/  LDC R47, c[0x0][0x3a0] ;  /* 0x0000e800ff2f7b82 */ /* 0x000e620000000800 */
[----:B------:R-:W-:Y:S01]  /*c1e0*/  ISETP.GE.U32.AND P5, PT, R10, 0x7ffffe8c, PT ;  /* 0x7ffffe8c0a00780c */ /* 0x000fe20003fa6070 */
[----:B------:R-:W-:Y:S01]  /*c1f0*/  LDGSTS.E [R134+0x101c8], desc[UR22][R214.64], !P6 ;  /* 0x101c8000d6867fae */ /* 0x000fe2000f1a1016 */
[----:B---3--:R-:W-:-:S05]  /*c200*/  IADD3 R10, PT, PT, R11, -0xf6, RZ ;  /* 0xffffff0a0b0a7810 */ /* 0x008fca0007ffe0ff */
[----:B------:R-:W3:Y:S01]  /*c210*/  LDC R11, c[0x0][0x3a0] ;  /* 0x0000e800ff0b7b82 */ /* 0x000ee20000000800 */
[----:B------:R-:W-:Y:S01]  /*c220*/  ISETP.GE.U32.AND P4, PT, R10, 0x7ffffe8b, PT ;  /* 0x7ffffe8b0a00780c */ /* 0x000fe20003f86070 */
[----:B-1----:R-:W-:Y:S02]  /*c230*/  VIADD R10, R46, 0xffffff09 ;  /* 0xffffff092e0a7836 */ /* 0x002fe40000000000 */
[----:B------:R-:W-:-:S03]  /*c240*/  IMAD.WIDE R216, R133, 0x4, R216 ;  /* 0x0000000485d87825 */ /* 0x000fc600078e02d8 */
[----:B------:R-:W-:Y:S01]  /*c250*/  ISETP.GE.U32.AND P6, PT, R10, 0x7ffffe8a, PT ;  /* 0x7ffffe8a0a00780c */ /* 0x000fe20003fc6070 */
[----:B------:R-:W1:Y:S01]  /*c260*/  LDC R46, c[0x0][0x3a0] ;  /* 0x0000e800ff2e7b82 */ /* 0x000e620000000800 */
[----:B------:R-:W-:Y:S01]  /*c270*/  LDGSTS.E [R134+0x101cc], desc[UR22][R216.64], !P3 ;  /* 0x101cc000d8867fae */ /* 0x000fe2000d9a1016 */
[----:B------:R-:W-:Y:S02]  /*c280*/  VIADD R10, R47, 0xffffff08 ;  /* 0xffffff082f0a7836 */ /* 0x000fe40000000000 */
[----:B------:R-:W-:-:S04]  /*c290*/  IMAD.WIDE R218, R133, 0x4, R218 ;  /* 0x0000000485da7825 */ /* 0x000fc800078e02da */
[----:B------:R-:W4:Y:S01]  /*c2a0*/  LDC R47, c[0x0][0x3a0] ;  /* 0x0000e800ff2f7b82 */ /* 0x000f220000000800 */
[----:B------:R-:W-:Y:S01]  /*c2b0*/  ISETP.GE.U32.AND P3, PT, R10, 0x7ffffe89, PT ;  /* 0x7ffffe890a00780c */ /* 0x000fe20003f66070 */
[----:B----4-:R-:W-:Y:S01]  /*c2c0*/  VIADD R10, R12, 0xffffff07 ;  /* 0xffffff070c0a7836 */ /* 0x010fe20000000000 */
[----:B------:R-:W-:Y:S05]  /*c2d0*/  LDGSTS.E [R134+0x101d0], desc[UR22][R218.64], !P5 ;  /* 0x101d0000da867fae */ /* 0x000fea000e9a1016 */
[----:B------:R-:W4:Y:S01]  /*c2e0*/  LDC R12, c[0x0][0x3a0] ;  /* 0x0000e800ff0c7b82 */ /* 0x000f220000000800 */
[----:B------:R-:W-:Y:S01]  /*c2f0*/  IMAD.WIDE R220, R133, 0x4, R220 ;  /* 0x0000000485dc7825 */ /* 0x000fe200078e02dc */
[----:B------:R-:W-:-:S02]  /*c300*/  ISETP.GE.U32.AND P5, PT, R10, 0x7ffffe88, PT ;  /* 0x7ffffe880a00780c */ /* 0x000fc40003fa6070 */
[----:B---3--:R-:W-:Y:S01]  /*c310*/  IADD3 R10, PT, PT, R11, -0xfa, RZ ;  /* 0xffffff060b0a7810 */ /* 0x008fe20007ffe0ff */
[----:B------:R-:W-:Y:S01]  /*c320*/  IMAD.WIDE R222, R133, 0x4, R222 ;  /* 0x0000000485de7825 */ /* 0x000fe200078e02de */
[----:B------:R-:W-:Y:S02]  /*c330*/  LDGSTS.E [R134+0x101d4], desc[UR22][R220.64], !P4 ;  /* 0x101d4000dc867fae */ /* 0x000fe4000e1a1016 */
[----:B------:R-:W-:Y:S01]  /*c340*/  ISETP.GE.U32.AND P4, PT, R10, 0x7ffffe87, PT ;  /* 0x7ffffe870a00780c */ /* 0x000fe20003f86070 */
[----:B------:R-:W3:Y:S01]  /*c350*/  LDC R11, c[0x0][0x3a0] ;  /* 0x0000e800ff0b7b82 */ /* 0x000ee20000000800 */
[----:B-1----:R-:W-:Y:S01]  /*c360*/  VIADD R10, R46, 0xffffff05 ;  /* 0xffffff052e0a7836 */ /* 0x002fe20000000000 */
[----:B------:R-:W-:Y:S04]  /*c370*/  LDGSTS.E [R134+0x101d8], desc[UR22][R222.64], !P6 ;  /* 0x101d8000de867fae */ /* 0x000fe8000f1a1016 */
[----:B------:R-:W-:-:S02]  /*c380*/  ISETP.GE.U32.AND P6, PT, R10, 0x7ffffe86, PT ;  /* 0x7ffffe860a00780c */ /* 0x000fc40003fc6070 */
[----:B------:R-:W1:Y:S01]  /*c390*/  LDC R46, c[0x0][0x3a0] ;  /* 0x0000e800ff2e7b82 */ /* 0x000e620000000800 */
[----:B----4-:R-:W-:-:S07]  /*c3a0*/  VIADD R10, R12, 0xffffff04 ;  /* 0xffffff040c0a7836 */ /* 0x010fce0000000000 */
[----:B------:R-:W4:Y:S01]  /*c3b0*/  LDC R12, c[0x0][0x3a0] ;  /* 0x0000e800ff0c7b82 */ /* 0x000f220000000800 */
[----:B------:R-:W-:-:S04]  /*c3c0*/  IMAD.WIDE R224, R133, 0x4, R224 ;  /* 0x0000000485e07825 */ /* 0x000fc800078e02e0 */
[----:B------:R-:W-:Y:S01]  /*c3d0*/  IMAD.WIDE R226, R133, 0x4, R226 ;  /* 0x0000000485e27825 */ /* 0x000fe200078e02e2 */
[----:B------:R-:W-:Y:S01]  /*c3e0*/  LDGSTS.E [R134+0x101dc], desc[UR22][R224.64], !P3 ;  /* 0x101dc000e0867fae */ /* 0x000fe2000d9a1016 */
[----:B------:R-:W-:Y:S02]  /*c3f0*/  ISETP.GE.U32.AND P3, PT, R10, 0x7ffffe85, PT ;  /* 0x7ffffe850a00780c */ /* 0x000fe40003f66070 */
[----:B---3--:R-:W-:Y:S01]  /*c400*/  VIADD R10, R11, 0xffffff03 ;  /* 0xffffff030b0a7836 */ /* 0x008fe20000000000 */
[----:B------:R-:W-:Y:S01]  /*c410*/  LDGSTS.E [R134+0x101e0], desc[UR22][R226.64], !P5 ;  /* 0x101e0000e2867fae */ /* 0x000fe2000e9a1016 */
[----:B------:R-:W-:-:S03]  /*c420*/  IMAD.WIDE R228, R133, 0x4, R228 ;  /* 0x0000000485e47825 */ /* 0x000fc600078e02e4 */
[----:B------:R-:W-:Y:S02]  /*c430*/  ISETP.GE.U32.AND P5, PT, R10, 0x7ffffe84, PT ;  /* 0x7ffffe840a00780c */ /* 0x000fe40003fa6070 */
[----:B------:R-:W-:Y:S01]  /*c440*/  IADD3 R10, PT, PT, R47, -0xfe, RZ ;  /* 0xffffff022f0a7810 */ /* 0x000fe20007ffe0ff */
[C---:B------:R-:W-:Y:S01]  /*c450*/  IMAD.WIDE R230, R133.reuse, 0x4, R230 ;  /* 0x0000000485e67825 */ /* 0x040fe200078e02e6 */
[----:B------:R-:W-:Y:S03]  /*c460*/  LDGSTS.E [R134+0x101e4], desc[UR22][R228.64], !P4 ;  /* 0x101e4000e4867fae */ /* 0x000fe6000e1a1016 */
[----:B----4-:R-:W-:Y:S01]  /*c470*/  VIADD R11, R12, 0xffffff00 ;  /* 0xffffff000c0b7836 */ /* 0x010fe20000000000 */
[----:B------:R-:W-:Y:S01]  /*c480*/  ISETP.GE.U32.AND P4, PT, R10, 0x7ffffe83, PT ;  /* 0x7ffffe830a00780c */ /* 0x000fe20003f86070 */
[----:B------:R-:W3:Y:S01]  /*c490*/  LDC R12, c[0x0][0x3a0] ;  /* 0x0000e800ff0c7b82 */ /* 0x000ee20000000800 */
[C---:B------:R-:W-:Y:S01]  /*c4a0*/  IMAD.WIDE R232, R133.reuse, 0x4, R232 ;  /* 0x0000000485e87825 */ /* 0x040fe200078e02e8 */
[----:B------:R-:W-:Y:S03]  /*c4b0*/  LDGSTS.E [R134+0x101e8], desc[UR22][R230.64], !P6 ;  /* 0x101e8000e6867fae */ /* 0x000fe6000f1a1016 */
[----:B------:R-:W-:Y:S01]  /*c4c0*/  IMAD.WIDE R234, R133, 0x4, R234 ;  /* 0x0000000485ea7825 */ /* 0x000fe200078e02ea */
[----:B------:R-:W-:Y:S03]  /*c4d0*/  LDGSTS.E [R134+0x101ec], desc[UR22][R232.64], !P3 ;  /* 0x101ec000e8867fae */ /* 0x000fe6000d9a1016 */
[----:B-1----:R-:W-:Y:S01]  /*c4e0*/  VIADD R10, R46, 0xffffff01 ;  /* 0xffffff012e0a7836 */ /* 0x002fe20000000000 */
[----:B------:R-:W-:Y:S01]  /*c4f0*/  LDGSTS.E [R134+0x101f0], desc[UR22][R234.64], !P5 ;  /* 0x101f0000ea867fae */ /* 0x000fe2000e9a1016 */
[----:B------:R-:W1:Y:S01]  /*c500*/  LDC R46, c[0x0][0x3a0] ;  /* 0x0000e800ff2e7b82 */ /* 0x000e620000000800 */
[----:B------:R-:W-:-:S02]  /*c510*/  ISETP.GE.AND P3, PT, R0, R11, PT ;  /* 0x0000000b0000720c */ /* 0x000fc40003f66270 */
[----:B------:R-:W-:Y:S02]  /*c520*/  ISETP.GE.U32.AND P5, PT, R11, 0x7ffffe81, PT ;  /* 0x7ffffe810b00780c */ /* 0x000fe40003fa6070 */
[----:B------:R-:W-:-:S03]  /*c530*/  ISETP.GE.U32.AND P6, PT, R10, 0x7ffffe82, PT ;  /* 0x7ffffe820a00780c */ /* 0x000fc60003fc6070 */
[----:B------:R-:W4:Y:S01]  /*c540*/  LDC R11, c[0x0][0x3a0] ;  /* 0x0000e800ff0b7b82 */ /* 0x000f220000000800 */
[----:B------:R-:W-:Y:S02]  /*c550*/  SEL R10, RZ, 0x4, P3 ;  /* 0x00000004ff0a7807 */ /* 0x000fe40001800000 */
[----:B------:R-:W-:-:S04]  /*c560*/  ISETP.GT.AND P3, PT, R252, 0x17f, PT ;  /* 0x0000017ffc00780c */ /* 0x000fc80003f64270 */
[----:B------:R-:W-:Y:S01]  /*c570*/  SEL R10, R10, RZ, P3 ;  /* 0x000000ff0a0a7207 */ /* 0x000fe20001800000 */
[----:B------:R-:W-:Y:S01]  /*c580*/  IMAD.WIDE R236, R133, 0x4, R236 ;  /* 0x0000000485ec7825 */ /* 0x000fe200078e02ec */
[----:B------:R-:W2:Y:S02]  /*c590*/  LDC R252, c[0x0][0x3a0] ;  /* 0x0000e800fffc7b82 */ /* 0x000ea40000000800 */
[----:B------:R-:W-:Y:S01]  /*c5a0*/  ISETP.NE.U32.AND P3, PT, R10, RZ, PT ;  /* 0x000000ff0a00720c */ /* 0x000fe20003f65070 */
[----:B---3--:R-:W-:Y:S01]  /*c5b0*/  VIADD R10, R12, 0xfffffeff ;  /* 0xfffffeff0c0a7836 */ /* 0x008fe20000000000 */
[----:B------:R-:W-:Y:S01]  /*c5c0*/  LDGSTS.E [R134+0x101f4], desc[UR22][R236.64], !P4 ;  /* 0x101f4000ec867fae */ /* 0x000fe2000e1a1016 */
[----:B------:R-:W-:Y:S02]  /*c5d0*/  IMAD.SHL.U32 R135, R13, 0x80, RZ ;  /* 0x000000800d877824 */ /* 0x000fe400078e00ff */
[----:B------:R-:W-:Y:S01]  /*c5e0*/  IMAD.WIDE R238, R133, 0x4, R238 ;  /* 0x0000000485ee7825 */ /* 0x000fe200078e02ee */
[----:B------:R-:W-:-:S02]  /*c5f0*/  ISETP.GE.U32.AND P4, PT, R10, 0x7ffffe80, PT ;  /* 0x7ffffe800a00780c */ /* 0x000fc40003f86070 */
[----:B-1----:R-:W-:Y:S01]  /*c600*/  IADD3 R10, PT, PT, R46, -0x102, RZ ;  /* 0xfffffefe2e0a7810 */ /* 0x002fe20007ffe0ff */
[----:B------:R-:W-:Y:S01]  /*c610*/  IMAD.WIDE R240, R133, 0x4, R240 ;  /* 0x0000000485f07825 */ /* 0x000fe200078e02f0 */
[----:B------:R-:W-:Y:S02]  /*c620*/  LDGSTS.E [R134+0x101f8], desc[UR22][R238.64], !P6 ;  /* 0x101f8000ee867fae */ /* 0x000fe4000f1a1016 */
[----:B------:R-:W-:Y:S01]  /*c630*/  ISETP.GE.U32.AND P6, PT, R10, 0x7ffffe7f, PT ;  /* 0x7ffffe7f0a00780c */ /* 0x000fe20003fc6070 */
[----:B----4-:R-:W-:Y:S01]  /*c640*/  VIADD R10, R11, 0xfffffefd ;  /* 0xfffffefd0b0a7836 */ /* 0x010fe20000000000 */
[----:B------:R-:W-:Y:S01]  /*c650*/  LDGSTS.E [R134+0x101fc], desc[UR22][R240.64], !P5 ;  /* 0x101fc000f0867fae */ /* 0x000fe2000e9a1016 */
[----:B------:R-:W-:-:S03]  /*c660*/  IMAD.WIDE R106, R135, 0x4, R32 ;  /* 0x00000004876a7825 */ /* 0x000fc600078e0220 */
[----:B------:R-:W-:Y:S01]  /*c670*/  ISETP.GE.U32.AND P5, PT, R10, 0x7ffffe7e, PT ;  /* 0x7ffffe7e0a00780c */ /* 0x000fe20003fa6070 */
[C---:B------:R-:W-:Y:S01]  /*c680*/  IMAD.WIDE R96, R135.reuse, 0x4, R30 ;  /* 0x0000000487607825 */ /* 0x040fe200078e021e */
[----:B------:R-:W0:Y:S03]  /*c690*/  LDGDEPBAR ;  /* 0x00000000000079af */ /* 0x000e260000000000 */
[----:B------:R-:W-:-:S04]  /*c6a0*/  IMAD.WIDE R114, R135, 0x4, R2 ;  /* 0x0000000487727825 */ /* 0x000fc800078e0202 */
[----:B------:R-:W-:-:S04]  /*c6b0*/  IMAD.WIDE R104, R135, 0x4, R20 ;  /* 0x0000000487687825 */ /* 0x000fc800078e0214 */
[----:B------:R-:W-:-:S04]  /*c6c0*/  IMAD.WIDE R154, R135, 0x4, R68 ;  /* 0x00000004879a7825 */ /* 0x000fc800078e0244 */
[C---:B------:R-:W-:Y:S01]  /*c6d0*/  IMAD.WIDE R152, R135.reuse, 0x4, R66 ;  /* 0x0000000487987825 */ /* 0x040fe200078e0242 */
[----:B------:R-:W-:Y:S03]  /*c6e0*/  STL.64 [R1+0x248], R154 ;  /* 0x0002489a01007387 */ /* 0x000fe60000100a00 */
[----:B------:R-:W-:-:S04]  /*c6f0*/  IMAD.WIDE R148, R135, 0x4, R64 ;  /* 0x0000000487947825 */ /* 0x000fc800078e0240 */
[----:B------:R-:W-:-:S04]  /*c700*/  IMAD.WIDE R130, R135, 0x4, R50 ;  /* 0x0000000487827825 */ /* 0x000fc800078e0232 */
[C---:B--2---:R-:W-:Y:S02]  /*c710*/  IMAD.WIDE R122, R135.reuse, 0x4, R48 ;  /* 0x00000004877a7825 */ /* 0x044fe400078e0230 */
[----:B------:R-:W2:Y:S02]  /*c720*/  LDL.LU.64 R48, [R1+0x1d0] ;  /* 0x0001d00001307983 */ /* 0x000ea40000300a00 */
[C---:B------:R-:W-:Y:S02]  /*c730*/  IMAD.WIDE R92, R135.reuse, 0x4, R52 ;  /* 0x00000004875c7825 */ /* 0x040fe400078e0234 */
[----:B------:R-:W3:Y:S04]  /*c740*/  LDL.LU.64 R50, [R1+0x1c8] ;  /* 0x0001c80001327983 */ /* 0x000ee80000300a00 */
[----:B------:R-:W-:Y:S01]  /*c750*/  STL.64 [R1+0x518], R152 ;  /* 0x0005189801007387 */ /* 0x000fe20000100a00 */
[----:B------:R-:W-:-:S03]  /*c760*/  IMAD.WIDE R10, R135, 0x4, R70 ;  /* 0x00000004870a7825 */ /* 0x000fc600078e0246 */
[----:B------:R-:W4:Y:S04]  /*c770*/  LDL.LU.64 R52, [R1+0x1c0] ;  /* 0x0001c00001347983 */ /* 0x000f280000300a00 */
[----:B------:R-:W-:Y:S04]  /*c780*/  STL.64 [R1+0x540], R148 ;  /* 0x0005409401007387 */ /* 0x000fe80000100a00 */
[----:B------:R-:W2:Y:S01]  /*c790*/  LDL.LU.64 R32, [R1+0x768] ;  /* 0x0007680001207983 */ /* 0x000ea20000300a00 */
[----:B------:R-:W-:-:S03]  /*c7a0*/  IMAD.WIDE R46, R135, 0x4, R54 ;  /* 0x00000004872e7825 */ /* 0x000fc600078e0236 */
[----:B------:R-:W2:Y:S04]  /*c7b0*/  LDL.LU.64 R70, [R1+0x1b8] ;  /* 0x0001b80001467983 */ /* 0x000ea80000300a00 */
[----:B------:R-:W3:Y:S01]  /*c7c0*/  LDL.LU.64 R68, [R1+0x1b0] ;  /* 0x0001b00001447983 */ /* 0x000ee20000300a00 */
[----:B------:R-:W-:-:S03]  /*c7d0*/  IMAD.WIDE R150, R135, 0x4, R56 ;  /* 0x0000000487967825 */ /* 0x000fc600078e0238 */
[----:B------:R-:W-:Y:S01]  /*c7e0*/  STL.64 [R1+0x560], R130 ;  /* 0x0005608201007387 */ /* 0x000fe20000100a00 */
[----:B------:R-:W-:-:S03]  /*c7f0*/  IMAD.WIDE R12, R135, 0x4, R58 ;  /* 0x00000004870c7825 */ /* 0x000fc600078e023a */
[----:B------:R-:W-:Y:S04]  /*c800*/  STL.64 [R1+0x578], R122 ;  /* 0x0005787a01007387 */ /* 0x000fe80000100a00 */
[----:B------:R-:W4:Y:S01]  /*c810*/  LDL.LU.64 R54, [R1+0x190] ;  /* 0x0001900001367983 */ /* 0x000f220000300a00 */
[----:B------:R-:W-:-:S03]  /*c820*/  IMAD.WIDE R146, R135, 0x4, R60 ;  /* 0x0000000487927825 */ /* 0x000fc600078e023c */
[----:B------:R-:W-:Y:S04]  /*c830*/  STL.64 [R1+0x588], R92 ;  /* 0x0005885c01007387 */ /* 0x000fe80000100a00 */
[----:B------:R-:W4:Y:S04]  /*c840*/  LDL.LU.64 R56, [R1+0x188] ;  /* 0x0001880001387983 */ /* 0x000f280000300a00 */
[----:B------:R-:W4:Y:S04]  /*c850*/  LDL.LU.64 R58, [R1+0x180] ;  /* 0x00018000013a7983 */ /* 0x000f280000300a00 */
[----:B------:R-:W-:Y:S01]  /*c860*/  STL.64 [R1+0x590], R106 ;  /* 0x0005906a01007387 */ /* 0x000fe20000100a00 */
[----:B------:R-:W-:-:S03]  /*c870*/  IMAD.WIDE R128, R135, 0x4, R62 ;  /* 0x0000000487807825 */ /* 0x000fc600078e023e */
[----:B------:R-:W4:Y:S04]  /*c880*/  LDL.LU.64 R60, [R1+0x178] ;  /* 0x00017800013c7983 */ /* 0x000f280000300a00 */
[----:B------:R-:W-:Y:S04]  /*c890*/  STL.64 [R1+0x4e8], R150 ;  /* 0x0004e89601007387 */ /* 0x000fe80000100a00 */
[----:B------:R-:W4:Y:S04]  /*c8a0*/  LDL.LU.64 R30, [R1+0x760] ;  /* 0x00076000011e7983 */ /* 0x000f280000300a00 */
[----:B------:R-:W4:Y:S04]  /*c8b0*/  LDL.LU.64 R2, [R1+0x758] ;  /* 0x0007580001027983 */ /* 0x000f280000300a00 */
[----:B------:R-:W4:Y:S04]  /*c8c0*/  LDL.LU.64 R62, [R1+0x150] ;  /* 0x00015000013e7983 */ /* 0x000f280000300a00 */
[----:B------:R-:W-:Y:S04]  /*c8d0*/  STL.64 [R1+0x510], R146 ;  /* 0x0005109201007387 */ /* 0x000fe80000100a00 */
[----:B------:R-:W4:Y:S04]  /*c8e0*/  LDL.LU.64 R20, [R1+0x750] ;  /* 0x0007500001147983 */ /* 0x000f280000300a00 */
[----:B------:R-:W4:Y:S04]  /*c8f0*/  LDL.LU.64 R64, [R1+0x148] ;  /* 0x0001480001407983 */ /* 0x000f280000300a00 */
[----:B------:R-:W4:Y:S04]  /*c900*/  LDL.LU.64 R66, [R1+0x140] ;  /* 0x0001400001427983 */ /* 0x000f280000300a00 */
[----:B------:R-:W-:Y:S01]  /*c910*/  STL.64 [R1+0x538], R128 ;  /* 0x0005388001007387 */ /* 0x000fe20000100a00 */
[----:B------:R-:W-:-:S03]  /*c920*/  IMAD.WIDE R120, R135, 0x4, R26 ;  /* 0x0000000487787825 */ /* 0x000fc600078e021a */
[----:B------:R1:W-:Y:S04]  /*c930*/  STL.64 [R1+0x558], R96 ;  /* 0x0005586001007387 */ /* 0x0003e80000100a00 */
[----:B------:R-:W-:Y:S04]  /*c940*/  STL.64 [R1+0x570], R114 ;  /* 0x0005707201007387 */ /* 0x000fe80000100a00 */
[----:B------:R-:W4:Y:S04]  /*c950*/  LDL.LU.64 R72, [R1+0x110] ;  /* 0x0001100001487983 */ /* 0x000f280000300a00 */
[----:B------:R-:W-:Y:S04]  /*c960*/  STL.64 [R1+0x580], R104 ;  /* 0x0005806801007387 */ /* 0x000fe80000100a00 */
[----:B------:R-:W4:Y:S01]  /*c970*/  LDL.LU.64 R26, [R1+0x748] ;  /* 0x00074800011a7983 */ /* 0x000f220000300a00 */
[----:B------:R-:W-:-:S03]  /*c980*/  IMAD.WIDE R112, R135, 0x4, R140 ;  /* 0x0000000487707825 */ /* 0x000fc600078e028c */
[----:B------:R-:W4:Y:S01]  /*c990*/  LDL.LU.64 R140, [R1+0x740] ;  /* 0x00074000018c7983 */ /* 0x000f220000300a00 */
[----:B------:R-:W-:-:S04]  /*c9a0*/  IMAD.WIDE R102, R135, 0x4, R28 ;  /* 0x0000000487667825 */ /* 0x000fc800078e021c */
[----:B------:R-:W-:-:S04]  /*c9b0*/  IMAD.WIDE R118, R135, 0x4, R4 ;  /* 0x0000000487767825 */ /* 0x000fc800078e0204 */
[----:B--2---:R-:W-:-:S04]  /*c9c0*/  IMAD.WIDE R144, R135, 0x4, R70 ;  /* 0x0000000487907825 */ /* 0x004fc800078e0246 */
[C---:B---3--:R-:W-:Y:S01]  /*c9d0*/  IMAD.WIDE R126, R135.reuse, 0x4, R68 ;  /* 0x00000004877e7825 */ /* 0x048fe200078e0244 */
[----:B------:R-:W-:Y:S04]  /*c9e0*/  STL.64 [R1+0x4e0], R144 ;  /* 0x0004e09001007387 */ /* 0x000fe80000100a00 */
[----:B------:R-:W2:Y:S04]  /*c9f0*/  LDL.LU.64 R28, [R1+0x738] ;  /* 0x00073800011c7983 */ /* 0x000ea80000300a00 */
[----:B------:R-:W-:Y:S04]  /*ca00*/  STL.64 [R1+0x508], R126 ;  /* 0x0005087e01007387 */ /* 0x000fe80000100a00 */
[----:B------:R-:W-:Y:S04]  /*ca10*/  STL.64 [R1+0x530], R120 ;  /* 0x0005307801007387 */ /* 0x000fe80000100a00 */
[----:B------:R-:W-:Y:S04]  /*ca20*/  STL.64 [R1+0x550], R112 ;  /* 0x0005507001007387 */ /* 0x000fe80000100a00 */
[----:B------:R-:W-:Y:S01]  /*ca30*/  STL.64 [R1+0x568], R102 ;  /* 0x0005686601007387 */ /* 0x000fe20000100a00 */
[----:B----4-:R-:W-:-:S03]  /*ca40*/  IMAD.WIDE R124, R135, 0x4, R26 ;  /* 0x00000004877c7825 */ /* 0x010fc600078e021a */
[----:B------:R-:W3:Y:S04]  /*ca50*/  LDL.LU.64 R26, [R1+0x730] ;  /* 0x00073000011a7983 */ /* 0x000ee80000300a00 */
[----:B------:R-:W4:Y:S01]  /*ca60*/  LDL.LU.64 R4, [R1+0x728] ;  /* 0x0007280001047983 */ /* 0x000f220000300a00 */
[----:B------:R-:W-:-:S03]  /*ca70*/  IMAD.WIDE R110, R135, 0x4, R6 ;  /* 0x00000004876e7825 */ /* 0x000fc600078e0206 */
[----:B------:R-:W2:Y:S01]  /*ca80*/  LDL.LU.64 R6, [R1+0x720] ;  /* 0x0007200001067983 */ /* 0x000ea20000300a00 */
[----:B------:R-:W-:-:S03]  /*ca90*/  IMAD.WIDE R100, R135, 0x4, R24 ;  /* 0x0000000487647825 */ /* 0x000fc600078e0218 */
[----:B------:R-:W2:Y:S04]  /*caa0*/  LDL.LU.64 R24, [R1+0x718] ;  /* 0x0007180001187983 */ /* 0x000ea80000300a00 */
[----:B------:R-:W-:Y:S04]  /*cab0*/  STL.64 [R1+0x4d8], R124 ;  /* 0x0004d87c01007387 */ /* 0x000fe80000100a00 */
[----:B------:R-:W-:Y:S01]  /*cac0*/  STL.64 [R1+0x500], R118 ;  /* 0x0005007601007387 */ /* 0x000fe20000100a00 */
[----:B------:R-:W-:-:S03]  /*cad0*/  IMAD.WIDE R70, R135, 0x4, R20 ;  /* 0x0000000487467825 */ /* 0x000fc600078e0214 */
[----:B------:R-:W-:Y:S04]  /*cae0*/  STL.64 [R1+0x528], R110 ;  /* 0x0005286e01007387 */ /* 0x000fe80000100a00 */
[----:B------:R-:W-:Y:S01]  /*caf0*/  STL.64 [R1+0x548], R100 ;  /* 0x0005486401007387 */ /* 0x000fe20000100a00 */
[----:B----4-:R-:W-:-:S03]  /*cb00*/  IMAD.WIDE R68, R135, 0x4, R4 ;  /* 0x0000000487447825 */ /* 0x010fc600078e0204 */
[----:B------:R-:W4:Y:S04]  /*cb10*/  LDL.LU.64 R4, [R1+0x710] ;  /* 0x0007100001047983 */ /* 0x000f280000300a00 */
[----:B------:R-:W3:Y:S01]  /*cb20*/  LDL.LU.64 R20, [R1+0x708] ;  /* 0x0007080001147983 */ /* 0x000ee20000300a00 */
[----:B------:R-:W-:-:S03]  /*cb30*/  IMAD.WIDE R116, R135, 0x4, R22 ;  /* 0x0000000487747825 */ /* 0x000fc600078e0216 */
[----:B------:R-:W3:Y:S01]  /*cb40*/  LDL.LU.64 R22, [R1+0x700] ;  /* 0x0007000001167983 */ /* 0x000ee20000300a00 */
[----:B------:R-:W-:-:S03]  /*cb50*/  IMAD.WIDE R108, R135, 0x4, R142 ;  /* 0x00000004876c7825 */ /* 0x000fc600078e028e */
[----:B------:R-:W3:Y:S01]  /*cb60*/  LDL.LU.64 R142, [R1+0x6f8] ;  /* 0x0006f800018e7983 */ /* 0x000ee20000300a00 */
[----:B------:R-:W-:-:S03]  /*cb70*/  IMAD.WIDE R98, R135, 0x4, R18 ;  /* 0x0000000487627825 */ /* 0x000fc600078e0212 */
[----:B------:R-:W3:Y:S04]  /*cb80*/  LDL.LU.64 R18, [R1+0x6f0] ;  /* 0x0006f00001127983 */ /* 0x000ee80000300a00 */
[----:B------:R-:W-:Y:S01]  /*cb90*/  STL.64 [R1+0x4d0], R116 ;  /* 0x0004d07401007387 */ /* 0x000fe20000100a00 */
[----:B--2---:R-:W-:-:S04]  /*cba0*/  IMAD.WIDE R78, R135, 0x4, R6 ;  /* 0x00000004874e7825 */ /* 0x004fc800078e0206 */
[C---:B----4-:R-:W-:Y:S02]  /*cbb0*/  IMAD.WIDE R74, R135.reuse, 0x4, R4 ;  /* 0x00000004874a7825 */ /* 0x050fe400078e0204 */
[----:B------:R-:W2:Y:S02]  /*cbc0*/  LDL.LU.64 R4, [R1+0x6e8] ;  /* 0x0006e80001047983 */ /* 0x000ea40000300a00 */
[C---:B---3--:R-:W-:Y:S02]  /*cbd0*/  IMAD.WIDE R76, R135.reuse, 0x4, R20 ;  /* 0x00000004874c7825 */ /* 0x048fe400078e0214 */
[----:B------:R-:W-:Y:S04]  /*cbe0*/  STL.64 [R1+0x4f8], R108 ;  /* 0x0004f86c01007387 */ /* 0x000fe80000100a00 */
[----:B------:R-:W3:Y:S04]  /*cbf0*/  LDL.LU.64 R20, [R1+0x6e0] ;  /* 0x0006e00001147983 */ /* 0x000ee80000300a00 */
[----:B------:R-:W-:Y:S04]  /*cc00*/  STL.64 [R1+0x520], R98 ;  /* 0x0005206201007387 */ /* 0x000fe80000100a00 */
[----:B------:R-:W4:Y:S01]  /*cc10*/  LDL.LU.64 R6, [R1+0x6d8] ;  /* 0x0006d80001067983 */ /* 0x000f220000300a00 */
[----:B------:R-:W-:-:S03]  /*cc20*/  IMAD.WIDE R48, R135, 0x4, R48 ;  /* 0x0000000487307825 */ /* 0x000fc600078e0230 */
[----:B------:R-:W-:Y:S01]  /*cc30*/  LDGSTS.E [R143+0x78000], desc[UR22][R10.64], P1 ;  /* 0x780000000a8f7fae */ /* 0x000fe200089a1016 */
        /* <DEDUP_REMOVED lines=10> */
[----:B------:R-:W-:-:S04]  /*cce0*/  IMAD.WIDE R56, R135, 0x4, R56 ;  /* 0x0000000487387825 */ /* 0x000fc800078e0238 */
        /* <DEDUP_REMOVED lines=15> */
[C---:B------:R-:W-:Y:S01]  /*cde0*/  IMAD.WIDE R38, R135.reuse, 0x4, R38 ;  /* 0x0000000487267825 */ /* 0x040fe200078e0226 */
[----:B------:R1:W-:Y:S03]  /*cdf0*/  STL.64 [R1+0x4c8], R90 ;  /* 0x0004c85a01007387 */ /* 0x0003e60000100a00 */
[C---:B--2---:R-:W-:Y:S02]  /*ce00*/  IMAD.WIDE R40, R135.reuse, 0x4, R4 ;  /* 0x0000000487287825 */ /* 0x044fe400078e0204 */
[----:B------:R-:W2:Y:S03]  /*ce10*/  LDC R4, c[0x0][0x3a0] ;  /* 0x0000e800ff047b82 */ /* 0x000ea60000000800 */
[----:B------:R-:W-:Y:S01]  /*ce20*/  LDGSTS.E [R143+0x79800], desc[UR22][R40.64], P1 ;  /* 0x79800000288f7fae */ /* 0x000fe200089a1016 */
[----:B---3--:R-:W-:-:S04]  /*ce30*/  IMAD.WIDE R20, R135, 0x4, R20 ;  /* 0x0000000487147825 */ /* 0x008fc800078e0214 */
[----:B------:R-:W3:Y:S01]  /*ce40*/  LDC R5, c[0x0][0x3a0] ;  /* 0x0000e800ff057b82 */ /* 0x000ee20000000800 */
[----:B----4-:R-:W-:-:S07]  /*ce50*/  IMAD.WIDE R86, R135, 0x4, R6 ;  /* 0x0000000487567825 */ /* 0x010fce00078e0206 */
[----:B------:R-:W4:Y:S01]  /*ce60*/  LDC R7, c[0x0][0x3a0] ;  /* 0x0000e800ff077b82 */ /* 0x000f220000000800 */
[----:B------:R-:W-:Y:S04]  /*ce70*/  LDGSTS.E [R143+0x79c00], desc[UR22][R86.64], P1 ;  /* 0x79c00000568f7fae */ /* 0x000fe800089a1016 */
[----:B------:R-:W-:Y:S01]  /*ce80*/  LDGSTS.E [R142+0x78080], desc[UR22][R154.64], P1 ;  /* 0x780800009a8e7fae */ /* 0x000fe200089a1016 */
[----:B------:R-:W-:-:S04]  /*ce90*/  IMAD.WIDE R42, R135, 0x4, R42 ;  /* 0x00000004872a7825 */ /* 0x000fc800078e022a */
[C---:B------:R-:W-:Y:S01]  /*cea0*/  IMAD.WIDE R44, R135.reuse, 0x4, R44 ;  /* 0x00000004872c7825 */ /* 0x040fe200078e022c */
[----:B------:R-:W-:Y:S03]  /*ceb0*/  LDGSTS.E [R142+0x78480], desc[UR22][R46.64], P1 ;  /* 0x784800002e8e7fae */ /* 0x000fe600089a1016 */
[C---:B------:R-:W-:Y:S01]  /*cec0*/  IMAD.WIDE R2, R135.reuse, 0x4, R8 ;  /* 0x0000000487027825 */ /* 0x040fe200078e0208 */
[----:B------:R-:W-:Y:S03]  /*ced0*/  LDGSTS.E [R142+0x78880], desc[UR22][R50.64], P1 ;  /* 0x78880000328e7fae */ /* 0x000fe600089a1016 */
[C---:B------:R-:W-:Y:S01]  /*cee0*/  IMAD.WIDE R84, R135.reuse, 0x4, R16 ;  /* 0x0000000487547825 */ /* 0x040fe200078e0210 */
[----:B------:R-:W-:Y:S03]  /*cef0*/  LDGSTS.E [R142+0x78c80], desc[UR22][R56.64], P1 ;  /* 0x78c80000388e7fae */ /* 0x000fe600089a1016 */
[----:B------:R-:W-:Y:S01]  /*cf00*/  IMAD.WIDE R94, R135, 0x4, R14 ;  /* 0x00000004875e7825 */ /* 0x000fe200078e020e */
[----:B------:R-:W-:Y:S03]  /*cf10*/  LDGSTS.E [R142+0x79080], desc[UR22][R64.64], P1 ;  /* 0x79080000408e7fae */ /* 0x000fe600089a1016 */
[----:B------:R-:W-:Y:S01]  /*cf20*/  VIADD R88, R88, 0xfffffefc ;  /* 0xfffffefc58587836 */ /* 0x000fe20000000000 */
[----:B------:R-:W-:Y:S01]  /*cf30*/  LDGSTS.E [R142+0x79480], desc[UR22][R74.64], P1 ;  /* 0x794800004a8e7fae */ /* 0x000fe200089a1016 */
[----:B--2---:R-:W-:Y:S01]  /*cf40*/  IADD3 R4, PT, PT, R4, -0x105, RZ ;  /* 0xfffffefb04047810 */ /* 0x004fe20007ffe0ff */
[----:B------:R-:W2:Y:S02]  /*cf50*/  LDC R6, c[0x0][0x3a0] ;  /* 0x0000e800ff067b82 */ /* 0x000ea40000000800 */
        /* <DEDUP_REMOVED lines=38> */
[----:B-1----:R-:W2:Y:S04]  /*d1c0*/  LDL.LU.64 R96, [R1+0x4c0] ;  /* 0x0004c00001607983 */ /* 0x002ea80000300a00 */
[----:B------:R-:W-:Y:S04]  /*d1d0*/  LDGSTS.E [R137+0x79300], desc[UR22][R108.64], P1 ;  /* 0x793000006c897fae */ /* 0x000fe800089a1016 */
[----:B------:R-:W2:Y:S04]  /*d1e0*/  LDL.LU.64 R92, [R1+0x4b8] ;  /* 0x0004b800015c7983 */ /* 0x000ea80000300a00 */
[----:B------:R-:W-:Y:S04]  /*d1f0*/  LDGSTS.E [R137+0x79700], desc[UR22][R90.64], P1 ;  /* 0x797000005a897fae */ /* 0x000fe800089a1016 */
[----:B------:R-:W-:Y:S04]  /*d200*/  LDGSTS.E [R137+0x79b00], desc[UR22][R42.64], P1 ;  /* 0x79b000002a897fae */ /* 0x000fe800089a1016 */
[----:B------:R-:W-:Y:S04]  /*d210*/  LDGSTS.E [R137+0x79f00], desc[UR22][R44.64], P1 ;  /* 0x79f000002c897fae */ /* 0x000fe800089a1016 */
[----:B------:R-:W2:Y:S04]  /*d220*/  LDL.LU.64 R90, [R1+0x4b0] ;  /* 0x0004b000015a7983 */ /* 0x000ea80000300a00 */
[----:B------:R-:W2:Y:S04]  /*d230*/  LDL.LU.64 R110, [R1+0x4a8] ;  /* 0x0004a800016e7983 */ /* 0x000ea80000300a00 */
[----:B------:R-:W-:Y:S04]  /*d240*/  LDGSTS.E [R136+0x78380], desc[UR22][R106.64], P1 ;  /* 0x783800006a887fae */ /* 0x000fe800089a1016 */
[----:B------:R-:W-:Y:S04]  /*d250*/  LDGSTS.E [R136+0x78780], desc[UR22][R104.64], P1 ;  /* 0x7878000068887fae */ /* 0x000fe800089a1016 */
[----:B------:R-:W-:Y:S04]  /*d260*/  LDGSTS.E [R136+0x78b80], desc[UR22][R102.64], P1 ;  /* 0x78b8000066887fae */ /* 0x000fe800089a1016 */
[----:B------:R-:W-:Y:S04]  /*d270*/  LDGSTS.E [R136+0x78f80], desc[UR22][R100.64], P1 ;  /* 0x78f8000064887fae */ /* 0x000fe800089a1016 */
[----:B------:R1:W-:Y:S04]  /*d280*/  LDGSTS.E [R136+0x79380], desc[UR22][R98.64], P1 ;  /* 0x7938000062887fae */ /* 0x0003e800089a1016 */
[----:B------:R-:W-:Y:S04]  /*d290*/  LDGSTS.E [R136+0x79780], desc[UR22][R2.64], P1 ;  /* 0x7978000002887fae */ /* 0x000fe800089a1016 */
[----:B------:R-:W3:Y:S04]  /*d2a0*/  LDL.LU.64 R100, [R1+0x4a0] ;  /* 0x0004a00001647983 */ /* 0x000ee80000300a00 */
[----:B------:R-:W3:Y:S01]  /*d2b0*/  LDL.LU.64 R102, [R1+0x498] ;  /* 0x0004980001667983 */ /* 0x000ee20000300a00 */
[----:B-1----:R-:W1:Y:S03]  /*d2c0*/  LDC R98, c[0x0][0x3a0] ;  /* 0x0000e800ff627b82 */ /* 0x002e660000000800 */
[----:B------:R-:W3:Y:S04]  /*d2d0*/  LDL.LU.64 R104, [R1+0x490] ;  /* 0x0004900001687983 */ /* 0x000ee80000300a00 */
[----:B------:R-:W3:Y:S04]  /*d2e0*/  LDL.LU.64 R106, [R1+0x488] ;  /* 0x00048800016a7983 */ /* 0x000ee80000300a00 */
[----:B------:R-:W3:Y:S04]  /*d2f0*/  LDL.LU.64 R108, [R1+0x480] ;  /* 0x00048000016c7983 */ /* 0x000ee80000300a00 */
[----:B------:R-:W-:Y:S04]  /*d300*/  LDGSTS.E [R136+0x79b80], desc[UR22][R84.64], P1 ;  /* 0x79b8000054887fae */ /* 0x000fe800089a1016 */
[----:B------:R-:W-:Y:S01]  /*d310*/  LDGSTS.E [R136+0x79f80], desc[UR22][R94.64], P1 ;  /* 0x79f800005e887fae */ /* 0x000fe200089a1016 */
[----:B------:R-:W-:-:S03]  /*d320*/  ISETP.GE.U32.AND P1, PT, R88, 0x7ffffe7d, PT ;  /* 0x7ffffe7d5800780c */ /* 0x000fc60003f26070 */
[----:B------:R-:W0:Y:S01]  /*d330*/  LDGDEPBAR ;  /* 0x00000000000079af */ /* 0x000e220000000000 */
[----:B------:R-:W-:Y:S01]  /*d340*/  BAR.SYNC.DEFER_BLOCKING 0x0 ;  /* 0x0000000000007b1d */ /* 0x000fe20000010000 */
[----:B--2---:R-:W-:-:S05]  /*d350*/  IMAD.WIDE R88, R133, 0x4, R110 ;  /* 0x0000000485587825 */ /* 0x004fca00078e026e */
[----:B------:R-:W2:Y:S04]  /*d360*/  LDL.LU.64 R110, [R1+0x478] ;  /* 0x00047800016e7983 */ /* 0x000ea80000300a00 */
        /* <DEDUP_REMOVED lines=44> */
[----:B------:R-:W2:Y:S01]  /*d630*/  LDL.LU.64 R250, [R1+0x310] ;  /* 0x0003100001fa7983 */ /* 0x000ea20000300a00 */
[----:B------:R-:W-:-:S03]  /*d640*/  IMAD.WIDE R96, R133, 0x4, R96 ;  /* 0x0000000485607825 */ /* 0x000fc600078e0260 */
[----:B------:R-:W2:Y:S04]  /*d650*/  LDL.LU.64 R242, [R1+0x308] ;  /* 0x0003080001f27983 */ /* 0x000ea80000300a00 */
[----:B------:R-:W-:Y:S01]  /*d660*/  @!PT LDS RZ, [RZ] ;  /* 0x00000000fffff984 */ /* 0x000fe20000000800 */
[----:B------:R-:W-:Y:S01]  /*d670*/  @!PT LDS RZ, [RZ] ;  /* 0x00000000fffff984 */ /* 0x000fe20000000800 */
[----:B------:R-:W-:Y:S01]  /*d680*/  @!PT LDS RZ, [RZ] ;  /* 0x00000000fffff984 */ /* 0x000fe20000000800 */
[----:B------:R-:W-:Y:S01]  /*d690*/  LDGSTS.E [R134+0x20000], desc[UR22][R96.64], !P4 ;  /* 0x2000000060867fae */ /* 0x000fe2000e1a1016 */
[----:B------:R-:W-:Y:S01]  /*d6a0*/  ISETP.GE.U32.AND P4, PT, R4, 0x7ffffe7c, PT ;  /* 0x7ffffe7c0400780c */ /* 0x000fe20003f86070 */
[----:B---3--:R-:W-:Y:S02]  /*d6b0*/  VIADD R4, R5, 0xfffffefa ;  /* 0xfffffefa05047836 */ /* 0x008fe40000000000 */
[----:B------:R-:W3:Y:S01]  /*d6c0*/  LDC R5, c[0x0][0x3a0] ;  /* 0x0000e800ff057b82 */ /* 0x000ee20000000800 */
[C---:B------:R-:W-:Y:S01]  /*d6d0*/  IMAD.WIDE R92, R133.reuse, 0x4, R92 ;  /* 0x00000004855c7825 */ /* 0x040fe200078e025c */
[----:B------:R-:W2:Y:S03]  /*d6e0*/  LDL.LU.64 R244, [R1+0x300] ;  /* 0x0003000001f47983 */ /* 0x000ea60000300a00 */
[----:B------:R-:W-:Y:S01]  /*d6f0*/  IMAD.WIDE R90, R133, 0x4, R90 ;  /* 0x00000004855a7825 */ /* 0x000fe200078e025a */
[----:B------:R-:W-:Y:S01]  /*d700*/  LDGSTS.E [R134+0x20004], desc[UR22][R92.64], !P6 ;  /* 0x200040005c867fae */ /* 0x000fe2000f1a1016 */
[----:B------:R-:W-:-:S02]  /*d710*/  ISETP.GE.U32.AND P6, PT, R4, 0x7ffffe7b, PT ;  /* 0x7ffffe7b0400780c */ /* 0x000fc40003fc6070 */
[----:B----4-:R-:W-:Y:S01]  /*d720*/  VIADD R4, R7, 0xfffffef9 ;  /* 0xfffffef907047836 */ /* 0x010fe20000000000 */
[----:B------:R-:W-:Y:S01]  /*d730*/  LDGSTS.E [R134+0x20008], desc[UR22][R90.64], !P5 ;  /* 0x200080005a867fae */ /* 0x000fe2000e9a1016 */
[----:B------:R-:W4:Y:S03]  /*d740*/  LDC R7, c[0x0][0x3a0] ;  /* 0x0000e800ff077b82 */ /* 0x000f260000000800 */
[----:B------:R-:W-:Y:S01]  /*d750*/  ISETP.GE.U32.AND P5, PT, R4, 0x7ffffe7a, PT ;  /* 0x7ffffe7a0400780c */ /* 0x000fe20003fa6070 */
[----:B------:R-:W-:Y:S01]  /*d760*/  VIADD R4, R6, 0xfffffef8 ;  /* 0xfffffef806047836 */ /* 0x000fe20000000000 */
[----:B------:R-:W-:Y:S03]  /*d770*/  LDGSTS.E [R134+0x2000c], desc[UR22][R88.64], !P1 ;  /* 0x2000c00058867fae */ /* 0x000fe6000c9a1016 */
[----:B------:R-:W1:Y:S01]  /*d780*/  LDC R6, c[0x0][0x3a0] ;  /* 0x0000e800ff067b82 */ /* 0x000e620000000800 */
[----:B------:R-:W-:Y:S01]  /*d790*/  ISETP.GE.U32.AND P1, PT, R4, 0x7ffffe79, PT ;  /* 0x7ffffe790400780c */ /* 0x000fe20003f26070 */
[----:B------:R-:W-:Y:S01]  /*d7a0*/  IMAD.WIDE R100, R133, 0x4, R100 ;  /* 0x0000000485647825 */ /* 0x000fe200078e0264 */
[----:B------:R-:W2:Y:S01]  /*d7b0*/  LDL.LU.64 R214, [R1+0x2f8] ;  /* 0x0002f80001d67983 */ /* 0x000ea20000300a00 */
[----:B---3--:R-:W-:-:S02]  /*d7c0*/  IADD3 R4, PT, PT, R5, -0x109, RZ ;  /* 0xfffffef705047810 */ /* 0x008fc40007ffe0ff */
[C---:B------:R-:W-:Y:S01]  /*d7d0*/  IMAD.WIDE R102, R133.reuse, 0x4, R102 ;  /* 0x0000000485667825 */ /* 0x040fe200078e0266 */
[----:B------:R-:W-:Y:S01]  /*d7e0*/  LDGSTS.E [R134+0x20010], desc[UR22][R100.64], !P4 ;  /* 0x2001000064867fae */ /* 0x000fe2000e1a1016 */
[----:B------:R-:W3:Y:S01]  /*d7f0*/  LDC R5, c[0x0][0x3a0] ;  /* 0x0000e800ff057b82 */ /* 0x000ee20000000800 */
[----:B------:R-:W-:Y:S01]  /*d800*/  ISETP.GE.U32.AND P4, PT, R4, 0x7ffffe78, PT ;  /* 0x7ffffe780400780c */ /* 0x000fe20003f86070 */
[----:B------:R-:W-:Y:S01]  /*d810*/  IMAD.WIDE R104, R133, 0x4, R104 ;  /* 0x0000000485687825 */ /* 0x000fe200078e0268 */
[----:B------:R-:W-:Y:S04]  /*d820*/  LDGSTS.E [R134+0x20014], desc[UR22][R102.64], !P6 ;  /* 0x2001400066867fae */ /* 0x000fe8000f1a1016 */
[----:B------:R-:W-:Y:S01]  /*d830*/  LDGSTS.E [R134+0x20018], desc[UR22][R104.64], !P5 ;  /* 0x2001800068867fae */ /* 0x000fe2000e9a1016 */
[----:B----4-:R-:W-:-:S02]  /*d840*/  VIADD R4, R7, 0xfffffef6 ;  /* 0xfffffef607047836 */ /* 0x010fc40000000000 */
[----:B------:R-:W4:Y:S03]  /*d850*/  LDC R7, c[0x0][0x3a0] ;  /* 0x0000e800ff077b82 */ /* 0x000f260000000800 */
[----:B------:R-:W-:Y:S01]  /*d860*/  ISETP.GE.U32.AND P6, PT, R4, 0x7ffffe77, PT ;  /* 0x7ffffe770400780c */ /* 0x000fe20003fc6070 */
[----:B-1----:R-:W-:-:S04]  /*d870*/  VIADD R4, R6, 0xfffffef5 ;  /* 0xfffffef506047836 */ /* 0x002fc80000000000 */
[----:B------:R-:W1:Y:S01]  /*d880*/  LDC R6, c[0x0][0x3a0] ;  /* 0x0000e800ff067b82 */ /* 0x000e620000000800 */
[----:B------:R-:W-:Y:S01]  /*d890*/  ISETP.GE.U32.AND P5, PT, R4, 0x7ffffe76, PT ;  /* 0x7ffffe760400780c */ /* 0x000fe20003fa6070 */
[----:B---3--:R-:W-:-:S06]  /*d8a0*/  VIADD R4, R5, 0xfffffef4 ;  /* 0xfffffef405047836 */ /* 0x008fcc0000000000 */
[----:B------:R-:W3:Y:S01]  /*d8b0*/  LDC R5, c[0x0][0x3a0] ;  /* 0x0000e800ff057b82 */ /* 0x000ee20000000800 */
[----:B------:R-:W-:-:S04]  /*d8c0*/  IMAD.WIDE R106, R133, 0x4, R106 ;  /* 0x00000004856a7825 */ /* 0x000fc800078e026a */
[----:B------:R-:W-:Y:S01]  /*d8d0*/  IMAD.WIDE R108, R133, 0x4, R108 ;  /* 0x00000004856c7825 */ /* 0x000fe200078e026c */
[----:B------:R-:W-:Y:S01]  /*d8e0*/  LDGSTS.E [R134+0x2001c], desc[UR22][R106.64], !P1 ;  /* 0x2001c0006a867fae */ /* 0x000fe2000c9a1016 */
[----:B------:R-:W-:Y:S02]  /*d8f0*/  ISETP.GE.U32.AND P1, PT, R4, 0x7ffffe75, PT ;  /* 0x7ffffe750400780c */ /* 0x000fe40003f26070 */
[----:B----4-:R-:W-:Y:S01]  /*d900*/  IADD3 R4, PT, PT, R7, -0x10d, RZ ;  /* 0xfffffef307047810 */ /* 0x010fe20007ffe0ff */
[----:B------:R-:W-:Y:S01]  /*d910*/  LDGSTS.E [R134+0x20020], desc[UR22][R108.64], !P4 ;  /* 0x200200006c867fae */ /* 0x000fe2000e1a1016 */
[----:B------:R-:W4:Y:S02]  /*d920*/  LDC R7, c[0x0][0x3a0] ;  /* 0x0000e800ff077b82 */ /* 0x000f240000000800 */
[----:B------:R-:W-:Y:S01]  /*d930*/  ISETP.GE.U32.AND P4, PT, R4, 0x7ffffe74, PT ;  /* 0x7ffffe740400780c */ /* 0x000fe20003f86070 */
[----:B-1----:R-:W-:-:S05]  /*d940*/  VIADD R4, R6, 0xfffffef2 ;  /* 0xfffffef206047836 */ /* 0x002fca0000000000 */
[----:B------:R-:W1:Y:S01]  /*d950*/  LDC R6, c[0x0][0x3a0] ;  /* 0x0000e800ff067b82 */ /* 0x000e620000000800 */
[----:B--2---:R-:W-:-:S05]  /*d960*/  IMAD.WIDE R110, R133, 0x4, R110 ;  /* 0x00000004856e7825 */ /* 0x004fca00078e026e */
[----:B------:R-:W-:Y:S01]  /*d970*/  LDGSTS.E [R134+0x20024], desc[UR22][R110.64], !P6 ;  /* 0x200240006e867fae */ /* 0x000fe2000f1a1016 */
[----:B------:R-:W-:Y:S01]  /*d980*/  ISETP.GE.U32.AND P6, PT, R4, 0x7ffffe73, PT ;  /* 0x7ffffe730400780c */ /* 0x000fe20003fc6070 */
[----:B---3--:R-:W-:Y:S02]  /*d990*/  VIADD R4, R5, 0xfffffef1 ;  /* 0xfffffef105047836 */ /* 0x008fe40000000000 */
[----:B------:R-:W2:Y:S01]  /*d9a0*/  LDC R5, c[0x0][0x3a0] ;  /* 0x0000e800ff057b82 */ /* 0x000ea20000000800 */
[----:B------:R-:W-:-:S04]  /*d9b0*/  IMAD.WIDE R112, R133, 0x4, R112 ;  /* 0x0000000485707825 */ /* 0x000fc800078e0270 */
[----:B------:R-:W-:Y:S01]  /*d9c0*/  IMAD.WIDE R114, R133, 0x4, R114 ;  /* 0x0000000485727825 */ /* 0x000fe200078e0272 */
[----:B------:R-:W-:Y:S01]  /*d9d0*/  LDGSTS.E [R134+0x20028], desc[UR22][R112.64], !P5 ;  /* 0x2002800070867fae */ /* 0x000fe2000e9a1016 */
[----:B------:R-:W-:Y:S02]  /*d9e0*/  ISETP.GE.U32.AND P5, PT, R4, 0x7ffffe72, PT ;  /* 0x7ffffe720400780c */ /* 0x000fe40003fa6070 */
[----:B----4-:R-:W-:Y:S01]  /*d9f0*/  VIADD R4, R7, 0xfffffef0 ;  /* 0xfffffef007047836 */ /* 0x010fe20000000000 */
[----:B------:R-:W-:Y:S01]  /*da00*/  LDGSTS.E [R134+0x2002c], desc[UR22][R114.64], !P1 ;  /* 0x2002c00072867fae */ /* 0x000fe2000c9a1016 */
[----:B------:R-:W3:Y:S01]  /*da10*/  LDC R7, c[0x0][0x3a0] ;  /* 0x0000e800ff077b82 */ /* 0x000ee20000000800 */
[----:B------:R-:W-:Y:S02]  /*da20*/  IMAD.WIDE R116, R133, 0x4, R116 ;  /* 0x0000000485747825 */ /* 0x000fe400078e0274 */
[----:B------:R-:W-:Y:S02]  /*da30*/  ISETP.GE.U32.AND P1, PT, R4, 0x7ffffe71, PT ;  /* 0x7ffffe710400780c */ /* 0x000fe40003f26070 */
[----:B-1----:R-:W-:Y:S01]  /*da40*/  IADD3 R4, PT, PT, R6, -0x111, RZ ;  /* 0xfffffeef06047810 */ /* 0x002fe20007ffe0ff */
[----:B------:R-:W-:Y:S02]  /*da50*/  LDGSTS.E [R134+0x20030], desc[UR22][R116.64], !P4 ;  /* 0x2003000074867fae */ /* 0x000fe4000e1a1016 */
[----:B------:R-:W1:Y:S01]  /*da60*/  LDC R6, c[0x0][0x3a0] ;  /* 0x0000e800ff067b82 */ /* 0x000e620000000800 */
[----:B------:R-:W-:Y:S01]  /*da70*/  ISETP.GE.U32.AND P4, PT, R4, 0x7ffffe70, PT ;  /* 0x7ffffe700400780c */ /* 0x000fe20003f86070 */
[----:B--2---:R-:W-:-:S06]  /*da80*/  VIADD R4, R5, 0xfffffeee ;  /* 0xfffffeee05047836 */ /* 0x004fcc0000000000 */
[----:B------:R-:W2:Y:S01]  /*da90*/  LDC R5, c[0x0][0x3a0] ;  /* 0x0000e800ff057b82 */ /* 0x000ea20000000800 */
[----:B------:R-:W-:-:S04]  /*daa0*/  IMAD.WIDE R118, R133, 0x4, R118 ;  /* 0x0000000485767825 */ /* 0x000fc800078e0276 */
[----:B------:R-:W-:Y:S01]  /*dab0*/  IMAD.WIDE R120, R133, 0x4, R120 ;  /* 0x0000000485787825 */ /* 0x000fe200078e0278 */
[----:B------:R-:W-:Y:S01]  /*dac0*/  LDGSTS.E [R134+0x20034], desc[UR22][R118.64], !P6 ;  /* 0x2003400076867fae */ /* 0x000fe2000f1a1016 */
[----:B------:R-:W-:Y:S02]  /*dad0*/  ISETP.GE.U32.AND P6, PT, R4, 0x7ffffe6f, PT ;  /* 0x7ffffe6f0400780c */ /* 0x000fe40003fc6070 */
[----:B---3--:R-:W-:Y:S01]  /*dae0*/  VIADD R4, R7, 0xfffffeed ;  /* 0xfffffeed07047836 */ /* 0x008fe20000000000 */
[----:B------:R-:W-:Y:S01]  /*daf0*/  LDGSTS.E [R134+0x20038], desc[UR22][R120.64], !P5 ;  /* 0x2003800078867fae */ /* 0x000fe2000e9a1016 */
[----:B------:R-:W3:Y:S01]  /*db00*/  LDC R7, c[0x0][0x3a0] ;  /* 0x0000e800ff077b82 */ /* 0x000ee20000000800 */
[----:B------:R-:W-:Y:S02]  /*db10*/  IMAD.WIDE R122, R133, 0x4, R122 ;  /* 0x00000004857a7825 */ /* 0x000fe400078e027a */
[----:B------:R-:W-:Y:S02]  /*db20*/  ISETP.GE.U32.AND P5, PT, R4, 0x7ffffe6e, PT ;  /* 0x7ffffe6e0400780c */ /* 0x000fe40003fa6070 */
[----:B-1----:R-:W-:Y:S01]  /*db30*/  VIADD R4, R6, 0xfffffeec ;  /* 0xfffffeec06047836 */ /* 0x002fe20000000000 */
[----:B------:R-:W-:Y:S02]  /*db40*/  LDGSTS.E [R134+0x2003c], desc[UR22][R122.64], !P1 ;  /* 0x2003c0007a867fae */ /* 0x000fe4000c9a1016 */
[----:B------:R-:W1:Y:S02]  /*db50*/  LDC R6, c[0x0][0x3a0] ;  /* 0x0000e800ff067b82 */ /* 0x000e640000000800 */
[----:B------:R-:W-:-:S02]  /*db60*/  ISETP.GE.U32.AND P1, PT, R4, 0x7ffffe6d, PT ;  /* 0x7ffffe6d0400780c */ /* 0x000fc40003f26070 */
[----:B--2---:R-:W-:-:S04]  /*db70*/  IADD3 R4, PT, PT, R5, -0x115, RZ ;  /* 0xfffffeeb05047810 */ /* 0x004fc80007ffe0ff */
        /* <DEDUP_REMOVED lines=13> */
[----:B------:R-:W-:Y:S01]  /*dc50*/  ISETP.GE.U32.AND P5, PT, R4, 0x7ffffe6a, PT ;  /* 0x7ffffe6a0400780c */ /* 0x000fe20003fa6070 */
[----:B--2---:R-:W-:-:S05]  /*dc60*/  VIADD R4, R5, 0xfffffee8 ;  /* 0xfffffee805047836 */ /* 0x004fca0000000000 */
[----:B------:R-:W2:Y:S01]  /*dc70*/  LDC R5, c[0x0][0x3a0] ;  /* 0x0000e800ff057b82 */ /* 0x000ea20000000800 */
[----:B------:R-:W-:-:S04]  /*dc80*/  IMAD.WIDE R130, R133, 0x4, R130 ;  /* 0x0000000485827825 */ /* 0x000fc800078e0282 */
[----:B------:R-:W-:Y:S01]  /*dc90*/  IMAD.WIDE R144, R133, 0x4, R144 ;  /* 0x0000000485907825 */ /* 0x000fe200078e0290 */
[----:B------:R-:W-:Y:S01]  /*dca0*/  LDGSTS.E [R134+0x2004c], desc[UR22][R130.64], !P1 ;  /* 0x2004c00082867fae */ /* 0x000fe2000c9a1016 */
[----:B------:R-:W-:Y:S02]  /*dcb0*/  ISETP.GE.U32.AND P1, PT, R4, 0x7ffffe69, PT ;  /* 0x7ffffe690400780c */ /* 0x000fe40003f26070 */
[----:B---3--:R-:W-:Y:S01]  /*dcc0*/  IADD3 R4, PT, PT, R7, -0x119, RZ ;  /* 0xfffffee707047810 */ /* 0x008fe20007ffe0ff */
[----:B------:R-:W-:Y:S01]  /*dcd0*/  LDGSTS.E [R134+0x20050], desc[UR22][R144.64], !P4 ;  /* 0x2005000090867fae */ /* 0x000fe2000e1a1016 */
[----:B------:R-:W3:Y:S01]  /*dce0*/  LDC R7, c[0x0][0x3a0] ;  /* 0x0000e800ff077b82 */ /* 0x000ee20000000800 */
[----:B------:R-:W-:Y:S01]  /*dcf0*/  IMAD.WIDE R146, R133, 0x4, R146 ;  /* 0x0000000485927825 */ /* 0x000fe200078e0292 */
[----:B------:R-:W-:-:S03]  /*dd00*/  ISETP.GE.U32.AND P4, PT, R4, 0x7ffffe68, PT ;  /* 0x7ffffe680400780c */ /* 0x000fc60003f86070 */
        /* <DEDUP_REMOVED lines=21> */
[C---:B------:R-:W-:Y:S02]  /*de60*/  IMAD.WIDE R208, R133.reuse, 0x4, R248 ;  /* 0x0000000485d07825 */ /* 0x040fe400078e02f8 */
[----:B------:R-:W4:Y:S02]  /*de70*/  LDL.LU.64 R248, [R1+0x2f0] ;  /* 0x0002f00001f87983 */ /* 0x000f240000300a00 */
[C---:B------:R-:W-:Y:S02]  /*de80*/  IMAD.WIDE R210, R133.reuse, 0x4, R246 ;  /* 0x0000000485d27825 */ /* 0x040fe400078e02f6 */
[----:B------:R-:W4:Y:S02]  /*de90*/  LDL.LU.64 R246, [R1+0x2e8] ;  /* 0x0002e80001f67983 */ /* 0x000f240000300a00 */
[C---:B------:R-:W-:Y:S02]  /*dea0*/  IMAD.WIDE R212, R133.reuse, 0x4, R250 ;  /* 0x0000000485d47825 */ /* 0x040fe400078e02fa */
[----:B------:R-:W4:Y:S02]  /*deb0*/  LDL.LU.64 R250, [R1+0x2e0] ;  /* 0x0002e00001fa7983 */ /* 0x000f240000300a00 */
        /* <DEDUP_REMOVED lines=133> */
[----:B------:R-:W-:Y:S01]  /*e710*/  LDGSTS.E [R134+0x200d0], desc[UR22][R208.64], !P4 ;  /* 0x200d0000d0867fae */ /* 0x000fe2000e1a1016 */
[----:B--2---:R-:W-:-:S03]  /*e720*/  IADD3 R4, PT, PT, R5, -0x139, RZ ;  /* 0xfffffec705047810 */ /* 0x004fc60007ffe0ff */
[----:B------:R-:W-:Y:S01]  /*e730*/  LDGSTS.E [R134+0x200d4], desc[UR22][R210.64], !P6 ;  /* 0x200d4000d2867fae */ /* 0x000fe2000f1a1016 */
[----:B------:R-:W2:Y:S01]  /*e740*/  LDC R5, c[0x0][0x3a0] ;  /* 0x0000e800ff057b82 */ /* 0x000ea20000000800 */
[----:B------:R-:W-:Y:S02]  /*e750*/  ISETP.GE.U32.AND P4, PT, R4, 0x7ffffe48, PT ;  /* 0x7ffffe480400780c */ /* 0x000fe40003f86070 */
[----:B------:R-:W-:Y:S01]  /*e760*/  LDGSTS.E [R134+0x200d8], desc[UR22][R212.64], !P5 ;  /* 0x200d8000d4867fae */ /* 0x000fe2000e9a1016 */
[----:B---3--:R-:W-:-:S04]  /*e770*/  VIADD R4, R7, 0xfffffec6 ;  /* 0xfffffec607047836 */ /* 0x008fc80000000000 */
[----:B------:R-:W3:Y:S01]  /*e780*/  LDC R7, c[0x0][0x3a0] ;  /* 0x0000e800ff077b82 */ /* 0x000ee20000000800 */
[----:B------:R-:W-:Y:S01]  /*e790*/  ISETP.GE.U32.AND P6, PT, R4, 0x7ffffe47, PT ;  /* 0x7ffffe470400780c */ /* 0x000fe20003fc6070 */
[----:B-1----:R-:W-:-:S06]  /*e7a0*/  VIADD R4, R6, 0xfffffec5 ;  /* 0xfffffec506047836 */ /* 0x002fcc0000000000 */
[----:B------:R-:W1:Y:S01]  /*e7b0*/  LDC R6, c[0x0][0x3a0] ;  /* 0x0000e800ff067b82 */ /* 0x000e620000000800 */
[----:B------:R-:W-:Y:S01]  /*e7c0*/  ISETP.GE.U32.AND P5, PT, R4, 0x7ffffe46, PT ;  /* 0x7ffffe460400780c */ /* 0x000fe20003fa6070 */
[----:B--2---:R-:W-:-:S06]  /*e7d0*/  VIADD R4, R5, 0xfffffec4 ;  /* 0xfffffec405047836 */ /* 0x004fcc0000000000 */
[----:B------:R-:W2:Y:S01]  /*e7e0*/  LDC R5, c[0x0][0x3a0] ;  /* 0x0000e800ff057b82 */ /* 0x000ea20000000800 */
[C---:B------:R-:W-:Y:S02]  /*e7f0*/  IMAD.WIDE R18, R133.reuse, 0x4, R242 ;  /* 0x0000000485127825 */ /* 0x040fe400078e02f2 */
[----:B------:R-:W2:Y:S02]  /*e800*/  LDL.LU.64 R242, [R1+0x2d8] ;  /* 0x0002d80001f27983 */ /* 0x000ea40000300a00 */
[----:B------:R-:W-:Y:S02]  /*e810*/  IMAD.WIDE R16, R133, 0x4, R244 ;  /* 0x0000000485107825 */ /* 0x000fe400078e02f4 */
[----:B------:R-:W-:Y:S01]  /*e820*/  LDGSTS.E [R134+0x200dc], desc[UR22][R18.64], !P1 ;  /* 0x200dc00012867fae */ /* 0x000fe2000c9a1016 */
[----:B------:R-:W-:Y:S02]  /*e830*/  ISETP.GE.U32.AND P1, PT, R4, 0x7ffffe45, PT ;  /* 0x7ffffe450400780c */ /* 0x000fe40003f26070 */
[----:B---3--:R-:W-:Y:S01]  /*e840*/  IADD3 R4, PT, PT, R7, -0x13d, RZ ;  /* 0xfffffec307047810 */ /* 0x008fe20007ffe0ff */
[----:B------:R-:W-:Y:S01]  /*e850*/  LDGSTS.E [R134+0x200e0], desc[UR22][R16.64], !P4 ;  /* 0x200e000010867fae */ /* 0x000fe2000e1a1016 */
[----:B------:R-:W-:-:S02]  /*e860*/  IMAD.WIDE R14, R133, 0x4, R214 ;  /* 0x00000004850e7825 */ /* 0x000fc400078e02d6 */
[----:B------:R-:W-:Y:S01]  /*e870*/  ISETP.GE.U32.AND P4, PT, R4, 0x7ffffe44, PT ;  /* 0x7ffffe440400780c */ /* 0x000fe20003f86070 */
[----:B------:R-:W3:Y:S01]  /*e880*/  LDL.LU.64 R244, [R1+0x2d0] ;  /* 0x0002d00001f47983 */ /* 0x000ee20000300a00 */
[----:B-1----:R-:W-:-:S03]  /*e890*/  VIADD R4, R6, 0xfffffec2 ;  /* 0xfffffec206047836 */ /* 0x002fc60000000000 */
[----:B------:R-:W3:Y:S01]  /*e8a0*/  LDL.LU.64 R214, [R1+0x2c8] ;  /* 0x0002c80001d67983 */ /* 0x000ee20000300a00 */
[----:B----4-:R-:W-:-:S03]  /*e8b0*/  IMAD.WIDE R8, R133, 0x4, R248 ;  /* 0x0000000485087825 */ /* 0x010fc600078e02f8 */
[----:B------:R-:W-:Y:S01]  /*e8c0*/  LDGSTS.E [R134+0x200e4], desc[UR22][R14.64], !P6 ;  /* 0x200e40000e867fae */ /* 0x000fe2000f1a1016 */
[----:B------:R-:W-:Y:S01]  /*e8d0*/  ISETP.GE.U32.AND P6, PT, R4, 0x7ffffe43, PT ;  /* 0x7ffffe430400780c */ /* 0x000fe20003fc6070 */
[----:B--2---:R-:W-:Y:S02]  /*e8e0*/  VIADD R4, R5, 0xfffffec1 ;  /* 0xfffffec105047836 */ /* 0x004fe40000000000 */
[----:B------:R-:W2:Y:S01]  /*e8f0*/  LDL.LU.64 R248, [R1+0x2c0] ;  /* 0x0002c00001f87983 */ /* 0x000ea20000300a00 */
[----:B------:R-:W-:Y:S02]  /*e900*/  IMAD.WIDE R6, R133, 0x4, R246 ;  /* 0x0000000485067825 */ /* 0x000fe400078e02f6 */
[----:B------:R-:W1:Y:S01]  /*e910*/  LDC R247, c[0x0][0x3a0] ;  /* 0x0000e800fff77b82 */ /* 0x000e620000000800 */
[----:B------:R-:W-:Y:S01]  /*e920*/  LDGSTS.E [R134+0x200e8], desc[UR22][R8.64], !P5 ;  /* 0x200e800008867fae */ /* 0x000fe2000e9a1016 */
[----:B------:R-:W-:Y:S01]  /*e930*/  ISETP.GE.U32.AND P5, PT, R4, 0x7ffffe42, PT ;  /* 0x7ffffe420400780c */ /* 0x000fe20003fa6070 */
[----:B------:R-:W-:-:S02]  /*e940*/  VIADD R4, R98, 0xfffffec0 ;  /* 0xfffffec062047836 */ /* 0x000fc40000000000 */
[----:B------:R-:W4:Y:S01]  /*e950*/  LDL.LU.64 R98, [R1+0x2b8] ;  /* 0x0002b80001627983 */ /* 0x000f220000300a00 */
[----:B------:R-:W-:Y:S02]  /*e960*/  IADD3 R132, PT, PT, R132, -0x141, RZ ;  /* 0xfffffebf84847810 */ /* 0x000fe40007ffe0ff */
[----:B------:R-:W1:Y:S01]  /*e970*/  LDC R246, c[0x0][0x3a0] ;  /* 0x0000e800fff67b82 */ /* 0x000e620000000800 */
[----:B------:R-:W-:Y:S01]  /*e980*/  LDGSTS.E [R134+0x200ec], desc[UR22][R6.64], !P1 ;  /* 0x200ec00006867fae */ /* 0x000fe2000c9a1016 */
[----:B------:R-:W-:Y:S01]  /*e990*/  ISETP.GE.U32.AND P1, PT, R4, 0x7ffffe41, PT ;  /* 0x7ffffe410400780c */ /* 0x000fe20003f26070 */
[----:B------:R-:W-:Y:S02]  /*e9a0*/  IMAD.WIDE R4, R133, 0x4, R250 ;  /* 0x0000000485047825 */ /* 0x000fe400078e02fa */
[----:B------:R-:W4:Y:S04]  /*e9b0*/  LDL.LU.64 R250, [R1+0x2b0] ;  /* 0x0002b00001fa7983 */ /* 0x000f280000300a00 */
[----:B------:R-:W-:Y:S01]  /*e9c0*/  LDGSTS.E [R134+0x200f0], desc[UR22][R4.64], !P4 ;  /* 0x200f000004867fae */ /* 0x000fe2000e1a1016 */
[----:B------:R-:W-:Y:S01]  /*e9d0*/  ISETP.GE.U32.AND P4, PT, R132, 0x7ffffe40, PT ;  /* 0x7ffffe408400780c */ /* 0x000fe20003f86070 */
[----:B------:R-:W-:-:S02]  /*e9e0*/  VIADD R132, R252, 0xfffffebe ;  /* 0xfffffebefc847836 */ /* 0x000fc40000000000 */
[----:B------:R-:W1:Y:S01]  /*e9f0*/  LDC R252, c[0x0][0x3a0] ;  /* 0x0000e800fffc7b82 */ /* 0x000e620000000800 */
[----:B------:R-:W-:-:S05]  /*ea00*/  IMAD.WIDE R242, R133, 0x4, R242 ;  /* 0x0000000485f27825 */ /* 0x000fca00078e02f2 */
[----:B------:R1:W-:Y:S04]  /*ea10*/  STL.64 [R1+0x220], R242 ;  /* 0x000220f201007387 */ /* 0x0003e80000100a00 */
[----:B------:R1:W-:Y:S01]  /*ea20*/  LDGSTS.E [R134+0x200f4], desc[UR22][R242.64], !P6 ;  /* 0x200f4000f2867fae */ /* 0x0003e2000f1a1016 */
[----:B---3--:R-:W-:Y:S01]  /*ea30*/  IMAD.WIDE R244, R133, 0x4, R244 ;  /* 0x0000000485f47825 */ /* 0x008fe200078e02f4 */
[----:B------:R-:W-:-:S03]  /*ea40*/  ISETP.GE.U32.AND P6, PT, R132, 0x7ffffe3f, PT ;  /* 0x7ffffe3f8400780c */ /* 0x000fc60003fc6070 */
[----:B------:R-:W-:Y:S01]  /*ea50*/  IMAD.WIDE R214, R133, 0x4, R214 ;  /* 0x0000000485d67825 */ /* 0x000fe200078e02d6 */
[----:B------:R3:W-:Y:S04]  /*ea60*/  LDGSTS.E [R134+0x200f8], desc[UR22][R244.64], !P5 ;  /* 0x200f8000f4867fae */ /* 0x0007e8000e9a1016 */
[----:B-1----:R-:W3:Y:S01]  /*ea70*/  LDL.LU.64 R242, [R1+0x2a8] ;  /* 0x0002a80001f27983 */ /* 0x002ee20000300a00 */
[----:B------:R-:W-:Y:S02]  /*ea80*/  VIADD R132, R247, 0xfffffebd ;  /* 0xfffffebdf7847836 */ /* 0x000fe40000000000 */
[C---:B--2---:R-:W-:Y:S01]  /*ea90*/  IMAD.WIDE R248, R133.reuse, 0x4, R248 ;  /* 0x0000000485f87825 */ /* 0x044fe200078e02f8 */
[----:B------:R1:W-:Y:S01]  /*eaa0*/  STL.64 [R1+0x218], R244 ;  /* 0x000218f401007387 */ /* 0x0003e20000100a00 */
[----:B------:R-:W2:Y:S03]  /*eab0*/  LDC R247, c[0x0][0x3a0] ;  /* 0x0000e800fff77b82 */ /* 0x000ea60000000800 */
[----:B------:R2:W-:Y:S01]  /*eac0*/  LDGSTS.E [R134+0x200fc], desc[UR22][R214.64], !P1 ;  /* 0x200fc000d6867fae */ /* 0x0005e2000c9a1016 */
[----:B------:R-:W-:Y:S01]  /*ead0*/  ISETP.GE.U32.AND P5, PT, R132, 0x7ffffe3e, PT ;  /* 0x7ffffe3e8400780c */ /* 0x000fe20003fa6070 */
[----:B----4-:R-:W-:-:S02]  /*eae0*/  IMAD.WIDE R98, R133, 0x4, R98 ;  /* 0x0000000485627825 */ /* 0x010fc400078e0262 */
[----:B------:R4:W-:Y:S04]  /*eaf0*/  LDGSTS.E [R134+0x20100], desc[UR22][R248.64], !P4 ;  /* 0x20100000f8867fae */ /* 0x0009e8000e1a1016 */
[----:B-1----:R-:W4:Y:S04]  /*eb00*/  LDL.LU.64 R244, [R1+0x2a0] ;  /* 0x0002a00001f47983 */ /* 0x002f280000300a00 */
[----:B------:R1:W-:Y:S01]  /*eb10*/  STL.64 [R1+0x210], R214 ;  /* 0x000210d601007387 */ /* 0x0003e20000100a00 */
[----:B------:R-:W-:-:S03]  /*eb20*/  IMAD.WIDE R250, R133, 0x4, R250 ;  /* 0x0000000485fa7825 */ /* 0x000fc600078e02fa */
[----:B------:R2:W-:Y:S04]  /*eb30*/  LDGSTS.E [R134+0x20104], desc[UR22][R98.64], !P6 ;  /* 0x2010400062867fae */ /* 0x0005e8000f1a1016 */
[----:B------:R2:W-:Y:S04]  /*eb40*/  LDGSTS.E [R134+0x20108], desc[UR22][R250.64], !P5 ;  /* 0x20108000fa867fae */ /* 0x0005e8000e9a1016 */
[----:B-1----:R-:W4:Y:S04]  /*eb50*/  LDL.LU.64 R214, [R1+0x298] ;  /* 0x0002980001d67983 */ /* 0x002f280000300a00 */
[----:B------:R1:W-:Y:S04]  /*eb60*/  STL.64 [R1+0x208], R248 ;  /* 0x000208f801007387 */ /* 0x0003e80000100a00 */
[----:B-1----:R-:W4:Y:S04]  /*eb70*/  LDL.LU.64 R248, [R1+0x290] ;  /* 0x0002900001f87983 */ /* 0x002f280000300a00 */
[----:B------:R1:W-:Y:S04]  /*eb80*/  STL.64 [R1+0x200], R98 ;  /* 0x0002006201007387 */ /* 0x0003e80000100a00 */
[----:B-1----:R-:W4:Y:S04]  /*eb90*/  LDL.LU.64 R98, [R1+0x288] ;  /* 0x0002880001627983 */ /* 0x002f280000300a00 */
[----:B------:R1:W-:Y:S04]  /*eba0*/  STL.64 [R1+0x1f8], R250 ;  /* 0x0001f8fa01007387 */ /* 0x0003e80000100a00 */
[----:B-1----:R-:W4:Y:S01]  /*ebb0*/  LDL.LU.64 R250, [R1+0x280] ;  /* 0x0002800001fa7983 */ /* 0x002f220000300a00 */
[----:B------:R-:W-:-:S02]  /*ebc0*/  VIADD R132, R246, 0xfffffebc ;  /* 0xfffffebcf6847836 */ /* 0x000fc40000000000 */
[----:B------:R-:W1:Y:S03]  /*ebd0*/  LDC R246, c[0x0][0x3a0] ;  /* 0x0000e800fff67b82 */ /* 0x000e660000000800 */
[----:B------:R-:W-:Y:S02]  /*ebe0*/  ISETP.GE.U32.AND P1, PT, R132, 0x7ffffe3d, PT ;  /* 0x7ffffe3d8400780c */ /* 0x000fe40003f26070 */
[----:B------:R-:W-:-:S03]  /*ebf0*/  IADD3 R132, PT, PT, R252, -0x145, RZ ;  /* 0xfffffebbfc847810 */ /* 0x000fc60007ffe0ff */
[----:B------:R-:W1:Y:S01]  /*ec00*/  LDC R252, c[0x0][0x3a0] ;  /* 0x0000e800fffc7b82 */ /* 0x000e620000000800 */
[----:B------:R-:W-:Y:S01]  /*ec10*/  ISETP.GE.U32.AND P4, PT, R132, 0x7ffffe3c, PT ;  /* 0x7ffffe3c8400780c */ /* 0x000fe20003f86070 */
[----:B--2---:R-:W-:-:S06]  /*ec20*/  VIADD R132, R247, 0xfffffeba ;  /* 0xfffffebaf7847836 */ /* 0x004fcc0000000000 */
[----:B------:R-:W2:Y:S01]  /*ec30*/  LDC R247, c[0x0][0x3a0] ;  /* 0x0000e800fff77b82 */ /* 0x000ea20000000800 */
[----:B------:R-:W-:Y:S01]  /*ec40*/  ISETP.GE.U32.AND P6, PT, R132, 0x7ffffe3b, PT ;  /* 0x7ffffe3b8400780c */ /* 0x000fe20003fc6070 */
[----:B-1----:R-:W-:-:S06]  /*ec50*/  VIADD R132, R246, 0xfffffeb9 ;  /* 0xfffffeb9f6847836 */ /* 0x002fcc0000000000 */
[----:B------:R-:W1:Y:S01]  /*ec60*/  LDC R246, c[0x0][0x3a0] ;  /* 0x0000e800fff67b82 */ /* 0x000e620000000800 */
[----:B------:R-:W-:Y:S01]  /*ec70*/  ISETP.GE.U32.AND P5, PT, R132, 0x7ffffe3a, PT ;  /* 0x7ffffe3a8400780c */ /* 0x000fe20003fa6070 */
[----:B------:R-:W-:-:S06]  /*ec80*/  VIADD R132, R252, 0xfffffeb8 ;  /* 0xfffffeb8fc847836 */ /* 0x000fcc0000000000 */
[----:B------:R-:W1:Y:S01]  /*ec90*/  LDC R252, c[0x0][0x3a0] ;  /* 0x0000e800fffc7b82 */ /* 0x000e620000000800 */
[----:B---3--:R-:W-:-:S05]  /*eca0*/  IMAD.WIDE R242, R133, 0x4, R242 ;  /* 0x0000000485f27825 */ /* 0x008fca00078e02f2 */
[----:B------:R3:W-:Y:S04]  /*ecb0*/  STL.64 [R1+0x1f0], R242 ;  /* 0x0001f0f201007387 */ /* 0x0007e80000100a00 */
[----:B------:R1:W-:Y:S01]  /*ecc0*/  LDGSTS.E [R134+0x2010c], desc[UR22][R242.64], !P1 ;  /* 0x2010c000f2867fae */ /* 0x0003e2000c9a1016 */
[----:B------:R-:W-:Y:S01]  /*ecd0*/  ISETP.GE.U32.AND P1, PT, R132, 0x7ffffe39, PT ;  /* 0x7ffffe398400780c */ /* 0x000fe20003f26070 */
[----:B----4-:R-:W-:Y:S02]  /*ece0*/  IMAD.WIDE R244, R133, 0x4, R244 ;  /* 0x0000000485f47825 */ /* 0x010fe400078e02f4 */
[----:B---3--:R-:W3:Y:S01]  /*ecf0*/  LDL.LU.64 R242, [R1+0x278] ;  /* 0x0002780001f27983 */ /* 0x008ee20000300a00 */
[----:B--2---:R-:W-:Y:S02]  /*ed00*/  IADD3 R132, PT, PT, R247, -0x149, RZ ;  /* 0xfffffeb7f7847810 */ /* 0x004fe40007ffe0ff */
[----:B------:R-:W2:Y:S01]  /*ed10*/  LDC R247, c[0x0][0x3a0] ;  /* 0x0000e800fff77b82 */ /* 0x000ea20000000800 */
[----:B------:R4:W-:Y:S04]  /*ed20*/  STL.64 [R1+0x1e8], R244 ;  /* 0x0001e8f401007387 */ /* 0x0009e80000100a00 */
[----:B------:R1:W-:Y:S01]  /*ed30*/  LDGSTS.E [R134+0x20110], desc[UR22][R244.64], !P4 ;  /* 0x20110000f4867fae */ /* 0x0003e2000e1a1016 */
[----:B------:R-:W-:Y:S01]  /*ed40*/  IMAD.WIDE R214, R133, 0x4, R214 ;  /* 0x0000000485d67825 */ /* 0x000fe200078e02d6 */
[----:B------:R-:W-:-:S04]  /*ed50*/  ISETP.GE.U32.AND P4, PT, R132, 0x7ffffe38, PT ;  /* 0x7ffffe388400780c */ /* 0x000fc80003f86070 */
[----:B------:R1:W-:Y:S04]  /*ed60*/  LDGSTS.E [R134+0x20114], desc[UR22][R214.64], !P6 ;  /* 0x20114000d6867fae */ /* 0x0003e8000f1a1016 */
[----:B----4-:R-:W4:Y:S04]  /*ed70*/  LDL.LU.64 R244, [R1+0x270] ;  /* 0x0002700001f47983 */ /* 0x010f280000300a00 */
[----:B------:R1:W-:Y:S01]  /*ed80*/  STL.64 [R1+0x1e0], R214 ;  /* 0x0001e0d601007387 */ /* 0x0003e20000100a00 */
[----:B------:R-:W-:-:S05]  /*ed90*/  IMAD.WIDE R248, R133, 0x4, R248 ;  /* 0x0000000485f87825 */ /* 0x000fca00078e02f8 */
[----:B------:R2:W-:Y:S04]  /*eda0*/  LDGSTS.E [R134+0x20118], desc[UR22][R248.64], !P5 ;  /* 0x20118000f8867fae */ /* 0x0005e8000e9a1016 */
[----:B-1----:R-:W4:Y:S04]  /*edb0*/  LDL.LU.64 R214, [R1+0x268] ;  /* 0x0002680001d67983 */ /* 0x002f280000300a00 */
        /* <DEDUP_REMOVED lines=8> */
[----:B------:R1:W-:Y:S04]  /*ee40*/  STL.64 [R1+0x1c8], R250 ;  /* 0x0001c8fa01007387 */ /* 0x0003e80000100a00 */
[----:B-1----:R-:W4:Y:S01]  /*ee50*/  LDL.LU.64 R250, [R1+0xe8] ;  /* 0x0000e80001fa7983 */ /* 0x002f220000300a00 */
[----:B------:R-:W-:-:S02]  /*ee60*/  VIADD R132, R246, 0xfffffeb6 ;  /* 0xfffffeb6f6847836 */ /* 0x000fc40000000000 */
[----:B------:R-:W1:Y:S03]  /*ee70*/  LDC R246, c[0x0][0x3a0] ;  /* 0x0000e800fff67b82 */ /* 0x000e660000000800 */
[----:B------:R-:W-:Y:S01]  /*ee80*/  ISETP.GE.U32.AND P6, PT, R132, 0x7ffffe37, PT ;  /* 0x7ffffe378400780c */ /* 0x000fe20003fc6070 */
[----:B------:R-:W-:-:S04]  /*ee90*/  VIADD R132, R252, 0xfffffeb5 ;  /* 0xfffffeb5fc847836 */ /* 0x000fc80000000000 */
[----:B------:R-:W1:Y:S01]  /*eea0*/  LDC R252, c[0x0][0x3a0] ;  /* 0x0000e800fffc7b82 */ /* 0x000e620000000800 */
[----:B------:R-:W-:Y:S01]  /*eeb0*/  ISETP.GE.U32.AND P5, PT, R132, 0x7ffffe36, PT ;  /* 0x7ffffe368400780c */ /* 0x000fe20003fa6070 */
[----:B--2---:R-:W-:-:S06]  /*eec0*/  VIADD R132, R247, 0xfffffeb4 ;  /* 0xfffffeb4f7847836 */ /* 0x004fcc0000000000 */
[----:B------:R-:W2:Y:S01]  /*eed0*/  LDC R247, c[0x0][0x3a0] ;  /* 0x0000e800fff77b82 */ /* 0x000ea20000000800 */
[----:B------:R-:W-:Y:S02]  /*eee0*/  ISETP.GE.U32.AND P1, PT, R132, 0x7ffffe35, PT ;  /* 0x7ffffe358400780c */ /* 0x000fe40003f26070 */
[----:B-1----:R-:W-:-:S05]  /*eef0*/  IADD3 R132, PT, PT, R246, -0x14d, RZ ;  /* 0xfffffeb3f6847810 */ /* 0x002fca0007ffe0ff */
        /* <DEDUP_REMOVED lines=8> */
[----:B--2---:R-:W-:Y:S02]  /*ef80*/  VIADD R132, R247, 0xfffffeb1 ;  /* 0xfffffeb1f7847836 */ /* 0x004fe40000000000 */
[----:B------:R-:W2:Y:S01]  /*ef90*/  LDC R247, c[0x0][0x3a0] ;  /* 0x0000e800fff77b82 */ /* 0x000ea20000000800 */
[C---:B----4-:R-:W-:Y:S01]  /*efa0*/  IMAD.WIDE R244, R133.reuse, 0x4, R244 ;  /* 0x0000000485f47825 */ /* 0x050fe200078e02f4 */
[----:B---3--:R-:W3:Y:S04]  /*efb0*/  LDL.LU.64 R242, [R1+0xe0] ;  /* 0x0000e00001f27983 */ /* 0x008ee80000300a00 */
[----:B------:R4:W-:Y:S04]  /*efc0*/  STL.64 [R1+0x1b8], R244 ;  /* 0x0001b8f401007387 */ /* 0x0009e80000100a00 */
[----:B------:R1:W-:Y:S01]  /*efd0*/  LDGSTS.E [R134+0x20128], desc[UR22][R244.64], !P5 ;  /* 0x20128000f4867fae */ /* 0x0003e2000e9a1016 */
[----:B------:R-:W-:-:S03]  /*efe0*/  IMAD.WIDE R214, R133, 0x4, R214 ;  /* 0x0000000485d67825 */ /* 0x000fc600078e02d6 */
[----:B----4-:R-:W4:Y:S04]  /*eff0*/  LDL.LU.64 R244, [R1+0xd8] ;  /* 0x0000d80001f47983 */ /* 0x010f280000300a00 */
[----:B------:R1:W-:Y:S04]  /*f000*/  STL.64 [R1+0x1b0], R214 ;  /* 0x0001b0d601007387 */ /* 0x0003e80000100a00 */
[----:B------:R1:W-:Y:S01]  /*f010*/  LDGSTS.E [R134+0x2012c], desc[UR22][R214.64], !P1 ;  /* 0x2012c000d6867fae */ /* 0x0003e2000c9a1016 */
[----:B------:R-:W-:Y:S01]  /*f020*/  IMAD.WIDE R248, R133, 0x4, R248 ;  /* 0x0000000485f87825 */ /* 0x000fe200078e02f8 */
[----:B------:R-:W-:-:S04]  /*f030*/  ISETP.GE.U32.AND P5, PT, R132, 0x7ffffe32, PT ;  /* 0x7ffffe328400780c */ /* 0x000fc80003fa6070 */
        /* <DEDUP_REMOVED lines=29> */
[----:B------:R-:W-:Y:S02]  /*f210*/  ISETP.GE.U32.AND P1, PT, R132, 0x7ffffe2d, PT ;  /* 0x7ffffe2d8400780c */ /* 0x000fe40003f26070 */
[----:B--2---:R-:W-:Y:S02]  /*f220*/  IADD3 R132, PT, PT, R247, -0x155, RZ ;  /* 0xfffffeabf7847810 */ /* 0x004fe40007ffe0ff */
[----:B------:R-:W2:Y:S01]  /*f230*/  LDC R247, c[0x0][0x3a0] ;  /* 0x0000e800fff77b82 */ /* 0x000ea20000000800 */
[C---:B----4-:R-:W-:Y:S01]  /*f240*/  IMAD.WIDE R244, R133.reuse, 0x4, R244 ;  /* 0x0000000485f47825 */ /* 0x050fe200078e02f4 */
[----:B---3--:R-:W3:Y:S04]  /*f250*/  LDL.LU.64 R242, [R1+0xb0] ;  /* 0x0000b00001f27983 */ /* 0x008ee80000300a00 */
[----:B------:R4:W-:Y:S04]  /*f260*/  STL.64 [R1+0x188], R244 ;  /* 0x000188f401007387 */ /* 0x0009e80000100a00 */
[----:B------:R1:W-:Y:S01]  /*f270*/  LDGSTS.E [R134+0x20140], desc[UR22][R244.64], !P4 ;  /* 0x20140000f4867fae */ /* 0x0003e2000e1a1016 */
[----:B------:R-:W-:Y:S01]  /*f280*/  ISETP.GE.U32.AND P4, PT, R132, 0x7ffffe2c, PT ;  /* 0x7ffffe2c8400780c */ /* 0x000fe20003f86070 */
[----:B------:R-:W-:-:S02]  /*f290*/  IMAD.WIDE R214, R133, 0x4, R214 ;  /* 0x0000000485d67825 */ /* 0x000fc400078e02d6 */
[----:B----4-:R-:W4:Y:S04]  /*f2a0*/  LDL.LU.64 R244, [R1+0xa8] ;  /* 0x0000a80001f47983 */ /* 0x010f280000300a00 */
[----:B------:R1:W-:Y:S04]  /*f2b0*/  STL.64 [R1+0x180], R214 ;  /* 0x000180d601007387 */ /* 0x0003e80000100a00 */
[----:B------:R1:W-:Y:S01]  /*f2c0*/  LDGSTS.E [R134+0x20144], desc[UR22][R214.64], !P6 ;  /* 0x20144000d6867fae */ /* 0x0003e2000f1a1016 */
[----:B------:R-:W-:-:S03]  /*f2d0*/  IMAD.WIDE R248, R133, 0x4, R248 ;  /* 0x0000000485f87825 */ /* 0x000fc600078e02f8 */
[----:B-1----:R-:W4:Y:S04]  /*f2e0*/  LDL.LU.64 R214, [R1+0xa0] ;  /* 0x0000a00001d67983 */ /* 0x002f280000300a00 */
[----:B------:R1:W-:Y:S04]  /*f2f0*/  STL.64 [R1+0x178], R248 ;  /* 0x000178f801007387 */ /* 0x0003e80000100a00 */
[----:B------:R1:W-:Y:S01]  /*f300*/  LDGSTS.E [R134+0x20148], desc[UR22][R248.64], !P5 ;  /* 0x20148000f8867fae */ /* 0x0003e2000e9a1016 */
        /* <DEDUP_REMOVED lines=42> */
[----:B------:R-:W-:-:S03]  /*f5b0*/  IMAD.WIDE R98, R133, 0x4, R98 ;  /* 0x0000000485627825 */ /* 0x000fc600078e0262 */
[----:B-1----:R-:W4:Y:S04]  /*f5c0*/  LDL.LU.64 R248, [R1+0x68] ;  /* 0x0000680001f87983 */ /* 0x002f280000300a00 */
[----:B------:R1:W-:Y:S04]  /*f5d0*/  STL.64 [R1+0x140], R98 ;  /* 0x0001406201007387 */ /* 0x0003e80000100a00 */
[----:B------:R1:W-:Y:S01]  /*f5e0*/  LDGSTS.E [R134+0x20164], desc[UR22][R98.64], !P6 ;  /* 0x2016400062867fae */ /* 0x0003e2000f1a1016 */
[----:B------:R-:W-:-:S05]  /*f5f0*/  IMAD.WIDE R250, R133, 0x4, R250 ;  /* 0x0000000485fa7825 */ /* 0x000fca00078e02fa */
[----:B------:R-:W-:Y:S04]  /*f600*/  LDGSTS.E [R134+0x20168], desc[UR22][R250.64], !P5 ;  /* 0x20168000fa867fae */ /* 0x000fe8000e9a1016 */
        /* <DEDUP_REMOVED lines=9> */
[----:B--2---:R-:W-:-:S05]  /*f6a0*/  VIADD R132, R247, 0xfffffea2 ;  /* 0xfffffea2f7847836 */ /* 0x004fca0000000000 */
[----:B------:R-:W-:Y:S01]  /*f6b0*/  ISETP.GE.U32.AND P6, PT, R132, 0x7ffffe23, PT ;  /* 0x7ffffe238400780c */ /* 0x000fe20003fc6070 */
[----:B------:R-:W2:Y:S01]  /*f6c0*/  LDC R247, c[0x0][0x3a0] ;  /* 0x0000e800fff77b82 */ /* 0x000ea20000000800 */
[----:B-1----:R-:W-:-:S07]  /*f6d0*/  VIADD R132, R246, 0xfffffea1 ;  /* 0xfffffea1f6847836 */ /* 0x002fce0000000000 */
[----:B------:R-:W1:Y:S01]  /*f6e0*/  LDC R246, c[0x0][0x3a0] ;  /* 0x0000e800fff67b82 */ /* 0x000e620000000800 */
[----:B------:R-:W-:Y:S01]  /*f6f0*/  ISETP.GE.U32.AND P5, PT, R132, 0x7ffffe22, PT ;  /* 0x7ffffe228400780c */ /* 0x000fe20003fa6070 */
[----:B------:R-:W-:-:S06]  /*f700*/  VIADD R132, R252, 0xfffffea0 ;  /* 0xfffffea0fc847836 */ /* 0x000fcc0000000000 */
[----:B------:R-:W1:Y:S01]  /*f710*/  LDC R252, c[0x0][0x3a0] ;  /* 0x0000e800fffc7b82 */ /* 0x000e620000000800 */
[----:B---3--:R-:W-:-:S05]  /*f720*/  IMAD.WIDE R242, R133, 0x4, R242 ;  /* 0x0000000485f27825 */ /* 0x008fca00078e02f2 */
[----:B------:R3:W-:Y:S04]  /*f730*/  STL.64 [R1+0x130], R242 ;  /* 0x000130f201007387 */ /* 0x0007e80000100a00 */
[----:B------:R-:W-:Y:S01]  /*f740*/  LDGSTS.E [R134+0x2016c], desc[UR22][R242.64], !P1 ;  /* 0x2016c000f2867fae */ /* 0x000fe2000c9a1016 */
[----:B------:R-:W-:Y:S01]  /*f750*/  ISETP.GE.U32.AND P1, PT, R132, 0x7ffffe21, PT ;  /* 0x7ffffe218400780c */ /* 0x000fe20003f26070 */
[C---:B----4-:R-:W-:Y:S02]  /*f760*/  IMAD.WIDE R244, R133.reuse, 0x4, R244 ;  /* 0x0000000485f47825 */ /* 0x050fe400078e02f4 */
[----:B---3--:R-:W3:Y:S04]  /*f770*/  LDL.LU.64 R242, [R1+0x50] ;  /* 0x0000500001f27983 */ /* 0x008ee80000300a00 */
[----:B------:R4:W-:Y:S04]  /*f780*/  STL.64 [R1+0x128], R244 ;  /* 0x000128f401007387 */ /* 0x0009e80000100a00 */
[----:B------:R-:W-:Y:S01]  /*f790*/  LDGSTS.E [R134+0x20170], desc[UR22][R244.64], !P4 ;  /* 0x20170000f4867fae */ /* 0x000fe2000e1a1016 */
[----:B------:R-:W-:-:S03]  /*f7a0*/  IMAD.WIDE R214, R133, 0x4, R214 ;  /* 0x0000000485d67825 */ /* 0x000fc600078e02d6 */
[----:B----4-:R-:W4:Y:S04]  /*f7b0*/  LDL.LU.64 R244, [R1+0x48] ;  /* 0x0000480001f47983 */ /* 0x010f280000300a00 */
[----:B------:R1:W-:Y:S04]  /*f7c0*/  STL.64 [R1+0x120], R214 ;  /* 0x000120d601007387 */ /* 0x0003e80000100a00 */
[----:B------:R-:W-:Y:S01]  /*f7d0*/  LDGSTS.E [R134+0x20174], desc[UR22][R214.64], !P6 ;  /* 0x20174000d6867fae */ /* 0x000fe2000f1a1016 */
[----:B------:R-:W-:-:S03]  /*f7e0*/  IMAD.WIDE R248, R133, 0x4, R248 ;  /* 0x0000000485f87825 */ /* 0x000fc600078e02f8 */
[----:B-1----:R-:W4:Y:S04]  /*f7f0*/  LDL.LU.64 R214, [R1+0x40] ;  /* 0x0000400001d67983 */ /* 0x002f280000300a00 */
[----:B------:R1:W-:Y:S04]  /*f800*/  STL.64 [R1+0x118], R248 ;  /* 0x000118f801007387 */ /* 0x0003e80000100a00 */
[----:B------:R-:W-:Y:S01]  /*f810*/  LDGSTS.E [R134+0x20178], desc[UR22][R248.64], !P5 ;  /* 0x20178000f8867fae */ /* 0x000fe2000e9a1016 */
[----:B------:R-:W-:-:S03]  /*f820*/  IMAD.WIDE R98, R133, 0x4, R98 ;  /* 0x0000000485627825 */ /* 0x000fc600078e0262 */
[----:B-1----:R-:W4:Y:S04]  /*f830*/  LDL.LU.64 R248, [R1+0x38] ;  /* 0x0000380001f87983 */ /* 0x002f280000300a00 */
[----:B------:R1:W-:Y:S04]  /*f840*/  STL.64 [R1+0x110], R98 ;  /* 0x0001106201007387 */ /* 0x0003e80000100a00 */
[----:B------:R1:W-:Y:S02]  /*f850*/  LDGSTS.E [R134+0x2017c], desc[UR22][R98.64], !P1 ;  /* 0x2017c00062867fae */ /* 0x0003e4000c9a1016 */
[----:B-1----:R-:W-:-:S02]  /*f860*/  IMAD.WIDE R98, R133, 0x4, R250 ;  /* 0x0000000485627825 */ /* 0x002fc400078e02fa */
[----:B------:R-:W4:Y:S01]  /*f870*/  LDL.LU.64 R250, [R1+0x30] ;  /* 0x0000300001fa7983 */ /* 0x000f220000300a00 */
[----:B--2---:R-:W-:Y:S02]  /*f880*/  IADD3 R132, PT, PT, R247, -0x161, RZ ;  /* 0xfffffe9ff7847810 */ /* 0x004fe40007ffe0ff */
[----:B------:R-:W1:Y:S02]  /*f890*/  LDC R247, c[0x0][0x3a0] ;  /* 0x0000e800fff77b82 */ /* 0x000e640000000800 */
[----:B------:R-:W-:Y:S01]  /*f8a0*/  ISETP.GE.U32.AND P4, PT, R132, 0x7ffffe20, PT ;  /* 0x7ffffe208400780c */ /* 0x000fe20003f86070 */
[----:B------:R-:W-:-:S05]  /*f8b0*/  VIADD R132, R246, 0xfffffe9e ;  /* 0xfffffe9ef6847836 */ /* 0x000fca0000000000 */
[----:B------:R-:W2:Y:S01]  /*f8c0*/  LDC R246, c[0x0][0x3a0] ;  /* 0x0000e800fff67b82 */ /* 0x000ea20000000800 */
[----:B------:R-:W-:Y:S01]  /*f8d0*/  ISETP.GE.U32.AND P6, PT, R132, 0x7ffffe1f, PT ;  /* 0x7ffffe1f8400780c */ /* 0x000fe20003fc6070 */
[----:B------:R-:W-:Y:S01]  /*f8e0*/  VIADD R132, R252, 0xfffffe9d ;  /* 0xfffffe9dfc847836 */ /* 0x000fe20000000000 */
[----:B------:R1:W-:Y:S04]  /*f8f0*/  STL.64 [R1+0x108], R98 ;  /* 0x0001086201007387 */ /* 0x0003e80000100a00 */
[----:B------:R-:W-:Y:S01]  /*f900*/  LDGSTS.E [R134+0x20180], desc[UR22][R98.64], !P4 ;  /* 0x2018000062867fae */ /* 0x000fe2000e1a1016 */
[----:B------:R-:W2:Y:S01]  /*f910*/  LDC R252, c[0x0][0x3a0] ;  /* 0x0000e800fffc7b82 */ /* 0x000ea20000000800 */
[----:B------:R-:W-:Y:S01]  /*f920*/  ISETP.GE.U32.AND P5, PT, R132, 0x7ffffe1e, PT ;  /* 0x7ffffe1e8400780c */ /* 0x000fe20003fa6070 */
[----:B-1----:R-:W-:-:S06]  /*f930*/  VIADD R132, R247, 0xfffffe9c ;  /* 0xfffffe9cf7847836 */ /* 0x002fcc0000000000 */
[----:B------:R-:W1:Y:S01]  /*f940*/  LDC R247, c[0x0][0x3a0] ;  /* 0x0000e800fff77b82 */ /* 0x000e620000000800 */
[----:B------:R-:W4:Y:S01]  /*f950*/  LDL.LU.64 R98, [R1+0x28] ;  /* 0x0000280001627983 */ /* 0x000f220000300a00 */
[----:B------:R-:W-:Y:S02]  /*f960*/  ISETP.GE.U32.AND P1, PT, R132, 0x7ffffe1d, PT ;  /* 0x7ffffe1d8400780c */ /* 0x000fe40003f26070 */
[----:B--2---:R-:W-:-:S04]  /*f970*/  IADD3 R132, PT, PT, R246, -0x165, RZ ;  /* 0xfffffe9bf6847810 */ /* 0x004fc80007ffe0ff */
[----:B------:R-:W2:Y:S01]  /*f980*/  LDC R246, c[0x0][0x3a0] ;  /* 0x0000e800fff67b82 */ /* 0x000ea20000000800 */
[----:B------:R-:W-:Y:S01]  /*f990*/  ISETP.GE.U32.AND P4, PT, R132, 0x7ffffe1c, PT ;  /* 0x7ffffe1c8400780c */ /* 0x000fe20003f86070 */
[----:B------:R-:W-:-:S06]  /*f9a0*/  VIADD R132, R252, 0xfffffe9a ;  /* 0xfffffe9afc847836 */ /* 0x000fcc0000000000 */
[----:B------:R-:W1:Y:S01]  /*f9b0*/  LDC R252, c[0x0][0x3a0] ;  /* 0x0000e800fffc7b82 */ /* 0x000e620000000800 */
[----:B---3--:R-:W-:-:S05]  /*f9c0*/  IMAD.WIDE R242, R133, 0x4, R242 ;  /* 0x0000000485f27825 */ /* 0x008fca00078e02f2 */
[----:B------:R3:W-:Y:S04]  /*f9d0*/  STL.64 [R1+0x100], R242 ;  /* 0x000100f201007387 */ /* 0x0007e80000100a00 */
[----:B------:R-:W-:Y:S01]  /*f9e0*/  LDGSTS.E [R134+0x20184], desc[UR22][R242.64], !P6 ;  /* 0x20184000f2867fae */ /* 0x000fe2000f1a1016 */
[----:B------:R-:W-:Y:S01]  /*f9f0*/  ISETP.GE.U32.AND P6, PT, R132, 0x7ffffe1b, PT ;  /* 0x7ffffe1b8400780c */ /* 0x000fe20003fc6070 */
[----:B-1----:R-:W-:Y:S02]  /*fa00*/  VIADD R132, R247, 0xfffffe99 ;  /* 0xfffffe99f7847836 */ /* 0x002fe40000000000 */
[----:B----4-:R-:W-:Y:S01]  /*fa10*/  IMAD.WIDE R244, R133, 0x4, R244 ;  /* 0x0000000485f47825 */ /* 0x010fe200078e02f4 */
[----:B---3--:R-:W3:Y:S04]  /*fa20*/  LDL.LU.64 R242, [R1+0x20] ;  /* 0x0000200001f27983 */ /* 0x008ee80000300a00 */
[----:B------:R1:W-:Y:S04]  /*fa30*/  STL.64 [R1+0xf8], R244 ;  /* 0x0000f8f401007387 */ /* 0x0003e80000100a00 */
[----:B------:R-:W-:Y:S01]  /*fa40*/  LDGSTS.E [R134+0x20188], desc[UR22][R244.64], !P5 ;  /* 0x20188000f4867fae */ /* 0x000fe2000e9a1016 */
[----:B------:R-:W-:Y:S01]  /*fa50*/  ISETP.GE.U32.AND P5, PT, R132, 0x7ffffe1a, PT ;  /* 0x7ffffe1a8400780c */ /* 0x000fe20003fa6070 */
[----:B--2---:R-:W-:-:S02]  /*fa60*/  VIADD R132, R246, 0xfffffe98 ;  /* 0xfffffe98f6847836 */ /* 0x004fc40000000000 */
[C---:B------:R-:W-:Y:S01]  /*fa70*/  IMAD.WIDE R214, R133.reuse, 0x4, R214 ;  /* 0x0000000485d67825 */ /* 0x040fe200078e02d6 */
[----:B-1----:R-:W2:Y:S04]  /*fa80*/  LDL.LU.64 R244, [R1+0x18] ;  /* 0x0000180001f47983 */ /* 0x002ea80000300a00 */
[----:B------:R1:W-:Y:S04]  /*fa90*/  STL.64 [R1+0xf0], R214 ;  /* 0x0000f0d601007387 */ /* 0x0003e80000100a00 */
[----:B------:R1:W-:Y:S04]  /*faa0*/  LDGSTS.E [R134+0x2018c], desc[UR22][R214.64], !P1 ;  /* 0x2018c000d6867fae */ /* 0x0003e8000c9a1016 */
[----:B------:R-:W4:Y:S01]  /*fab0*/  LDL.LU.64 R246, [R1+0x10] ;  /* 0x0000100001f67983 */ /* 0x000f220000300a00 */
[----:B-1----:R-:W-:-:S03]  /*fac0*/  IMAD.WIDE R214, R133, 0x4, R248 ;  /* 0x0000000485d67825 */ /* 0x002fc600078e02f8 */
[----:B------:R-:W4:Y:S04]  /*fad0*/  LDL.LU.64 R248, [R1+0x8] ;  /* 0x0000080001f87983 */ /* 0x000f280000300a00 */
[----:B------:R1:W-:Y:S04]  /*fae0*/  STL.64 [R1+0xe8], R214 ;  /* 0x0000e8d601007387 */ /* 0x0003e80000100a00 */
[----:B------:R1:W-:Y:S02]  /*faf0*/  LDGSTS.E [R134+0x20190], desc[UR22][R214.64], !P4 ;  /* 0x20190000d6867fae */ /* 0x0003e4000e1a1016 */
[----:B-1----:R-:W-:-:S02]  /*fb00*/  IMAD.WIDE R214, R133, 0x4, R250 ;  /* 0x0000000485d67825 */ /* 0x002fc400078e02fa */
[----:B------:R-:W4:Y:S01]  /*fb10*/  LDL.LU.64 R250, [R1] ;  /* 0x0000000001fa7983 */ /* 0x000f220000300a00 */
[----:B------:R-:W-:Y:S02]  /*fb20*/  ISETP.GE.U32.AND P1, PT, R132, 0x7ffffe19, PT ;  /* 0x7ffffe198400780c */ /* 0x000fe40003f26070 */
[----:B------:R-:W-:Y:S01]  /*fb30*/  IADD3 R132, PT, PT, R252, -0x169, RZ ;  /* 0xfffffe97fc847810 */ /* 0x000fe20007ffe0ff */
[----:B------:R1:W-:Y:S01]  /*fb40*/  LDGSTS.E [R134+0x20194], desc[UR22][R214.64], !P6 ;  /* 0x20194000d6867fae */ /* 0x0003e2000f1a1016 */
[----:B------:R-:W1:Y:S02]  /*fb50*/  LDC R252, c[0x0][0x3a0] ;  /* 0x0000e800fffc7b82 */ /* 0x000e640000000800 */
[----:B------:R-:W-:-:S06]  /*fb60*/  ISETP.GE.U32.AND P4, PT, R132, 0x7ffffe18, PT ;  /* 0x7ffffe188400780c */ /* 0x000fcc0003f86070 */
[----:B------:R-:W1:Y:S02]  /*fb70*/  LDC R132, c[0x0][0x3a0] ;  /* 0x0000e800ff847b82 */ /* 0x000e640000000800 */
[----:B-1----:R-:W-:-:S05]  /*fb80*/  VIADD R132, R132, 0xfffffe96 ;  /* 0xfffffe9684847836 */ /* 0x002fca0000000000 */
[----:B------:R-:W-:Y:S02]  /*fb90*/  ISETP.GE.U32.AND P6, PT, R132, 0x7ffffe17, PT ;  /* 0x7ffffe178400780c */ /* 0x000fe40003fc6070 */
[----:B------:R-:W1:Y:S01]  /*fba0*/  LDC R132, c[0x0][0x3a0] ;  /* 0x0000e800ff847b82 */ /* 0x000e620000000800 */
[----:B------:R-:W-:-:S05]  /*fbb0*/  IMAD.WIDE R98, R133, 0x4, R98 ;  /* 0x0000000485627825 */ /* 0x000fca00078e0262 */
[----:B------:R-:W-:Y:S04]  /*fbc0*/  LDGSTS.E [R134+0x20198], desc[UR22][R98.64], !P5 ;  /* 0x2019800062867fae */ /* 0x000fe8000e9a1016 */
[----:B------:R1:W-:Y:S04]  /*fbd0*/  STL.64 [R1+0xe0], R214 ;  /* 0x0000e0d601007387 */ /* 0x0003e80000100a00 */
[----:B-1----:R-:W4:Y:S01]  /*fbe0*/  LDL.LU.64 R214, [R1+0x6d0] ;  /* 0x0006d00001d67983 */ /* 0x002f220000300a00 */
[----:B------:R-:W-:-:S05]  /*fbf0*/  VIADD R132, R132, 0xfffffe95 ;  /* 0xfffffe9584847836 */ /* 0x000fca0000000000 */
[----:B------:R-:W-:Y:S01]  /*fc00*/  ISETP.GE.U32.AND P5, PT, R132, 0x7ffffe16, PT ;  /* 0x7ffffe168400780c */ /* 0x000fe20003fa6070 */
[----:B------:R-:W-:Y:S01]  /*fc10*/  VIADD R132, R252, 0xfffffe94 ;  /* 0xfffffe94fc847836 */ /* 0x000fe20000000000 */
[----:B------:R1:W-:Y:S01]  /*fc20*/  STL.64 [R1+0xd8], R98 ;  /* 0x0000d86201007387 */ /* 0x0003e20000100a00 */
[----:B------:R-:W2:Y:S03]  /*fc30*/  LDC R252, c[0x0][0x3a0] ;  /* 0x0000e800fffc7b82 */ /* 0x000ea60000000800 */
[----:B-1----:R-:W4:Y:S01]  /*fc40*/  LDL.LU.64 R98, [R1+0x6c8] ;  /* 0x0006c80001627983 */ /* 0x002f220000300a00 */
[----:B---3--:R-:W-:-:S05]  /*fc50*/  IMAD.WIDE R242, R133, 0x4, R242 ;  /* 0x0000000485f27825 */ /* 0x008fca00078e02f2 */
[----:B------:R1:W-:Y:S01]  /*fc60*/  LDGSTS.E [R134+0x2019c], desc[UR22][R242.64], !P1 ;  /* 0x2019c000f2867fae */ /* 0x0003e2000c9a1016 */
[----:B------:R-:W-:Y:S02]  /*fc70*/  ISETP.GE.U32.AND P1, PT, R132, 0x7ffffe15, PT ;  /* 0x7ffffe158400780c */ /* 0x000fe40003f26070 */
[----:B------:R-:W3:Y:S01]  /*fc80*/  LDC R132, c[0x0][0x3a0] ;  /* 0x0000e800ff847b82 */ /* 0x000ee20000000800 */
[----:B------:R1:W-:Y:S01]  /*fc90*/  STL.64 [R1+0xd0], R242 ;  /* 0x0000d0f201007387 */ /* 0x0003e20000100a00 */
[----:B--2---:R-:W-:-:S03]  /*fca0*/  IMAD.WIDE R244, R133, 0x4, R244 ;  /* 0x0000000485f47825 */ /* 0x004fc600078e02f4 */
[----:B-1----:R-:W2:Y:S04]  /*fcb0*/  LDL.LU.64 R242, [R1+0x6c0] ;  /* 0x0006c00001f27983 */ /* 0x002ea80000300a00 */
[----:B------:R1:W-:Y:S04]  /*fcc0*/  STL.64 [R1+0xc8], R244 ;  /* 0x0000c8f401007387 */ /* 0x0003e80000100a00 */
[----:B------:R1:W-:Y:S01]  /*fcd0*/  LDGSTS.E [R134+0x201a0], desc[UR22][R244.64], !P4 ;  /* 0x201a0000f4867fae */ /* 0x0003e2000e1a1016 */
[----:B----4-:R-:W-:-:S05]  /*fce0*/  IMAD.WIDE R246, R133, 0x4, R246 ;  /* 0x0000000485f67825 */ /* 0x010fca00078e02f6 */
[----:B------:R-:W-:Y:S04]  /*fcf0*/  LDGSTS.E [R134+0x201a4], desc[UR22][R246.64], !P6 ;  /* 0x201a4000f6867fae */ /* 0x000fe8000f1a1016 */
[----:B-1----:R-:W4:Y:S01]  /*fd00*/  LDL.LU.64 R244, [R1+0x6b8] ;  /* 0x0006b80001f47983 */ /* 0x002f220000300a00 */
[----:B------:R-:W-:-:S03]  /*fd10*/  IMAD.WIDE R248, R133, 0x4, R248 ;  /* 0x0000000485f87825 */ /* 0x000fc600078e02f8 */
[----:B------:R1:W-:Y:S04]  /*fd20*/  STL.64 [R1+0xc0], R246 ;  /* 0x0000c0f601007387 */ /* 0x0003e80000100a00 */
        /* <DEDUP_REMOVED lines=8> */
[----:B---3--:R-:W-:-:S04]  /*fdb0*/  IADD3 R132, PT, PT, R132, -0x16d, RZ ;  /* 0xfffffe9384847810 */ /* 0x008fc80007ffe0ff */
[----:B------:R-:W-:Y:S02]  /*fdc0*/  ISETP.GE.U32.AND P4, PT, R132, 0x7ffffe14, PT ;  /* 0x7ffffe148400780c */ /* 0x000fe40003f86070 */
[----:B------:R-:W1:Y:S02]  /*fdd0*/  LDC R132, c[0x0][0x3a0] ;  /* 0x0000e800ff847b82 */ /* 0x000e640000000800 */
[----:B-1----:R-:W-:-:S05]  /*fde0*/  VIADD R132, R132, 0xfffffe92 ;  /* 0xfffffe9284847836 */ /* 0x002fca0000000000 */
[----:B------:R-:W-:Y:S01]  /*fdf0*/  ISETP.GE.U32.AND P6, PT, R132, 0x7ffffe13, PT ;  /* 0x7ffffe138400780c */ /* 0x000fe20003fc6070 */
[----:B------:R-:W-:Y:S02]  /*fe00*/  VIADD R132, R252, 0xfffffe91 ;  /* 0xfffffe91fc847836 */ /* 0x000fe40000000000 */
[----:B------:R-:W1:Y:S03]  /*fe10*/  LDC R252, c[0x0][0x3a0] ;  /* 0x0000e800fffc7b82 */ /* 0x000e660000000800 */
[----:B------:R-:W-:-:S05]  /*fe20*/  ISETP.GE.U32.AND P5, PT, R132, 0x7ffffe12, PT ;  /* 0x7ffffe128400780c */ /* 0x000fca0003fa6070 */
[----:B------:R-:W3:Y:S02]  /*fe30*/  LDC R132, c[0x0][0x3a0] ;  /* 0x0000e800ff847b82 */ /* 0x000ee40000000800 */
[----:B---3--:R-:W-:-:S05]  /*fe40*/  VIADD R132, R132, 0xfffffe90 ;  /* 0xfffffe9084847836 */ /* 0x008fca0000000000 */
[----:B------:R-:W-:Y:S02]  /*fe50*/  ISETP.GE.U32.AND P1, PT, R132, 0x7ffffe11, PT ;  /* 0x7ffffe118400780c */ /* 0x000fe40003f26070 */
[----:B------:R-:W3:Y:S02]  /*fe60*/  LDC R132, c[0x0][0x3a0] ;  /* 0x0000e800ff847b82 */ /* 0x000ee40000000800 */
[----:B---3--:R-:W-:Y:S01]  /*fe70*/  IADD3 R132, PT, PT, R132, -0x171, RZ ;  /* 0xfffffe8f84847810 */ /* 0x008fe20007ffe0ff */
[----:B------:R-:W-:-:S04]  /*fe80*/  IMAD.WIDE R214, R133, 0x4, R214 ;  /* 0x0000000485d67825 */ /* 0x000fc800078e02d6 */
[----:B------:R-:W-:-:S04]  /*fe90*/  IMAD.WIDE R218, R133, 0x4, R218 ;  /* 0x0000000485da7825 */ /* 0x000fc800078e02da */
[----:B------:R-:W-:-:S04]  /*fea0*/  IMAD.WIDE R12, R135, 0x4, R12 ;  /* 0x00000004870c7825 */ /* 0x000fc800078e020c */
[----:B--2---:R-:W-:-:S04]  /*feb0*/  IMAD.WIDE R242, R133, 0x4, R242 ;  /* 0x0000000485f27825 */ /* 0x004fc800078e02f2 */
[----:B----4-:R-:W-:-:S04]  /*fec0*/  IMAD.WIDE R244, R133, 0x4, R244 ;  /* 0x0000000485f47825 */ /* 0x010fc800078e02f4 */
[----:B------:R-:W-:-:S04]  /*fed0*/  IMAD.WIDE R248, R133, 0x4, R248 ;  /* 0x0000000485f87825 */ /* 0x000fc800078e02f8 */
[----:B------:R-:W-:-:S05]  /*fee0*/  IMAD.WIDE R250, R133, 0x4, R250 ;  /* 0x0000000485fa7825 */ /* 0x000fca00078e02fa */
[----:B------:R2:W-:Y:S04]  /*fef0*/  STL.64 [R1+0xa8], R250 ;  /* 0x0000a8fa01007387 */ /* 0x0005e80000100a00 */
[----:B------:R2:W-:Y:S04]  /*ff00*/  LDGSTS.E [R134+0x201b0], desc[UR22][R250.64], !P4 ;  /* 0x201b0000fa867fae */ /* 0x0005e8000e1a1016 */
[----:B------:R3:W-:Y:S04]  /*ff10*/  STL.64 [R1+0xa0], R248 ;  /* 0x0000a0f801007387 */ /* 0x0007e80000100a00 */
[----:B------:R3:W-:Y:S01]  /*ff20*/  LDGSTS.E [R134+0x201b4], desc[UR22][R248.64], !P6 ;  /* 0x201b4000f8867fae */ /* 0x0007e2000f1a1016 */
[----:B--2---:R-:W2:Y:S08]  /*ff30*/  LDC R251, c[0x0][0x3a0] ;  /* 0x0000e800fffb7b82 */ /* 0x004eb00000000800 */
[----:B------:R-:W4:Y:S01]  /*ff40*/  LDC R250, c[0x0][0x3a0] ;  /* 0x0000e800fffa7b82 */ /* 0x000f220000000800 */
[----:B------:R-:W-:Y:S01]  /*ff50*/  ISETP.GE.U32.AND P4, PT, R132, 0x7ffffe10, PT ;  /* 0x7ffffe108400780c */ /* 0x000fe20003f86070 */
[----:B-1----:R-:W-:-:S06]  /*ff60*/  VIADD R132, R252, 0xfffffe8e ;  /* 0xfffffe8efc847836 */ /* 0x002fcc0000000000 */
[----:B---3--:R-:W1:Y:S01]  /*ff70*/  LDC R248, c[0x0][0x3a0] ;  /* 0x0000e800fff87b82 */ /* 0x008e620000000800 */
[----:B------:R-:W-:Y:S01]  /*ff80*/  ISETP.GE.U32.AND P6, PT, R132, 0x7ffffe0f, PT ;  /* 0x7ffffe0f8400780c */ /* 0x000fe20003fc6070 */
[----:B------:R-:W-:-:S04]  /*ff90*/  IMAD.WIDE R246, R133, 0x4, R246 ;  /* 0x0000000485f67825 */ /* 0x000fc800078e02f6 */
[----:B--2---:R-:W-:Y:S01]  /*ffa0*/  VIADD R132, R251, 0xfffffe8d ;  /* 0xfffffe8dfb847836 */ /* 0x004fe20000000000 */
[----:B------:R2:W-:Y:S01]  /*ffb0*/  STL.64 [R1+0x98], R246 ;  /* 0x000098f601007387 */ /* 0x0005e20000100a00 */
[----:B------:R-:W3:Y:S03]  /*ffc0*/  LDC R251, c[0x0][0x3a0] ;  /* 0x0000e800fffb7b82 */ /* 0x000ee60000000800 */
[----:B------:R2:W-:Y:S01]  /*ffd0*/  LDGSTS.E [R134+0x201b8], desc[UR22][R246.64], !P5 ;  /* 0x201b8000f6867fae */ /* 0x0005e2000e9a1016 */
[----:B------:R-:W-:Y:S01]  /*ffe0*/  ISETP.GE.U32.AND P5, PT, R132, 0x7ffffe0e, PT ;  /* 0x7ffffe0e8400780c */ /* 0x000fe20003fa6070 */
[----:B----4-:R-:W-:Y:S02]  /*fff0*/  VIADD R132, R250, 0xfffffe8c ;  /* 0xfffffe8cfa847836 */ /* 0x010fe40000000000 */
[----:B------:R4:W-:Y:S01]  /*10000*/  STL.64 [R1+0x90], R244 ;  /* 0x000090f401007387 */ /* 0x0009e20000100a00 */
[----:B------:R-:W-:Y:S01]  /*10010*/  IMAD.WIDE R48, R135, 0x4, R48 ;  /* 0x0000000487307825 */ /* 0x000fe200078e0230 */
[----:B------:R-:W3:Y:S02]  /*10020*/  LDC R252, c[0x0][0x3a0] ;  /* 0x0000e800fffc7b82 */ /* 0x000ee40000000800 */
[----:B------:R4:W-:Y:S06]  /*10030*/  LDGSTS.E [R134+0x201bc], desc[UR22][R244.64], !P1 ;  /* 0x201bc000f4867fae */ /* 0x0009ec000c9a1016 */
[----:B--2---:R-:W2:Y:S01]  /*10040*/  LDC R246, c[0x0][0x3a0] ;  /* 0x0000e800fff67b82 */ /* 0x004ea20000000800 */
[----:B------:R-:W-:Y:S01]  /*10050*/  ISETP.GE.U32.AND P1, PT, R132, 0x7ffffe0d, PT ;  /* 0x7ffffe0d8400780c */ /* 0x000fe20003f26070 */
[----:B------:R4:W-:Y:S01]  /*10060*/  LDGSTS.E [R134+0x201c0], desc[UR22][R242.64], !P4 ;  /* 0x201c0000f2867fae */ /* 0x0009e2000e1a1016 */
[----:B-1----:R-:W-:-:S05]  /*10070*/  IADD3 R132, PT, PT, R248, -0x175, RZ ;  /* 0xfffffe8bf8847810 */ /* 0x002fca0007ffe0ff */
[----:B----4-:R-:W1:Y:S01]  /*10080*/  LDC R244, c[0x0][0x3a0] ;  /* 0x0000e800fff47b82 */ /* 0x010e620000000800 */
[----:B------:R4:W-:Y:S01]  /*10090*/  STL.64 [R1+0x88], R242 ;  /* 0x000088f201007387 */ /* 0x0009e20000100a00 */
[----:B------:R-:W-:-:S06]  /*100a0*/  ISETP.GE.U32.AND P4, PT, R132, 0x7ffffe0c, PT ;  /* 0x7ffffe0c8400780c */ /* 0x000fcc0003f86070 */
[----:B------:R-:W3:Y:S01]  /*100b0*/  LDC R132, c[0x0][0x3a0] ;  /* 0x0000e800ff847b82 */ /* 0x000ee20000000800 */
[----:B----4-:R-:W-:-:S05]  /*100c0*/  IMAD.WIDE R242, R133, 0x4, R98 ;  /* 0x0000000485f27825 */ /* 0x010fca00078e0262 */
[----:B------:R4:W-:Y:S04]  /*100d0*/  STL.64 [R1+0x80], R242 ;  /* 0x000080f201007387 */ /* 0x0009e80000100a00 */
[----:B------:R4:W-:Y:S01]  /*100e0*/  LDGSTS.E [R134+0x201c4], desc[UR22][R242.64], !P6 ;  /* 0x201c4000f2867fae */ /* 0x0009e2000f1a1016 */
[----:B--2---:R-:W-:-:S03]  /*100f0*/  VIADD R98, R246, 0xfffffe8a ;  /* 0xfffffe8af6627836 */ /* 0x004fc60000000000 */
[----:B------:R2:W-:Y:S01]  /*10100*/  STL.64 [R1+0x78], R214 ;  /* 0x000078d601007387 */ /* 0x0005e20000100a00 */
[----:B----4-:R-:W4:Y:S01]  /*10110*/  LDC R243, c[0x0][0x3a0] ;  /* 0x0000e800fff37b82 */ /* 0x010f220000000800 */
[----:B------:R-:W-:Y:S02]  /*10120*/  ISETP.GE.U32.AND P6, PT, R98, 0x7ffffe0b, PT ;  /* 0x7ffffe0b6200780c */ /* 0x000fe40003fc6070 */
[----:B------:R2:W-:Y:S05]  /*10130*/  LDGSTS.E [R134+0x201c8], desc[UR22][R214.64], !P5 ;  /* 0x201c8000d6867fae */ /* 0x0005ea000e9a1016 */
[----:B------:R-:W4:Y:S01]  /*10140*/  LDC R242, c[0x0][0x3a0] ;  /* 0x0000e800fff27b82 */ /* 0x000f220000000800 */
[----:B-1----:R-:W-:-:S07]  /*10150*/  VIADD R98, R244, 0xfffffe89 ;  /* 0xfffffe89f4627836 */ /* 0x002fce0000000000 */
[----:B--2---:R-:W1:Y:S01]  /*10160*/  LDC R215, c[0x0][0x3a0] ;  /* 0x0000e800ffd77b82 */ /* 0x004e620000000800 */
[----:B------:R-:W-:Y:S01]  /*10170*/  ISETP.GE.U32.AND P5, PT, R98, 0x7ffffe0a, PT ;  /* 0x7ffffe0a6200780c */ /* 0x000fe20003fa6070 */
[----:B------:R-:W-:-:S04]  /*10180*/  IMAD.WIDE R98, R133, 0x4, R216 ;  /* 0x0000000485627825 */ /* 0x000fc800078e02d8 */
[----:B---3--:R-:W-:Y:S01]  /*10190*/  VIADD R132, R132, 0xfffffe88 ;  /* 0xfffffe8884847836 */ /* 0x008fe20000000000 */
[----:B------:R-:W-:Y:S01]  /*101a0*/  LDGSTS.E [R134+0x201cc], desc[UR22][R98.64], !P1 ;  /* 0x201cc00062867fae */ /* 0x000fe2000c9a1016 */
[----:B------:R-:W2:Y:S03]  /*101b0*/  LDC R214, c[0x0][0x3a0] ;  /* 0x0000e800ffd67b82 */ /* 0x000ea60000000800 */
[----:B------:R-:W-:Y:S01]  /*101c0*/  ISETP.GE.U32.AND P1, PT, R132, 0x7ffffe09, PT ;  /* 0x7ffffe098400780c */ /* 0x000fe20003f26070 */
[----:B------:R3:W-:Y:S01]  /*101d0*/  LDGSTS.E [R134+0x201d0], desc[UR22][R218.64], !P4 ;  /* 0x201d0000da867fae */ /* 0x0007e2000e1a1016 */
[----:B----4-:R-:W-:-:S03]  /*101e0*/  IADD3 R132, PT, PT, R243, -0x179, RZ ;  /* 0xfffffe87f3847810 */ /* 0x010fc60007ffe0ff */
[----:B------:R-:W4:Y:S01]  /*101f0*/  LDC R217, c[0x0][0x3a0] ;  /* 0x0000e800ffd97b82 */ /* 0x000f220000000800 */
[----:B------:R-:W-:Y:S01]  /*10200*/  ISETP.GE.U32.AND P4, PT, R132, 0x7ffffe08, PT ;  /* 0x7ffffe088400780c */ /* 0x000fe20003f86070 */
[----:B------:R-:W-:-:S04]  /*10210*/  IMAD.WIDE R244, R133, 0x4, R220 ;  /* 0x0000000485f47825 */ /* 0x000fc800078e02dc */
[----:B------:R-:W-:Y:S01]  /*10220*/  VIADD R132, R242, 0xfffffe86 ;  /* 0xfffffe86f2847836 */ /* 0x000fe20000000000 */
[----:B------:R-:W-:Y:S01]  /*10230*/  LDGSTS.E [R134+0x201d4], desc[UR22][R244.64], !P6 ;  /* 0x201d4000f4867fae */ /* 0x000fe2000f1a1016 */
[----:B------:R-:W4:Y:S01]  /*10240*/  LDC R216, c[0x0][0x3a0] ;  /* 0x0000e800ffd87b82 */ /* 0x000f220000000800 */
[----:B------:R-:W-:Y:S02]  /*10250*/  IMAD.WIDE R248, R133, 0x4, R222 ;  /* 0x0000000485f87825 */ /* 0x000fe400078e02de */
[----:B------:R-:W-:Y:S02]  /*10260*/  ISETP.GE.U32.AND P6, PT, R132, 0x7ffffe07, PT ;  /* 0x7ffffe078400780c */ /* 0x000fe40003fc6070 */
[----:B-1----:R-:W-:Y:S01]  /*10270*/  VIADD R132, R215, 0xfffffe85 ;  /* 0xfffffe85d7847836 */ /* 0x002fe20000000000 */
[----:B------:R-:W-:Y:S02]  /*10280*/  LDGSTS.E [R134+0x201d8], desc[UR22][R248.64], !P5 ;  /* 0x201d8000f8867fae */ /* 0x000fe4000e9a1016 */
[----:B------:R-:W1:Y:S02]  /*10290*/  LDC R215, c[0x0][0x3a0] ;  /* 0x0000e800ffd77b82 */ /* 0x000e640000000800 */
[----:B------:R3:W-:Y:S01]  /*102a0*/  STL.64 [R1+0x70], R218 ;  /* 0x000070da01007387 */ /* 0x0007e20000100a00 */
[----:B------:R-:W-:Y:S01]  /*102b0*/  ISETP.GE.U32.AND P5, PT, R132, 0x7ffffe06, PT ;  /* 0x7ffffe068400780c */ /* 0x000fe20003fa6070 */
[----:B--2---:R-:W-:-:S04]  /*102c0*/  VIADD R132, R214, 0xfffffe84 ;  /* 0xfffffe84d6847836 */ /* 0x004fc80000000000 */
[----:B------:R-:W2:Y:S01]  /*102d0*/  LDC R214, c[0x0][0x3a0] ;  /* 0x0000e800ffd67b82 */ /* 0x000ea20000000800 */
[----:B---3--:R-:W-:-:S05]  /*102e0*/  IMAD.WIDE R218, R133, 0x4, R224 ;  /* 0x0000000485da7825 */ /* 0x008fca00078e02e0 */
[----:B------:R3:W-:Y:S04]  /*102f0*/  STL.64 [R1], R218 ;  /* 0x000000da01007387 */ /* 0x0007e80000100a00 */
[----:B------:R3:W-:Y:S01]  /*10300*/  LDGSTS.E [R134+0x201dc], desc[UR22][R218.64], !P1 ;  /* 0x201dc000da867fae */ /* 0x0007e2000c9a1016 */
[----:B------:R-:W-:Y:S02]  /*10310*/  ISETP.GE.U32.AND P1, PT, R132, 0x7ffffe05, PT ;  /* 0x7ffffe058400780c */ /* 0x000fe40003f26070 */
[----:B----4-:R-:W-:Y:S01]  /*10320*/  IADD3 R132, PT, PT, R217, -0x17d, RZ ;  /* 0xfffffe83d9847810 */ /* 0x010fe20007ffe0ff */
[----:B---3--:R-:W-:-:S05]  /*10330*/  IMAD.WIDE R218, R133, 0x4, R226 ;  /* 0x0000000485da7825 */ /* 0x008fca00078e02e2 */
[----:B------:R3:W-:Y:S04]  /*10340*/  STL.64 [R1+0x8], R218 ;  /* 0x000008da01007387 */ /* 0x0007e80000100a00 */
[----:B------:R3:W-:Y:S01]  /*10350*/  LDGSTS.E [R134+0x201e0], desc[UR22][R218.64], !P4 ;  /* 0x201e0000da867fae */ /* 0x0007e2000e1a1016 */
[----:B------:R-:W-:Y:S01]  /*10360*/  ISETP.GE.U32.AND P4, PT, R132, 0x7ffffe04, PT ;  /* 0x7ffffe048400780c */ /* 0x000fe20003f86070 */
[----:B------:R-:W-:Y:S02]  /*10370*/  VIADD R132, R216, 0xfffffe82 ;  /* 0xfffffe82d8847836 */ /* 0x000fe40000000000 */
[----:B------:R-:W-:-:S04]  /*10380*/  IMAD.WIDE R216, R133, 0x4, R230 ;  /* 0x0000000485d87825 */ /* 0x000fc800078e02e6 */
[----:B---3--:R-:W-:-:S05]  /*10390*/  IMAD.WIDE R218, R133, 0x4, R228 ;  /* 0x0000000485da7825 */ /* 0x008fca00078e02e4 */
[----:B------:R-:W-:Y:S01]  /*103a0*/  LDGSTS.E [R134+0x201e4], desc[UR22][R218.64], !P6 ;  /* 0x201e4000da867fae */ /* 0x000fe2000f1a1016 */
[----:B------:R-:W-:Y:S01]  /*103b0*/  ISETP.GE.U32.AND P6, PT, R132, 0x7ffffe03, PT ;  /* 0x7ffffe038400780c */ /* 0x000fe20003fc6070 */
[----:B-1----:R-:W-:Y:S02]  /*103c0*/  VIADD R132, R215, 0xfffffe81 ;  /* 0xfffffe81d7847836 */ /* 0x002fe40000000000 */
[----:B------:R-:W1:Y:S01]  /*103d0*/  LDC R215, c[0x0][0x3a0] ;  /* 0x0000e800ffd77b82 */ /* 0x000e620000000800 */
[----:B------:R-:W-:Y:S01]  /*103e0*/  STL.64 [R1+0x10], R218 ;  /* 0x000010da01007387 */ /* 0x000fe20000100a00 */
[----:B--2---:R-:W-:-:S03]  /*103f0*/  VIADD R214, R214, 0xfffffe80 ;  /* 0xfffffe80d6d67836 */ /* 0x004fc60000000000 */
[----:B------:R2:W-:Y:S04]  /*10400*/  STL.64 [R1+0x18], R216 ;  /* 0x000018d801007387 */ /* 0x0005e80000100a00 */
[----:B------:R2:W-:Y:S01]  /*10410*/  LDGSTS.E [R134+0x201e8], desc[UR22][R216.64], !P5 ;  /* 0x201e8000d8867fae */ /* 0x0005e2000e9a1016 */
[----:B------:R-:W-:Y:S02]  /*10420*/  IADD3 R251, PT, PT, R251, 0x7f, RZ ;  /* 0x0000007ffbfb7810 */ /* 0x000fe40007ffe0ff */
[----:B------:R-:W-:Y:S01]  /*10430*/  ISETP.GE.U32.AND P5, PT, R132, 0x7ffffe02, PT ;  /* 0x7ffffe028400780c */ /* 0x000fe20003fa6070 */
[----:B--2---:R-:W-:-:S05]  /*10440*/  IMAD.WIDE R216, R133, 0x4, R232 ;  /* 0x0000000485d87825 */ /* 0x004fca00078e02e8 */
[----:B------:R2:W-:Y:S01]  /*10450*/  LDGSTS.E [R134+0x201ec], desc[UR22][R216.64], !P1 ;  /* 0x201ec000d8867fae */ /* 0x0005e2000c9a1016 */
[----:B------:R-:W-:Y:S01]  /*10460*/  ISETP.GE.AND P1, PT, R0, R214, PT ;  /* 0x000000d60000720c */ /* 0x000fe20003f26270 */
[----:B------:R-:W-:-:S03]  /*10470*/  IMAD.WIDE R218, R133, 0x4, R234 ;  /* 0x0000000485da7825 */ /* 0x000fc600078e02ea */
[----:B------:R-:W-:Y:S02]  /*10480*/  SEL R132, RZ, 0x4, P1 ;  /* 0x00000004ff847807 */ /* 0x000fe40000800000 */
[----:B------:R-:W-:Y:S01]  /*10490*/  ISETP.GT.AND P1, PT, R251, 0x1ff, PT ;  /* 0x000001fffb00780c */ /* 0x000fe20003f24270 */
[----:B------:R2:W-:Y:S03]  /*104a0*/  STL.64 [R1+0x20], R216 ;  /* 0x000020d801007387 */ /* 0x0005e60000100a00 */
[----:B------:R-:W-:Y:S01]  /*104b0*/  SEL R132, R132, RZ, P1 ;  /* 0x000000ff84847207 */ /* 0x000fe20000800000 */
[----:B------:R3:W-:Y:S01]  /*104c0*/  LDGSTS.E [R134+0x201f0], desc[UR22][R218.64], !P4 ;  /* 0x201f0000da867fae */ /* 0x0007e2000e1a1016 */
[----:B------:R-:W-:Y:S02]  /*104d0*/  ISETP.GE.U32.AND P1, PT, R214, 0x7ffffe01, PT ;  /* 0x7ffffe01d600780c */ /* 0x000fe40003f26070 */
[----:B------:R-:W-:Y:S01]  /*104e0*/  ISETP.NE.U32.AND P4, PT, R132, RZ, PT ;  /* 0x000000ff8400720c */ /* 0x000fe20003f85070 */
[----:B------:R3:W-:Y:S01]  /*104f0*/  STL.64 [R1+0x28], R218 ;  /* 0x000028da01007387 */ /* 0x0007e20000100a00 */
[----:B-1----:R-:W-:-:S02]  /*10500*/  VIADD R132, R215, 0xfffffe7f ;  /* 0xfffffe7fd7847836 */ /* 0x002fc40000000000 */
[C---:B------:R-:W-:Y:S01]  /*10510*/  IMAD.WIDE R214, R133.reuse, 0x4, R238 ;  /* 0x0000000485d67825 */ /* 0x040fe200078e02ee */
[----:B--2---:R-:W1:Y:S03]  /*10520*/  LDC R216, c[0x0][0x3a0] ;  /* 0x0000e800ffd87b82 */ /* 0x004e660000000800 */
[----:B---3--:R-:W-:-:S05]  /*10530*/  IMAD.WIDE R218, R133, 0x4, R236 ;  /* 0x0000000485da7825 */ /* 0x008fca00078e02ec */
[----:B------:R-:W2:Y:S01]  /*10540*/  LDC R217, c[0x0][0x3a0] ;  /* 0x0000e800ffd97b82 */ /* 0x000ea20000000800 */
[----:B------:R-:W-:Y:S04]  /*10550*/  STL.64 [R1+0x30], R218 ;  /* 0x000030da01007387 */ /* 0x000fe80000100a00 */
[----:B------:R3:W-:Y:S04]  /*10560*/  STL.64 [R1+0x38], R214 ;  /* 0x000038d601007387 */ /* 0x0007e80000100a00 */
[----:B------:R-:W4:Y:S04]  /*10570*/  LDL.LU.64 R222, [R1+0x248] ;  /* 0x0002480001de7983 */ /* 0x000f280000300a00 */
[----:B------:R-:W-:Y:S04]  /*10580*/  LDGSTS.E [R134+0x201f4], desc[UR22][R218.64], !P6 ;  /* 0x201f4000da867fae */ /* 0x000fe8000f1a1016 */
[----:B------:R3:W-:Y:S02]  /*10590*/  LDGSTS.E [R134+0x201f8], desc[UR22][R214.64], !P5 ;  /* 0x201f8000d6867fae */ /* 0x0007e4000e9a1016 */
[----:B---3--:R-:W-:-:S05]  /*105a0*/  IMAD.WIDE R214, R133, 0x4, R240 ;  /* 0x0000000485d67825 */ /* 0x008fca00078e02f0 */
[----:B------:R3:W-:Y:S04]  /*105b0*/  STL.64 [R1+0x40], R214 ;  /* 0x000040d601007387 */ /* 0x0007e80000100a00 */
[----:B------:R3:W-:Y:S04]  /*105c0*/  LDGSTS.E [R134+0x201fc], desc[UR22][R214.64], !P1 ;  /* 0x201fc000d6867fae */ /* 0x0007e8000c9a1016 */
[----:B------:R-:W0:Y:S01]  /*105d0*/  LDGDEPBAR ;  /* 0x00000000000079af */ /* 0x000e220000000000 */
[----:B---3--:R-:W-:Y:S01]  /*105e0*/  IMAD.WIDE R214, R135, 0x4, R10 ;  /* 0x0000000487d67825 */ /* 0x008fe200078e020a */
[----:B------:R-:W-:-:S03]  /*105f0*/  IADD3 R11, PT, PT, R143, 0x100000, RZ ;  /* 0x001000008f0b7810 */ /* 0x000fc60007ffe0ff */
[----:B------:R-:W-:Y:S01]  /*10600*/  VIADD R10, R143, 0x100000 ;  /* 0x001000008f0a7836 */ /* 0x000fe20000000000 */
[----:B------:R-:W-:Y:S04]  /*10610*/  STL.64 [R1+0x48], R214 ;  /* 0x000048d601007387 */ /* 0x000fe80000100a00 */
[----:B------:R-:W-:Y:S04]  /*10620*/  LDGSTS.E [R11+-0x80000], desc[UR22][R214.64], P3 ;  /* 0x80000000d60b7fae */ /* 0x000fe800099a1016 */
[----:B------:R3:W-:Y:S04]  /*10630*/  STL.64 [R1+0x50], R12 ;  /* 0x0000500c01007387 */ /* 0x0007e80000100a00 */
[----:B------:R3:W-:Y:S04]  /*10640*/  LDGSTS.E [R10+-0x7fc00], desc[UR22][R12.64], P3 ;  /* 0x804000000c0a7fae */ /* 0x0007e800099a1016 */
[----:B------:R-:W-:Y:S04]  /*10650*/  STL.64 [R1+0x58], R48 ;  /* 0x0000583001007387 */ /* 0x000fe80000100a00 */
[----:B------:R-:W-:Y:S01]  /*10660*/  LDGSTS.E [R11+-0x7f800], desc[UR22][R48.64], P3 ;  /* 0x80800000300b7fae */ /* 0x000fe200099a1016 */
[----:B---3--:R-:W-:-:S05]  /*10670*/  IMAD.WIDE R12, R135, 0x4, R54 ;  /* 0x00000004870c7825 */ /* 0x008fca00078e0236 */
[----:B------:R3:W-:Y:S04]  /*10680*/  STL.64 [R1+0x68], R12 ;  /* 0x0000680c01007387 */ /* 0x0007e80000100a00 */
[----:B------:R3:W-:Y:S02]  /*10690*/  LDGSTS.E [R10+-0x7f400], desc[UR22][R12.64], P3 ;  /* 0x80c000000c0a7fae */ /* 0x0007e400099a1016 */
[----:B---3--:R-:W-:-:S05]  /*106a0*/  IMAD.WIDE R12, R135, 0x4, R62 ;  /* 0x00000004870c7825 */ /* 0x008fca00078e023e */
[----:B------:R3:W-:Y:S04]  /*106b0*/  STL.64 [R1+0x60], R12 ;  /* 0x0000600c01007387 */ /* 0x0007e80000100a00 */
[----:B------:R-:W2:Y:S04]  /*106c0*/  LDL.LU.64 R220, [R1+0x518] ;  /* 0x0005180001dc7983 */ /* 0x000ea80000300a00 */
[----:B------:R-:W2:Y:S01]  /*106d0*/  LDL.LU.64 R218, [R1+0x4e8] ;  /* 0x0004e80001da7983 */ /* 0x000ea20000300a00 */
[----:B------:R-:W-:-:S03]  /*106e0*/  IMAD.WIDE R250, R135, 0x4, R72 ;  /* 0x0000000487fa7825 */ /* 0x000fc600078e0248 */
[----:B------:R3:W-:Y:S01]  /*106f0*/  LDGSTS.E [R11+-0x7f000], desc[UR22][R12.64], P3 ;  /* 0x810000000c0b7fae */ /* 0x0007e200099a1016 */
[----:B------:R-:W-:-:S03]  /*10700*/  IMAD.WIDE R246, R135, 0x4, R40 ;  /* 0x0000000487f67825 */ /* 0x000fc600078e0228 */
[----:B------:R-:W-:Y:S01]  /*10710*/  LDGSTS.E [R10+-0x7ec00], desc[UR22][R250.64], P3 ;  /* 0x81400000fa0a7fae */ /* 0x000fe200099a1016 */
[----:B------:R-:W-:-:S03]  /*10720*/  IMAD.WIDE R242, R135, 0x4, R86 ;  /* 0x0000000487f27825 */ /* 0x000fc600078e0256 */
[----:B------:R1:W-:Y:S04]  /*10730*/  LDGSTS.E [R11+-0x7e800], desc[UR22][R246.64], P3 ;  /* 0x81800000f60b7fae */ /* 0x0003e800099a1016 */
[----:B------:R1:W-:Y:S01]  /*10740*/  LDGSTS.E [R10+-0x7e400], desc[UR22][R242.64], P3 ;  /* 0x81c00000f20a7fae */ /* 0x0003e200099a1016 */
[----:B---3--:R-:W-:Y:S01]  /*10750*/  IMAD.WIDE R12, R135, 0x4, R46 ;  /* 0x00000004870c7825 */ /* 0x008fe200078e022e */
[----:B------:R-:W-:Y:S01]  /*10760*/  ISETP.GE.U32.AND P6, PT, R132, 0x7ffffe00, PT ;  /* 0x7ffffe008400780c */ /* 0x000fe20003fc6070 */
[----:B------:R-:W3:Y:S02]  /*10770*/  LDC R46, c[0x0][0x3a0] ;  /* 0x0000e800ff2e7b82 */ /* 0x000ee40000000800 */
[C---:B-1----:R-:W-:Y:S02]  /*10780*/  VIADD R11, R142.reuse, 0x100000 ;  /* 0x001000008e0b7836 */ /* 0x042fe40000000000 */
[----:B------:R-:W-:-:S02]  /*10790*/  VIADD R10, R142, 0x100000 ;  /* 0x001000008e0a7836 */ /* 0x000fc40000000000 */
[C---:B------:R-:W-:Y:S02]  /*107a0*/  IMAD.WIDE R40, R135.reuse, 0x4, R50 ;  /* 0x0000000487287825 */ /* 0x040fe400078e0232 */
[----:B------:R-:W1:Y:S02]  /*107b0*/  LDC R50, c[0x0][0x3a0] ;  /* 0x0000e800ff327b82 */ /* 0x000e640000000800 */
[----:B----4-:R-:W-:-:S05]  /*107c0*/  IMAD.WIDE R48, R135, 0x4, R222 ;  /* 0x0000000487307825 */ /* 0x010fca00078e02de */
[----:B------:R-:W-:Y:S04]  /*107d0*/  STL.64 [R1+0x260], R48 ;  /* 0x0002603001007387 */ /* 0x000fe80000100a00 */
[----:B------:R-:W-:Y:S04]  /*107e0*/  LDGSTS.E [R11+-0x7ff80], desc[UR22][R48.64], P3 ;  /* 0x80080000300b7fae */ /* 0x000fe800099a1016 */
[----:B------:R4:W-:Y:S04]  /*107f0*/  STL.64 [R1+0x258], R12 ;  /* 0x0002580c01007387 */ /* 0x0009e80000100a00 */
[----:B------:R4:W-:Y:S04]  /*10800*/  LDGSTS.E [R10+-0x7fb80], desc[UR22][R12.64], P3 ;  /* 0x804800000c0a7fae */ /* 0x0009e800099a1016 */
[----:B------:R1:W-:Y:S04]  /*10810*/  STL.64 [R1+0x250], R40 ;  /* 0x0002502801007387 */ /* 0x0003e80000100a00 */
[----:B------:R1:W-:Y:S01]  /*10820*/  LDGSTS.E [R11+-0x7f780], desc[UR22][R40.64], P3 ;  /* 0x80880000280b7fae */ /* 0x0003e200099a1016 */
[----:B----4-:R-:W-:-:S05]  /*10830*/  IMAD.WIDE R12, R135, 0x4, R56 ;  /* 0x00000004870c7825 */ /* 0x010fca00078e0238 */
[----:B------:R4:W-:Y:S01]  /*10840*/  STL.64 [R1+0x248], R12 ;  /* 0x0002480c01007387 */ /* 0x0009e20000100a00 */
[----:B-1----:R-:W-:-:S03]  /*10850*/  IMAD.WIDE R40, R135, 0x4, R64 ;  /* 0x0000000487287825 */ /* 0x002fc600078e0240 */
[----:B------:R4:W-:Y:S01]  /*10860*/  LDGSTS.E [R10+-0x7f380], desc[UR22][R12.64], P3 ;  /* 0x80c800000c0a7fae */ /* 0x0009e200099a1016 */
[----:B------:R-:W1:Y:S03]  /*10870*/  LDC R64, c[0x0][0x3a0] ;  /* 0x0000e800ff407b82 */ /* 0x000e660000000800 */
[----:B------:R3:W-:Y:S04]  /*10880*/  STL.64 [R1+0x240], R40 ;  /* 0x0002402801007387 */ /* 0x0007e80000100a00 */
[----:B------:R3:W-:Y:S01]  /*10890*/  LDGSTS.E [R11+-0x7ef80], desc[UR22][R40.64], P3 ;  /* 0x81080000280b7fae */ /* 0x0007e200099a1016 */
[----:B----4-:R-:W-:-:S05]  /*108a0*/  IMAD.WIDE R12, R135, 0x4, R74 ;  /* 0x00000004870c7825 */ /* 0x010fca00078e024a */
[----:B------:R4:W-:Y:S04]  /*108b0*/  STL.64 [R1+0x238], R12 ;  /* 0x0002380c01007387 */ /* 0x0009e80000100a00 */
[----:B------:R-:W2:Y:S04]  /*108c0*/  LDL.LU.64 R224, [R1+0x540] ;  /* 0x0005400001e07983 */ /* 0x000ea80000300a00 */
[----:B------:R-:W2:Y:S01]  /*108d0*/  LDL.LU.64 R222, [R1+0x510] ;  /* 0x0005100001de7983 */ /* 0x000ea20000300a00 */
[----:B---3--:R-:W-:-:S03]  /*108e0*/  IMAD.WIDE R40, R135, 0x4, R82 ;  /* 0x0000000487287825 */ /* 0x008fc600078e0252 */
[----:B------:R4:W-:Y:S04]  /*108f0*/  LDGSTS.E [R10+-0x7eb80], desc[UR22][R12.64], P3 ;  /* 0x814800000c0a7fae */ /* 0x0009e800099a1016 */
[----:B------:R-:W-:Y:S04]  /*10900*/  STL.64 [R1+0x230], R40 ;  /* 0x0002302801007387 */ /* 0x000fe80000100a00 */
[----:B------:R3:W-:Y:S01]  /*10910*/  LDGSTS.E [R11+-0x7e780], desc[UR22][R40.64], P3 ;  /* 0x81880000280b7fae */ /* 0x0007e200099a1016 */
[----:B----4-:R-:W-:-:S05]  /*10920*/  IMAD.WIDE R12, R135, 0x4, R20 ;  /* 0x00000004870c7825 */ /* 0x010fca00078e0214 */
[----:B------:R4:W-:Y:S01]  /*10930*/  STL.64 [R1+0x228], R12 ;  /* 0x0002280c01007387 */ /* 0x0009e20000100a00 */
[----:B---3--:R-:W-:-:S03]  /*10940*/  IADD3 R11, PT, PT, R141, 0x100000, RZ ;  /* 0x001000008d0b7810 */ /* 0x008fc60007ffe0ff */
[----:B------:R4:W-:Y:S01]  /*10950*/  LDGSTS.E [R10+-0x7e380], desc[UR22][R12.64], P3 ;  /* 0x81c800000c0a7fae */ /* 0x0009e200099a1016 */
[----:B--2---:R-:W-:-:S03]  /*10960*/  IMAD.WIDE R20, R135, 0x4, R220 ;  /* 0x0000000487147825 */ /* 0x004fc600078e02dc */
[----:B------:R-:W2:Y:S01]  /*10970*/  LDL.LU.64 R220, [R1+0x4e0] ;  /* 0x0004e00001dc7983 */ /* 0x000ea20000300a00 */
[----:B----4-:R-:W-:-:S04]  /*10980*/  IMAD.WIDE R12, R135, 0x4, R218 ;  /* 0x00000004870c7825 */ /* 0x010fc800078e02da */
[----:B------:R-:W-:Y:S01]  /*10990*/  VIADD R10, R141, 0x100000 ;  /* 0x001000008d0a7836 */ /* 0x000fe20000000000 */
[----:B------:R3:W-:Y:S04]  /*109a0*/  STL.64 [R1+0x290], R20 ;  /* 0x0002901401007387 */ /* 0x0007e80000100a00 */
[----:B------:R3:W-:Y:S04]  /*109b0*/  LDGSTS.E [R11+-0x7ff00], desc[UR22][R20.64], P3 ;  /* 0x80100000140b7fae */ /* 0x0007e800099a1016 */
[----:B------:R4:W-:Y:S04]  /*109c0*/  STL.64 [R1+0x2a0], R12 ;  /* 0x0002a00c01007387 */ /* 0x0009e80000100a00 */
[----:B------:R4:W-:Y:S01]  /*109d0*/  LDGSTS.E [R10+-0x7fb00], desc[UR22][R12.64], P3 ;  /* 0x805000000c0a7fae */ /* 0x0009e200099a1016 */
[----:B---3--:R-:W-:-:S02]  /*109e0*/  IMAD.WIDE R20, R135, 0x4, R52 ;  /* 0x0000000487147825 */ /* 0x008fc400078e0234 */
[----:B------:R-:W3:Y:S02]  /*109f0*/  LDC R52, c[0x0][0x3a0] ;  /* 0x0000e800ff347b82 */ /* 0x000ee40000000800 */
[C---:B----4-:R-:W-:Y:S01]  /*10a00*/  IMAD.WIDE R12, R135.reuse, 0x4, R58 ;  /* 0x00000004870c7825 */ /* 0x050fe200078e023a */
[----:B------:R4:W-:Y:S05]  /*10a10*/  STL.64 [R1+0x298], R20 ;  /* 0x0002981401007387 */ /* 0x0009ea0000100a00 */
[----:B------:R-:W1:Y:S01]  /*10a20*/  LDC R58, c[0x0][0x3a0] ;  /* 0x0000e800ff3a7b82 */ /* 0x000e620000000800 */
[----:B------:R4:W-:Y:S04]  /*10a30*/  LDGSTS.E [R11+-0x7f700], desc[UR22][R20.64], P3 ;  /* 0x80900000140b7fae */ /* 0x0009e800099a1016 */
[----:B------:R4:W-:Y:S04]  /*10a40*/  STL.64 [R1+0x288], R12 ;  /* 0x0002880c01007387 */ /* 0x0009e80000100a00 */
[----:B------:R4:W-:Y:S02]  /*10a50*/  LDGSTS.E [R10+-0x7f300], desc[UR22][R12.64], P3 ;  /* 0x80d000000c0a7fae */ /* 0x0009e400099a1016 */
[----:B----4-:R-:W-:-:S04]  /*10a60*/  IMAD.WIDE R20, R135, 0x4, R66 ;  /* 0x0000000487147825 */ /* 0x010fc800078e0242 */
[----:B------:R-:W-:Y:S01]  /*10a70*/  IMAD.WIDE R12, R135, 0x4, R76 ;  /* 0x00000004870c7825 */ /* 0x000fe200078e024c */
[----:B------:R4:W-:Y:S03]  /*10a80*/  STL.64 [R1+0x280], R20 ;  /* 0x0002801401007387 */ /* 0x0009e60000100a00 */
[----:B------:R-:W-:Y:S01]  /*10a90*/  VIADD R132, R216, 0xfffffe7e ;  /* 0xfffffe7ed8847836 */ /* 0x000fe20000000000 */
[----:B------:R4:W-:Y:S01]  /*10aa0*/  LDGSTS.E [R11+-0x7ef00], desc[UR22][R20.64], P3 ;  /* 0x81100000140b7fae */ /* 0x0009e200099a1016 */
[----:B------:R-:W-:-:S04]  /*10ab0*/  IMAD.WIDE R100, R133, 0x4, R100 ;  /* 0x0000000485647825 */ /* 0x000fc800078e0264 */
[C---:B------:R-:W-:Y:S01]  /*10ac0*/  IMAD.WIDE R102, R133.reuse, 0x4, R102 ;  /* 0x0000000485667825 */ /* 0x040fe200078e0266 */
[----:B------:R1:W-:Y:S03]  /*10ad0*/  STL.64 [R1+0x278], R12 ;  /* 0x0002780c01007387 */ /* 0x0003e60000100a00 */
[C---:B------:R-:W-:Y:S01]  /*10ae0*/  IMAD.WIDE R104, R133.reuse, 0x4, R104 ;  /* 0x0000000485687825 */ /* 0x040fe200078e0268 */
[----:B------:R1:W-:Y:S03]  /*10af0*/  LDGSTS.E [R10+-0x7eb00], desc[UR22][R12.64], P3 ;  /* 0x815000000c0a7fae */ /* 0x0003e600099a1016 */
        /* <DEDUP_REMOVED lines=48> */
[----:B------:R-:W-:Y:S01]  /*10e00*/  IMAD.WIDE R214, R133, 0x4, R18 ;  /* 0x0000000485d67825 */ /* 0x000fe200078e0212 */
[----:B------:R-:W-:Y:S01]  /*10e10*/  ISETP.GE.U32.AND P5, PT, R132, 0x7ffffdff, PT ;  /* 0x7ffffdff8400780c */ /* 0x000fe20003fa6070 */
[----:B------:R-:W2:Y:S02]  /*10e20*/  LDC R18, c[0x0][0x3a0] ;  /* 0x0000e800ff127b82 */ /* 0x000ea40000000800 */
[----:B----4-:R-:W-:-:S04]  /*10e30*/  IMAD.WIDE R20, R135, 0x4, R22 ;  /* 0x0000000487147825 */ /* 0x010fc800078e0216 */
[C---:B-1----:R-:W-:Y:S01]  /*10e40*/  IMAD.WIDE R12, R135.reuse, 0x4, R24 ;  /* 0x00000004870c7825 */ /* 0x042fe200078e0218 */
[----:B------:R1:W-:Y:S03]  /*10e50*/  STL.64 [R1+0x270], R20 ;  /* 0x0002701401007387 */ /* 0x0003e60000100a00 */
[----:B------:R-:W-:Y:S01]  /*10e60*/  VIADD R46, R46, 0xfffffe23 ;  /* 0xfffffe232e2e7836 */ /* 0x000fe20000000000 */
[----:B------:R4:W-:Y:S01]  /*10e70*/  STL.64 [R1+0x268], R12 ;  /* 0x0002680c01007387 */ /* 0x0009e20000100a00 */
[----:B------:R-:W-:Y:S01]  /*10e80*/  VIADD R50, R50, 0xfffffe21 ;  /* 0xfffffe2132327836 */ /* 0x000fe20000000000 */
[----:B---3--:R-:W-:Y:S01]  /*10e90*/  IADD3 R52, PT, PT, R52, -0x1e0, RZ ;  /* 0xfffffe2034347810 */ /* 0x008fe20007ffe0ff */
[----:B------:R-:W-:Y:S01]  /*10ea0*/  VIADD R58, R58, 0xfffffe1d ;  /* 0xfffffe1d3a3a7836 */ /* 0x000fe20000000000 */
[----:B------:R-:W3:Y:S01]  /*10eb0*/  LDL.LU.64 R226, [R1+0x560] ;  /* 0x0005600001e27983 */ /* 0x000ee20000300a00 */
[----:B------:R-:W-:Y:S01]  /*10ec0*/  VIADD R64, R64, 0xfffffe1a ;  /* 0xfffffe1a40407836 */ /* 0x000fe20000000000 */
[----:B------:R-:W2:Y:S02]  /*10ed0*/  LDC R76, c[0x0][0x3a0] ;  /* 0x0000e800ff4c7b82 */ /* 0x000ea40000000800 */
[----:B------:R-:W3:Y:S04]  /*10ee0*/  LDL.LU.64 R218, [R1+0x538] ;  /* 0x0005380001da7983 */ /* 0x000ee80000300a00 */
[----:B------:R1:W-:Y:S04]  /*10ef0*/  LDGSTS.E [R11+-0x7e700], desc[UR22][R20.64], P3 ;  /* 0x81900000140b7fae */ /* 0x0003e800099a1016 */
[----:B------:R4:W-:Y:S01]  /*10f00*/  LDGSTS.E [R10+-0x7e300], desc[UR22][R12.64], P3 ;  /* 0x81d000000c0a7fae */ /* 0x0009e200099a1016 */
[----:B-1----:R-:W-:-:S04]  /*10f10*/  IMAD.WIDE R20, R135, 0x4, R224 ;  /* 0x0000000487147825 */ /* 0x002fc800078e02e0 */
[----:B----4-:R-:W-:Y:S01]  /*10f20*/  IMAD.WIDE R12, R135, 0x4, R222 ;  /* 0x00000004870c7825 */ /* 0x010fe200078e02de */
[----:B------:R2:W-:Y:S03]  /*10f30*/  STL.64 [R1+0x2a8], R20 ;  /* 0x0002a81401007387 */ /* 0x0005e60000100a00 */
[C---:B------:R-:W-:Y:S01]  /*10f40*/  VIADD R11, R140.reuse, 0x100000 ;  /* 0x001000008c0b7836 */ /* 0x040fe20000000000 */
[----:B------:R1:W-:Y:S01]  /*10f50*/  STL.64 [R1+0x2b0], R12 ;  /* 0x0002b00c01007387 */ /* 0x0003e20000100a00 */
[----:B------:R-:W-:-:S03]  /*10f60*/  VIADD R10, R140, 0x100000 ;  /* 0x001000008c0a7836 */ /* 0x000fc60000000000 */
[----:B------:R-:W4:Y:S04]  /*10f70*/  LDL.LU.64 R224, [R1+0x508] ;  /* 0x0005080001e07983 */ /* 0x000f280000300a00 */
[----:B------:R-:W4:Y:S04]  /*10f80*/  LDL.LU.64 R222, [R1+0x4d8] ;  /* 0x0004d80001de7983 */ /* 0x000f280000300a00 */
[----:B------:R2:W-:Y:S04]  /*10f90*/  LDGSTS.E [R11+-0x7fe80], desc[UR22][R20.64], P3 ;  /* 0x80180000140b7fae */ /* 0x0005e800099a1016 */
[----:B------:R1:W-:Y:S01]  /*10fa0*/  LDGSTS.E [R10+-0x7fa80], desc[UR22][R12.64], P3 ;  /* 0x805800000c0a7fae */ /* 0x0003e200099a1016 */
[----:B--2---:R-:W-:-:S04]  /*10fb0*/  IMAD.WIDE R20, R135, 0x4, R220 ;  /* 0x0000000487147825 */ /* 0x004fc800078e02dc */
[C---:B-1----:R-:W-:Y:S01]  /*10fc0*/  IMAD.WIDE R12, R135.reuse, 0x4, R60 ;  /* 0x00000004870c7825 */ /* 0x042fe200078e023c */
[----:B------:R1:W-:Y:S01]  /*10fd0*/  STL.64 [R1+0x2e0], R20 ;  /* 0x0002e01401007387 */ /* 0x0003e20000100a00 */
[----:B------:R-:W2:Y:S03]  /*10fe0*/  LDC R60, c[0x0][0x3a0] ;  /* 0x0000e800ff3c7b82 */ /* 0x000ea60000000800 */
[----:B------:R1:W-:Y:S04]  /*10ff0*/  LDGSTS.E [R11+-0x7f680], desc[UR22][R20.64], P3 ;  /* 0x80980000140b7fae */ /* 0x0003e800099a1016 */
[----:B------:R1:W-:Y:S04]  /*11000*/  STL.64 [R1+0x2d8], R12 ;  /* 0x0002d80c01007387 */ /* 0x0003e80000100a00 */
[----:B------:R1:W-:Y:S02]  /*11010*/  LDGSTS.E [R10+-0x7f280], desc[UR22][R12.64], P3 ;  /* 0x80d800000c0a7fae */ /* 0x0003e400099a1016 */
[----:B-1----:R-:W-:-:S02]  /*11020*/  IMAD.WIDE R20, R135, 0x4, R68 ;  /* 0x0000000487147825 */ /* 0x002fc400078e0244 */
[----:B------:R-:W1:Y:S02]  /*11030*/  LDC R68, c[0x0][0x3a0] ;  /* 0x0000e800ff447b82 */ /* 0x000e640000000800 */
[C---:B------:R-:W-:Y:S01]  /*11040*/  IMAD.WIDE R12, R135.reuse, 0x4, R78 ;  /* 0x00000004870c7825 */ /* 0x040fe200078e024e */
[----:B------:R2:W-:Y:S04]  /*11050*/  STL.64 [R1+0x2d0], R20 ;  /* 0x0002d01401007387 */ /* 0x0005e80000100a00 */
[----:B------:R2:W-:Y:S04]  /*11060*/  STL.64 [R1+0x2c8], R12 ;  /* 0x0002c80c01007387 */ /* 0x0005e80000100a00 */
[----:B------:R-:W4:Y:S04]  /*11070*/  LDL.LU.64 R220, [R1+0x578] ;  /* 0x0005780001dc7983 */ /* 0x000f280000300a00 */
[----:B------:R2:W-:Y:S04]  /*11080*/  LDGSTS.E [R11+-0x7ee80], desc[UR22][R20.64], P3 ;  /* 0x81180000140b7fae */ /* 0x0005e800099a1016 */
[----:B------:R2:W-:Y:S02]  /*11090*/  LDGSTS.E [R10+-0x7ea80], desc[UR22][R12.64], P3 ;  /* 0x815800000c0a7fae */ /* 0x0005e400099a1016 */
[----:B--2---:R-:W-:-:S02]  /*110a0*/  IMAD.WIDE R20, R135, 0x4, R26 ;  /* 0x0000000487147825 */ /* 0x004fc400078e021a */
[----:B------:R-:W2:Y:S02]  /*110b0*/  LDC R26, c[0x0][0x3a0] ;  /* 0x0000e800ff1a7b82 */ /* 0x000ea40000000800 */
[----:B------:R-:W-:Y:S01]  /*110c0*/  IMAD.WIDE R12, R135, 0x4, R28 ;  /* 0x00000004870c7825 */ /* 0x000fe200078e021c */
[----:B------:R3:W-:Y:S04]  /*110d0*/  STL.64 [R1+0x2c0], R20 ;  /* 0x0002c01401007387 */ /* 0x0007e80000100a00 */
[----:B------:R1:W-:Y:S01]  /*110e0*/  STL.64 [R1+0x2b8], R12 ;  /* 0x0002b80c01007387 */ /* 0x0003e20000100a00 */
[----:B------:R-:W-:Y:S01]  /*110f0*/  VIADD R132, R217, 0xfffffe7d ;  /* 0xfffffe7dd9847836 */ /* 0x000fe20000000000 */
[----:B------:R-:W1:Y:S02]  /*11100*/  LDC R28, c[0x0][0x3a0] ;  /* 0x0000e800ff1c7b82 */ /* 0x000e640000000800 */
[----:B------:R-:W4:Y:S04]  /*11110*/  LDL.LU.64 R228, [R1+0x558] ;  /* 0x0005580001e47983 */ /* 0x000f280000300a00 */
[----:B------:R2:W-:Y:S04]  /*11120*/  LDGSTS.E [R11+-0x7e680], desc[UR22][R20.64], P3 ;  /* 0x81980000140b7fae */ /* 0x0005e800099a1016 */
[----:B------:R2:W-:Y:S02]  /*11130*/  LDGSTS.E [R10+-0x7e280], desc[UR22][R12.64], P3 ;  /* 0x81d800000c0a7fae */ /* 0x0005e400099a1016 */
[C---:B--2---:R-:W-:Y:S01]  /*11140*/  IADD3 R11, PT, PT, R139.reuse, 0x100000, RZ ;  /* 0x001000008b0b7810 */ /* 0x044fe20007ffe0ff */
[----:B------:R-:W-:-:S02]  /*11150*/  VIADD R10, R139, 0x100000 ;  /* 0x001000008b0a7836 */ /* 0x000fc40000000000 */
[----:B---3--:R-:W-:-:S04]  /*11160*/  IMAD.WIDE R20, R135, 0x4, R226 ;  /* 0x0000000487147825 */ /* 0x008fc800078e02e2 */
[C---:B-1----:R-:W-:Y:S01]  /*11170*/  IMAD.WIDE R12, R135.reuse, 0x4, R218 ;  /* 0x00000004870c7825 */ /* 0x042fe200078e02da */
[----:B------:R4:W-:Y:S04]  /*11180*/  LDGSTS.E [R11+-0x7fe00], desc[UR22][R20.64], P3 ;  /* 0x80200000140b7fae */ /* 0x0009e800099a1016 */
[----:B------:R-:W2:Y:S04]  /*11190*/  LDL.LU.64 R218, [R1+0x530] ;  /* 0x0005300001da7983 */ /* 0x000ea80000300a00 */
[----:B------:R4:W-:Y:S04]  /*111a0*/  STL.64 [R1+0x2e8], R20 ;  /* 0x0002e81401007387 */ /* 0x0009e80000100a00 */
[----:B------:R1:W-:Y:S04]  /*111b0*/  STL.64 [R1+0x2f0], R12 ;  /* 0x0002f00c01007387 */ /* 0x0003e80000100a00 */
[----:B------:R-:W3:Y:S04]  /*111c0*/  LDL.LU.64 R226, [R1+0x500] ;  /* 0x0005000001e27983 */ /* 0x000ee80000300a00 */
[----:B------:R1:W-:Y:S01]  /*111d0*/  LDGSTS.E [R10+-0x7fa00], desc[UR22][R12.64], P3 ;  /* 0x806000000c0a7fae */ /* 0x0003e200099a1016 */
[----:B----4-:R-:W-:-:S04]  /*111e0*/  IMAD.WIDE R20, R135, 0x4, R224 ;  /* 0x0000000487147825 */ /* 0x010fc800078e02e0 */
[C---:B-1----:R-:W-:Y:S01]  /*111f0*/  IMAD.WIDE R12, R135.reuse, 0x4, R222 ;  /* 0x00000004870c7825 */ /* 0x042fe200078e02de */
[----:B------:R1:W-:Y:S04]  /*11200*/  STL.64 [R1+0x2f8], R20 ;  /* 0x0002f81401007387 */ /* 0x0003e80000100a00 */
[----:B------:R1:W-:Y:S04]  /*11210*/  LDGSTS.E [R11+-0x7f600], desc[UR22][R20.64], P3 ;  /* 0x80a00000140b7fae */ /* 0x0003e800099a1016 */
[----:B------:R4:W-:Y:S04]  /*11220*/  STL.64 [R1+0x320], R12 ;  /* 0x0003200c01007387 */ /* 0x0009e80000100a00 */
[----:B------:R4:W-:Y:S01]  /*11230*/  LDGSTS.E [R10+-0x7f200], desc[UR22][R12.64], P3 ;  /* 0x80e000000c0a7fae */ /* 0x0009e200099a1016 */
[----:B-1----:R-:W-:-:S03]  /*11240*/  IMAD.WIDE R20, R135, 0x4, R70 ;  /* 0x0000000487147825 */ /* 0x002fc600078e0246 */
[----:B------:R-:W3:Y:S01]  /*11250*/  LDL.LU.64 R224, [R1+0x4d0] ;  /* 0x0004d00001e07983 */ /* 0x000ee20000300a00 */
[----:B------:R-:W-:Y:S01]  /*11260*/  ISETP.GE.U32.AND P1, PT, R132, 0x7ffffdfe, PT ;  /* 0x7ffffdfe8400780c */ /* 0x000fe20003f26070 */
[----:B------:R-:W1:Y:S01]  /*11270*/  LDC R70, c[0x0][0x3a0] ;  /* 0x0000e800ff467b82 */ /* 0x000e620000000800 */
[----:B----4-:R-:W-:Y:S01]  /*11280*/  IMAD.WIDE R12, R135, 0x4, R80 ;  /* 0x00000004870c7825 */ /* 0x010fe200078e0250 */
[----:B------:R4:W-:Y:S03]  /*11290*/  STL.64 [R1+0x318], R20 ;  /* 0x0003181401007387 */ /* 0x0009e60000100a00 */
[----:B------:R-:W-:Y:S01]  /*112a0*/  IMAD.WIDE R216, R133, 0x4, R16 ;  /* 0x0000000485d87825 */ /* 0x000fe200078e0210 */
[----:B------:R4:W-:Y:S02]  /*112b0*/  LDGSTS.E [R11+-0x7ee00], desc[UR22][R20.64], P3 ;  /* 0x81200000140b7fae */ /* 0x0009e400099a1016 */
[----:B------:R-:W1:Y:S02]  /*112c0*/  LDC R16, c[0x0][0x3a0] ;  /* 0x0000e800ff107b82 */ /* 0x000e640000000800 */
[----:B------:R4:W-:Y:S04]  /*112d0*/  STL.64 [R1+0x310], R12 ;  /* 0x0003100c01007387 */ /* 0x0009e80000100a00 */
[----:B------:R4:W-:Y:S01]  /*112e0*/  LDGSTS.E [R10+-0x7ea00], desc[UR22][R12.64], P3 ;  /* 0x816000000c0a7fae */ /* 0x0009e200099a1016 */
[----:B------:R-:W-:-:S02]  /*112f0*/  VIADD R18, R18, 0xfffffe31 ;  /* 0xfffffe3112127836 */ /* 0x000fc40000000000 */
[----:B------:R-:W-:Y:S01]  /*11300*/  VIADD R26, R26, 0xfffffe2d ;  /* 0xfffffe2d1a1a7836 */ /* 0x000fe20000000000 */
[----:B------:R-:W-:Y:S01]  /*11310*/  IADD3 R28, PT, PT, R28, -0x1d4, RZ ;  /* 0xfffffe2c1c1c7810 */ /* 0x000fe20007ffe0ff */
[C---:B----4-:R-:W-:Y:S01]  /*11320*/  IMAD.WIDE R20, R135.reuse, 0x4, R30 ;  /* 0x0000000487147825 */ /* 0x050fe200078e021e */
[----:B------:R-:W-:Y:S01]  /*11330*/  IADD3 R60, PT, PT, R60, -0x1e4, RZ ;  /* 0xfffffe1c3c3c7810 */ /* 0x000fe20007ffe0ff */
[----:B------:R-:W4:Y:S02]  /*11340*/  LDC R30, c[0x0][0x3a0] ;  /* 0x0000e800ff1e7b82 */ /* 0x000f240000000800 */
[----:B------:R-:W-:Y:S01]  /*11350*/  IMAD.WIDE R12, R135, 0x4, R32 ;  /* 0x00000004870c7825 */ /* 0x000fe200078e0220 */
[----:B------:R1:W-:Y:S05]  /*11360*/  STL.64 [R1+0x308], R20 ;  /* 0x0003081401007387 */ /* 0x0003ea0000100a00 */
[----:B------:R-:W2:Y:S01]  /*11370*/  LDC R32, c[0x0][0x3a0] ;  /* 0x0000e800ff207b82 */ /* 0x000ea20000000800 */
[----:B------:R1:W-:Y:S04]  /*11380*/  LDGSTS.E [R11+-0x7e600], desc[UR22][R20.64], P3 ;  /* 0x81a00000140b7fae */ /* 0x0003e800099a1016 */
[----:B------:R1:W-:Y:S01]  /*11390*/  STL.64 [R1+0x300], R12 ;  /* 0x0003000c01007387 */ /* 0x0003e20000100a00 */
[----:B------:R-:W-:-:S02]  /*113a0*/  IADD3 R68, PT, PT, R68, -0x1e8, RZ ;  /* 0xfffffe1844447810 */ /* 0x000fc40007ffe0ff */
[----:B------:R-:W2:Y:S01]  /*113b0*/  LDC R132, c[0x0][0x3a0] ;  /* 0x0000e800ff847b82 */ /* 0x000ea20000000800 */
[----:B------:R-:W4:Y:S01]  /*113c0*/  LDL.LU.64 R222, [R1+0x588] ;  /* 0x0005880001de7983 */ /* 0x000f220000300a00 */
[----:B-1----:R-:W-:-:S03]  /*113d0*/  IMAD.WIDE R20, R135, 0x4, R220 ;  /* 0x0000000487147825 */ /* 0x002fc600078e02dc */
[----:B------:R1:W-:Y:S04]  /*113e0*/  LDGSTS.E [R10+-0x7e200], desc[UR22][R12.64], P3 ;  /* 0x81e000000c0a7fae */ /* 0x0003e800099a1016 */
[----:B------:R-:W4:Y:S01]  /*113f0*/  LDL.LU.64 R220, [R1+0x570] ;  /* 0x0005700001dc7983 */ /* 0x000f220000300a00 */
[----:B------:R-:W-:-:S03]  /*11400*/  VIADD R11, R138, 0x100000 ;  /* 0x001000008a0b7836 */ /* 0x000fc60000000000 */
[----:B------:R2:W-:Y:S04]  /*11410*/  STL.64 [R1+0x328], R20 ;  /* 0x0003281401007387 */ /* 0x0005e80000100a00 */
[----:B------:R2:W-:Y:S01]  /*11420*/  LDGSTS.E [R11+-0x7fd80], desc[UR22][R20.64], P3 ;  /* 0x80280000140b7fae */ /* 0x0005e200099a1016 */
[----:B-1----:R-:W-:-:S05]  /*11430*/  IMAD.WIDE R12, R135, 0x4, R228 ;  /* 0x00000004870c7825 */ /* 0x002fca00078e02e4 */
[----:B------:R3:W-:Y:S01]  /*11440*/  STL.64 [R1+0x330], R12 ;  /* 0x0003300c01007387 */ /* 0x0007e20000100a00 */
[----:B------:R-:W-:-:S05]  /*11450*/  VIADD R10, R138, 0x100000 ;  /* 0x001000008a0a7836 */ /* 0x000fca0000000000 */
[----:B------:R3:W-:Y:S01]  /*11460*/  LDGSTS.E [R10+-0x7f980], desc[UR22][R12.64], P3 ;  /* 0x806800000c0a7fae */ /* 0x0007e200099a1016 */
[----:B--2---:R-:W-:-:S03]  /*11470*/  IMAD.WIDE R20, R135, 0x4, R218 ;  /* 0x0000000487147825 */ /* 0x004fc600078e02da */
[----:B------:R-:W2:Y:S04]  /*11480*/  LDL.LU.64 R218, [R1+0x550] ;  /* 0x0005500001da7983 */ /* 0x000ea80000300a00 */
[----:B------:R-:W2:Y:S01]  /*11490*/  LDL.LU.64 R232, [R1+0x528] ;  /* 0x0005280001e87983 */ /* 0x000ea20000300a00 */
[----:B---3--:R-:W-:-:S03]  /*114a0*/  IMAD.WIDE R12, R135, 0x4, R226 ;  /* 0x00000004870c7825 */ /* 0x008fc600078e02e2 */
[----:B------:R-:W-:Y:S04]  /*114b0*/  STL.64 [R1+0x340], R20 ;  /* 0x0003401401007387 */ /* 0x000fe80000100a00 */
[----:B------:R1:W-:Y:S04]  /*114c0*/  STL.64 [R1+0x348], R12 ;  /* 0x0003480c01007387 */ /* 0x0003e80000100a00 */
[----:B------:R-:W3:Y:S04]  /*114d0*/  LDL.LU.64 R230, [R1+0x4f8] ;  /* 0x0004f80001e67983 */ /* 0x000ee80000300a00 */
[----:B------:R-:W-:Y:S04]  /*114e0*/  LDGSTS.E [R11+-0x7f580], desc[UR22][R20.64], P3 ;  /* 0x80a80000140b7fae */ /* 0x000fe800099a1016 */
[----:B------:R1:W-:Y:S04]  /*114f0*/  LDGSTS.E [R10+-0x7f180], desc[UR22][R12.64], P3 ;  /* 0x80e800000c0a7fae */ /* 0x0003e800099a1016 */
[----:B------:R-:W3:Y:S01]  /*11500*/  LDL.LU.64 R228, [R1+0x4c8] ;  /* 0x0004c80001e47983 */ /* 0x000ee20000300a00 */
[----:B-1----:R-:W-:-:S02]  /*11510*/  IMAD.WIDE R12, R135, 0x4, R34 ;  /* 0x00000004870c7825 */ /* 0x002fc400078e0222 */
[----:B------:R-:W1:Y:S02]  /*11520*/  LDC R34, c[0x0][0x3a0] ;  /* 0x0000e800ff227b82 */ /* 0x000e640000000800 */
[----:B------:R-:W-:-:S05]  /*11530*/  IMAD.WIDE R20, R135, 0x4, R224 ;  /* 0x0000000487147825 */ /* 0x000fca00078e02e0 */
[----:B------:R1:W-:Y:S04]  /*11540*/  STL.64 [R1+0x368], R20 ;  /* 0x0003681401007387 */ /* 0x0003e80000100a00 */
[----:B------:R1:W-:Y:S04]  /*11550*/  LDGSTS.E [R11+-0x7ed80], desc[UR22][R20.64], P3 ;  /* 0x81280000140b7fae */ /* 0x0003e800099a1016 */
[----:B------:R1:W-:Y:S04]  /*11560*/  STL.64 [R1+0x360], R12 ;  /* 0x0003600c01007387 */ /* 0x0003e80000100a00 */
[----:B------:R1:W-:Y:S02]  /*11570*/  LDGSTS.E [R10+-0x7e980], desc[UR22][R12.64], P3 ;  /* 0x816800000c0a7fae */ /* 0x0003e400099a1016 */
[----:B-1----:R-:W-:-:S02]  /*11580*/  IMAD.WIDE R20, R135, 0x4, R36 ;  /* 0x0000000487147825 */ /* 0x002fc400078e0224 */
[----:B------:R-:W3:Y:S01]  /*11590*/  LDL.LU.64 R226, [R1+0x590] ;  /* 0x0005900001e27983 */ /* 0x000ee20000300a00 */
[----:B------:R-:W1:Y:S03]  /*115a0*/  LDC R36, c[0x0][0x3a0] ;  /* 0x0000e800ff247b82 */ /* 0x000e660000000800 */
[----:B------:R-:W3:Y:S01]  /*115b0*/  LDL.LU.64 R224, [R1+0x580] ;  /* 0x0005800001e07983 */ /* 0x000ee20000300a00 */
[----:B------:R-:W-:-:S03]  /*115c0*/  IMAD.WIDE R12, R135, 0x4, R38 ;  /* 0x00000004870c7825 */ /* 0x000fc600078e0226 */
[----:B------:R4:W-:Y:S01]  /*115d0*/  STL.64 [R1+0x358], R20 ;  /* 0x0003581401007387 */ /* 0x0009e20000100a00 */
[----:B------:R-:W1:Y:S03]  /*115e0*/  LDC R38, c[0x0][0x3a0] ;  /* 0x0000e800ff267b82 */ /* 0x000e660000000800 */
[----:B------:R4:W-:Y:S04]  /*115f0*/  LDGSTS.E [R11+-0x7e580], desc[UR22][R20.64], P3 ;  /* 0x81a80000140b7fae */ /* 0x0009e800099a1016 */
[----:B------:R4:W-:Y:S04]  /*11600*/  STL.64 [R1+0x350], R12 ;  /* 0x0003500c01007387 */ /* 0x0009e80000100a00 */
[----:B------:R4:W-:Y:S02]  /*11610*/  LDGSTS.E [R10+-0x7e180], desc[UR22][R12.64], P3 ;  /* 0x81e800000c0a7fae */ /* 0x0009e400099a1016 */
[----:B----4-:R-:W-:-:S02]  /*11620*/  IMAD.WIDE R20, R135, 0x4, R222 ;  /* 0x0000000487147825 */ /* 0x010fc400078e02de */
[----:B------:R-:W4:Y:S02]  /*11630*/  LDL.LU.64 R222, [R1+0x568] ;  /* 0x0005680001de7983 */ /* 0x000f240000300a00 */
[----:B------:R-:W-:Y:S02]  /*11640*/  IMAD.WIDE R12, R135, 0x4, R220 ;  /* 0x00000004870c7825 */ /* 0x000fe400078e02dc */
[----:B------:R-:W4:Y:S01]  /*11650*/  LDL.LU.64 R220, [R1+0x548] ;  /* 0x0005480001dc7983 */ /* 0x000f220000300a00 */
[----:B------:R-:W-:-:S03]  /*11660*/  IADD3 R11, PT, PT, R137, 0x100000, RZ ;  /* 0x00100000890b7810 */ /* 0x000fc60007ffe0ff */
[----:B------:R2:W-:Y:S04]  /*11670*/  STL.64 [R1+0x370], R20 ;  /* 0x0003701401007387 */ /* 0x0005e80000100a00 */
[----:B------:R2:W-:Y:S04]  /*11680*/  LDGSTS.E [R11+-0x7fd00], desc[UR22][R20.64], P3 ;  /* 0x80300000140b7fae */ /* 0x0005e800099a1016 */
[----:B------:R1:W-:Y:S01]  /*11690*/  STL.64 [R1+0x378], R12 ;  /* 0x0003780c01007387 */ /* 0x0003e20000100a00 */
[----:B------:R-:W-:-:S05]  /*116a0*/  VIADD R10, R137, 0x100000 ;  /* 0x00100000890a7836 */ /* 0x000fca0000000000 */
[----:B------:R1:W-:Y:S01]  /*116b0*/  LDGSTS.E [R10+-0x7f900], desc[UR22][R12.64], P3 ;  /* 0x807000000c0a7fae */ /* 0x0003e200099a1016 */
[----:B--2---:R-:W-:-:S03]  /*116c0*/  IMAD.WIDE R20, R135, 0x4, R218 ;  /* 0x0000000487147825 */ /* 0x004fc600078e02da */
[----:B------:R-:W2:Y:S01]  /*116d0*/  LDL.LU.64 R218, [R1+0x520] ;  /* 0x0005200001da7983 */ /* 0x000ea20000300a00 */
[----:B-1----:R-:W-:-:S03]  /*116e0*/  IMAD.WIDE R12, R135, 0x4, R232 ;  /* 0x00000004870c7825 */ /* 0x002fc600078e02e8 */
[----:B------:R3:W-:Y:S04]  /*116f0*/  STL.64 [R1+0x388], R20 ;  /* 0x0003881401007387 */ /* 0x0007e80000100a00 */
[----:B------:R3:W-:Y:S04]  /*11700*/  LDGSTS.E [R11+-0x7f500], desc[UR22][R20.64], P3 ;  /* 0x80b00000140b7fae */ /* 0x0007e800099a1016 */
[----:B------:R1:W-:Y:S04]  /*11710*/  STL.64 [R1+0x398], R12 ;  /* 0x0003980c01007387 */ /* 0x0003e80000100a00 */
[----:B------:R1:W-:Y:S01]  /*11720*/  LDGSTS.E [R10+-0x7f100], desc[UR22][R12.64], P3 ;  /* 0x80f000000c0a7fae */ /* 0x0003e200099a1016 */
[----:B---3--:R-:W-:-:S05]  /*11730*/  IMAD.WIDE R20, R135, 0x4, R230 ;  /* 0x0000000487147825 */ /* 0x008fca00078e02e6 */
[----:B------:R3:W-:Y:S01]  /*11740*/  STL.64 [R1+0x3b8], R20 ;  /* 0x0003b81401007387 */ /* 0x0007e20000100a00 */
[----:B-1----:R-:W-:-:S03]  /*11750*/  IMAD.WIDE R12, R135, 0x4, R228 ;  /* 0x00000004870c7825 */ /* 0x002fc600078e02e4 */
[----:B------:R3:W-:Y:S04]  /*11760*/  LDGSTS.E [R11+-0x7ed00], desc[UR22][R20.64], P3 ;  /* 0x81300000140b7fae */ /* 0x0007e800099a1016 */
[----:B------:R1:W-:Y:S04]  /*11770*/  STL.64 [R1+0x3b0], R12 ;  /* 0x0003b00c01007387 */ /* 0x0003e80000100a00 */
[----:B------:R1:W-:Y:S01]  /*11780*/  LDGSTS.E [R10+-0x7e900], desc[UR22][R12.64], P3 ;  /* 0x817000000c0a7fae */ /* 0x0003e200099a1016 */
[C---:B---3--:R-:W-:Y:S02]  /*11790*/  IMAD.WIDE R20, R135.reuse, 0x4, R42 ;  /* 0x0000000487147825 */ /* 0x048fe400078e022a */
[----:B------:R-:W3:Y:S03]  /*117a0*/  LDC R42, c[0x0][0x3a0] ;  /* 0x0000e800ff2a7b82 */ /* 0x000ee60000000800 */
[----:B------:R1:W-:Y:S02]  /*117b0*/  STL.64 [R1+0x3a8], R20 ;  /* 0x0003a81401007387 */ /* 0x0003e40000100a00 */
[----:B-1----:R-:W-:-:S02]  /*117c0*/  IMAD.WIDE R12, R135, 0x4, R44 ;  /* 0x00000004870c7825 */ /* 0x002fc400078e022c */
[----:B------:R1:W-:Y:S02]  /*117d0*/  LDGSTS.E [R11+-0x7e500], desc[UR22][R20.64], P3 ;  /* 0x81b00000140b7fae */ /* 0x0003e400099a1016 */
[----:B------:R-:W-:Y:S02]  /*117e0*/  VIADD R16, R16, 0xfffffe32 ;  /* 0xfffffe3210107836 */ /* 0x000fe40000000000 */
[----:B------:R1:W-:Y:S01]  /*117f0*/  STL.64 [R1+0x3a0], R12 ;  /* 0x0003a00c01007387 */ /* 0x0003e20000100a00 */
[----:B------:R-:W-:Y:S02]  /*11800*/  VIADD R30, R30, 0xfffffe2b ;  /* 0xfffffe2b1e1e7836 */ /* 0x000fe40000000000 */
[----:B------:R-:W-:Y:S01]  /*11810*/  VIADD R32, R32, 0xfffffe2a ;  /* 0xfffffe2a20207836 */ /* 0x000fe20000000000 */
[----:B------:R1:W-:Y:S01]  /*11820*/  LDGSTS.E [R10+-0x7e100], desc[UR22][R12.64], P3 ;  /* 0x81f000000c0a7fae */ /* 0x0003e200099a1016 */
[----:B------:R-:W-:Y:S01]  /*11830*/  VIADD R34, R34, 0xfffffe29 ;  /* 0xfffffe2922227836 */ /* 0x000fe20000000000 */
[----:B------:R-:W-:Y:S01]  /*11840*/  IADD3 R36, PT, PT, R36, -0x1d8, RZ ;  /* 0xfffffe2824247810 */ /* 0x000fe20007ffe0ff */
[----:B------:R-:W2:Y:S01]  /*11850*/  LDC R44, c[0x0][0x3a0] ;  /* 0x0000e800ff2c7b82 */ /* 0x000ea20000000800 */
[----:B-1----:R-:W-:-:S02]  /*11860*/  VIADD R11, R136, 0x100000 ;  /* 0x00100000880b7836 */ /* 0x002fc40000000000 */
[----:B------:R-:W-:-:S05]  /*11870*/  IMAD.WIDE R20, R135, 0x4, R226 ;  /* 0x0000000487147825 */ /* 0x000fca00078e02e2 */
[----:B------:R-:W-:Y:S01]  /*11880*/  STL.64 [R1+0x3c0], R20 ;  /* 0x0003c01401007387 */ /* 0x000fe20000100a00 */
[----:B------:R-:W-:-:S03]  /*11890*/  IMAD.WIDE R12, R135, 0x4, R224 ;  /* 0x00000004870c7825 */ /* 0x000fc600078e02e0 */
[----:B------:R-:W-:Y:S01]  /*118a0*/  LDGSTS.E [R11+-0x7fc80], desc[UR22][R20.64], P3 ;  /* 0x80380000140b7fae */ /* 0x000fe200099a1016 */
[----:B------:R-:W-:-:S03]  /*118b0*/  VIADD R10, R136, 0x100000 ;  /* 0x00100000880a7836 */ /* 0x000fc60000000000 */
[----:B------:R1:W-:Y:S04]  /*118c0*/  STL.64 [R1+0x3d0], R12 ;  /* 0x0003d00c01007387 */ /* 0x0003e80000100a00 */
[----:B------:R1:W-:Y:S01]  /*118d0*/  LDGSTS.E [R10+-0x7f880], desc[UR22][R12.64], P3 ;  /* 0x807800000c0a7fae */ /* 0x0003e200099a1016 */
[C---:B----4-:R-:W-:Y:S01]  /*118e0*/  IMAD.WIDE R22, R135.reuse, 0x4, R222 ;  /* 0x0000000487167825 */ /* 0x050fe200078e02de */
[----:B-1----:R-:W1:Y:S03]  /*118f0*/  LDC R12, c[0x0][0x3a0] ;  /* 0x0000e800ff0c7b82 */ /* 0x002e660000000800 */
[C---:B------:R-:W-:Y:S01]  /*11900*/  IMAD.WIDE R20, R135.reuse, 0x4, R220 ;  /* 0x0000000487147825 */ /* 0x040fe200078e02dc */
[----:B------:R4:W-:Y:S04]  /*11910*/  STL.64 [R1+0x3e8], R22 ;  /* 0x0003e81601007387 */ /* 0x0009e80000100a00 */
[----:B------:R-:W2:Y:S01]  /*11920*/  LDC R13, c[0x0][0x3a0] ;  /* 0x0000e800ff0d7b82 */ /* 0x000ea20000000800 */
[----:B------:R4:W-:Y:S04]  /*11930*/  LDGSTS.E [R11+-0x7f480], desc[UR22][R22.64], P3 ;  /* 0x80b80000160b7fae */ /* 0x0009e800099a1016 */
[----:B------:R3:W-:Y:S04]  /*11940*/  STL.64 [R1+0x3f8], R20 ;  /* 0x0003f81401007387 */ /* 0x0007e80000100a00 */
[----:B------:R3:W-:Y:S01]  /*11950*/  LDGSTS.E [R10+-0x7f080], desc[UR22][R20.64], P3 ;  /* 0x80f80000140a7fae */ /* 0x0007e200099a1016 */
[----:B----4-:R-:W-:-:S03]  /*11960*/  IMAD.WIDE R22, R135, 0x4, R2 ;  /* 0x0000000487167825 */ /* 0x010fc600078e0202 */
[----:B------:R-:W4:Y:S01]  /*11970*/  LDL.LU.64 R2, [R1+0x698] ;  /* 0x0006980001027983 */ /* 0x000f220000300a00 */
[----:B---3--:R-:W3:Y:S01]  /*11980*/  LDC R20, c[0x0][0x3a0] ;  /* 0x0000e800ff147b82 */ /* 0x008ee20000000800 */
[----:B-1----:R-:W-:Y:S01]  /*11990*/  IADD3 R12, PT, PT, R12, -0x184, RZ ;  /* 0xfffffe7c0c0c7810 */ /* 0x002fe20007ffe0ff */
[----:B--2---:R-:W-:-:S05]  /*119a0*/  IMAD.WIDE R24, R135, 0x4, R218 ;  /* 0x0000000487187825 */ /* 0x004fca00078e02da */
[----:B------:R1:W-:Y:S04]  /*119b0*/  STL.64 [R1+0x408], R24 ;  /* 0x0004081801007387 */ /* 0x0003e80000100a00 */
[----:B------:R1:W-:Y:S04]  /*119c0*/  LDGSTS.E [R11+-0x7ec80], desc[UR22][R24.64], P3 ;  /* 0x81380000180b7fae */ /* 0x0003e800099a1016 */
[----:B------:R2:W-:Y:S04]  /*119d0*/  STL.64 [R1+0x400], R22 ;  /* 0x0004001601007387 */ /* 0x0005e80000100a00 */
[----:B------:R2:W-:Y:S01]  /*119e0*/  LDGSTS.E [R10+-0x7e880], desc[UR22][R22.64], P3 ;  /* 0x81780000160a7fae */ /* 0x0005e200099a1016 */
[----:B-1----:R-:W-:-:S05]  /*119f0*/  IMAD.WIDE R24, R135, 0x4, R84 ;  /* 0x0000000487187825 */ /* 0x002fca00078e0254 */
[----:B------:R1:W-:Y:S01]  /*11a00*/  LDGSTS.E [R11+-0x7e480], desc[UR22][R24.64], P3 ;  /* 0x81b80000180b7fae */ /* 0x0003e200099a1016 */
[----:B--2---:R-:W-:-:S05]  /*11a10*/  IMAD.WIDE R22, R135, 0x4, R94 ;  /* 0x0000000487167825 */ /* 0x004fca00078e025e */
[----:B------:R3:W-:Y:S04]  /*11a20*/  LDGSTS.E [R10+-0x7e080], desc[UR22][R22.64], P3 ;  /* 0x81f80000160a7fae */ /* 0x0007e800099a1016 */
[----:B------:R-:W0:Y:S01]  /*11a30*/  LDGDEPBAR ;  /* 0x00000000000079af */ /* 0x000e220000000000 */
[----:B------:R-:W-:Y:S01]  /*11a40*/  ISETP.GE.U32.AND P3, PT, R12, 0x7ffffdfd, PT ;  /* 0x7ffffdfd0c00780c */ /* 0x000fe20003f66070 */
[----:B-1----:R-:W1:Y:S08]  /*11a50*/  LDC R11, c[0x0][0x3a0] ;  /* 0x0000e800ff0b7b82 */ /* 0x002e700000000800 */
[----:B------:R-:W2:Y:S01]  /*11a60*/  LDC R12, c[0x0][0x3a0] ;  /* 0x0000e800ff0c7b82 */ /* 0x000ea20000000800 */
[----:B------:R-:W-:Y:S04]  /*11a70*/  STL.64 [R1+0x3f0], R24 ;  /* 0x0003f01801007387 */ /* 0x000fe80000100a00 */
[----:B------:R3:W-:Y:S02]  /*11a80*/  STL.64 [R1+0x3e0], R22 ;  /* 0x0003e01601007387 */ /* 0x0007e40000100a00 */
[----:B---3--:R-:W-:-:S02]  /*11a90*/  VIADD R10, R20, 0xfffffe7b ;  /* 0xfffffe7b140a7836 */ /* 0x008fc40000000000 */
[----:B------:R-:W3:Y:S01]  /*11aa0*/  LDC R20, c[0x0][0x3a0] ;  /* 0x0000e800ff147b82 */ /* 0x000ee20000000800 */
[----:B------:R-:W-:-:S04]  /*11ab0*/  IMAD.WIDE R218, R133, 0x4, R14 ;  /* 0x0000000485da7825 */ /* 0x000fc800078e020e */
[----:B------:R-:W-:-:S03]  /*11ac0*/  IMAD.WIDE R220, R133, 0x4, R8 ;  /* 0x0000000485dc7825 */ /* 0x000fc600078e0208 */
[----:B------:R-:W1:Y:S01]  /*11ad0*/  LDC R14, c[0x0][0x3a0] ;  /* 0x0000e800ff0e7b82 */ /* 0x000e620000000800 */
[----:B------:R-:W-:-:S07]  /*11ae0*/  IMAD.WIDE R22, R133, 0x4, R96 ;  /* 0x0000000485167825 */ /* 0x000fce00078e0260 */
[----:B------:R-:W-:Y:S01]  /*11af0*/  BAR.SYNC.DEFER_BLOCKING 0x0 ;  /* 0x0000000000007b1d */ /* 0x000fe20000010000 */
[----:B------:R-:W-:-:S07]  /*11b00*/  IMAD.WIDE R222, R133, 0x4, R6 ;  /* 0x0000000485de7825 */ /* 0x000fce00078e0206 */
[----:B------:R-:W2:Y:S01]  /*11b10*/  LDC R7, c[0x0][0x3a0] ;  /* 0x0000e800ff077b82 */ /* 0x000ea20000000800 */
[----:B------:R1:W-:Y:S04]  /*11b20*/  STL.64 [R1+0x3c8], R22 ;  /* 0x0003c81601007387 */ /* 0x0003e80000100a00 */
[----:B------:R-:W-:Y:S01]  /*11b30*/  STL.64 [R1+0x768], R136 ;  /* 0x0007688801007387 */ /* 0x000fe20000100a00 */
[----:B------:R-:W-:Y:S02]  /*11b40*/  IMAD.WIDE R224, R133, 0x4, R4 ;  /* 0x0000000485e07825 */ /* 0x000fe400078e0204 */
[----:B------:R-:W2:Y:S08]  /*11b50*/  LDC R24, c[0x0][0x3a0] ;  /* 0x0000e800ff187b82 */ /* 0x000eb00000000800 */
[----:B------:R-:W3:Y:S01]  /*11b60*/  LDC R5, c[0x0][0x3a0] ;  /* 0x0000e800ff057b82 */ /* 0x000ee20000000800 */
[----:B------:R-:W-:Y:S01]  /*11b70*/  @!PT LDS RZ, [RZ] ;  /* 0x00000000fffff984 */ /* 0x000fe20000000800 */
[----:B------:R-:W-:Y:S01]  /*11b80*/  @!PT LDS RZ, [RZ] ;  /* 0x00000000fffff984 */ /* 0x000fe20000000800 */
[----:B------:R-:W-:Y:S01]  /*11b90*/  @!PT LDS RZ, [RZ] ;  /* 0x00000000fffff984 */ /* 0x000fe20000000800 */
[----:B------:R1:W-:Y:S01]  /*11ba0*/  LDGSTS.E [R134+0x30000], desc[UR22][R22.64], !P6 ;  /* 0x3000000016867fae */ /* 0x0003e2000f1a1016 */
[----:B------:R-:W-:Y:S01]  /*11bb0*/  ISETP.GE.U32.AND P6, PT, R10, 0x7ffffdfc, PT ;  /* 0x7ffffdfc0a00780c */ /* 0x000fe20003fc6070 */
[----:B------:R-:W-:-:S05]  /*11bc0*/  VIADD R10, R13, 0xfffffe7a ;  /* 0xfffffe7a0d0a7836 */ /* 0x000fca0000000000 */
[----:B------:R-:W3:Y:S01]  /*11bd0*/  LDC R13, c[0x0][0x3a0] ;  /* 0x0000e800ff0d7b82 */ /* 0x000ee20000000800 */
[----:B-1----:R-:W-:-:S07]  /*11be0*/  VIADD R14, R14, 0xfffffe33 ;  /* 0xfffffe330e0e7836 */ /* 0x002fce0000000000 */
[----:B------:R-:W1:Y:S01]  /*11bf0*/  LDC R22, c[0x0][0x3a0] ;  /* 0x0000e800ff167b82 */ /* 0x000e620000000800 */
[----:B----4-:R4:W-:Y:S02]  /*11c00*/  STL.64 [R1+0x698], R2 ;  /* 0x0006980201007387 */ /* 0x0109e40000100a00 */
[----:B----4-:R-:W-:-:S05]  /*11c10*/  IMAD.WIDE R2, R133, 0x4, R92 ;  /* 0x0000000485027825 */ /* 0x010fca00078e025c */
[----:B------:R4:W-:Y:S01]  /*11c20*/  LDGSTS.E [R134+0x30004], desc[UR22][R2.64], !P5 ;  /* 0x3000400002867fae */ /* 0x0009e2000e9a1016 */
[----:B------:R-:W-:Y:S01]  /*11c30*/  ISETP.GE.U32.AND P5, PT, R10, 0x7ffffdfb, PT ;  /* 0x7ffffdfb0a00780c */ /* 0x000fe20003fa6070 */
[----:B--2---:R-:W-:Y:S02]  /*11c40*/  VIADD R10, R12, 0xfffffe79 ;  /* 0xfffffe790c0a7836 */ /* 0x004fe40000000000 */
[----:B------:R-:W2:Y:S01]  /*11c50*/  LDC R12, c[0x0][0x3a0] ;  /* 0x0000e800ff0c7b82 */ /* 0x000ea20000000800 */
[----:B------:R4:W-:Y:S02]  /*11c60*/  STL.64 [R1+0x390], R2 ;  /* 0x0003900201007387 */ /* 0x0009e40000100a00 */
[----:B----4-:R-:W-:-:S04]  /*11c70*/  IMAD.WIDE R2, R133, 0x4, R90 ;  /* 0x0000000485027825 */ /* 0x010fc800078e025a */
[----:B------:R-:W-:Y:S01]  /*11c80*/  VIADD R38, R38, 0xfffffe27 ;  /* 0xfffffe2726267836 */ /* 0x000fe20000000000 */
[----:B------:R4:W-:Y:S01]  /*11c90*/  STL.64 [R1+0x380], R2 ;  /* 0x0003800201007387 */ /* 0x0009e20000100a00 */
[----:B-1----:R-:W-:Y:S02]  /*11ca0*/  VIADD R22, R22, 0xfffffe2f ;  /* 0xfffffe2f16167836 */ /* 0x002fe40000000000 */
[----:B------:R-:W-:Y:S01]  /*11cb0*/  VIADD R42, R42, 0xfffffe25 ;  /* 0xfffffe252a2a7836 */ /* 0x000fe20000000000 */
[----:B------:R4:W-:Y:S01]  /*11cc0*/  LDGSTS.E [R134+0x30008], desc[UR22][R2.64], !P1 ;  /* 0x3000800002867fae */ /* 0x0009e2000c9a1016 */
[----:B------:R-:W-:Y:S01]  /*11cd0*/  ISETP.GE.U32.AND P1, PT, R10, 0x7ffffdfa, PT ;  /* 0x7ffffdfa0a00780c */ /* 0x000fe20003f26070 */
[----:B------:R-:W-:Y:S01]  /*11ce0*/  VIADD R24, R24, 0xfffffe2e ;  /* 0xfffffe2e18187836 */ /* 0x000fe20000000000 */
[----:B---3--:R-:W-:Y:S01]  /*11cf0*/  IADD3 R10, PT, PT, R20, -0x188, RZ ;  /* 0xfffffe78140a7810 */ /* 0x008fe20007ffe0ff */
[----:B------:R-:W3:Y:S01]  /*11d00*/  LDL.LU.64 R226, [R1+0x220] ;  /* 0x0002200001e27983 */ /* 0x000ee20000300a00 */
[----:B------:R-:W1:Y:S03]  /*11d10*/  LDC R20, c[0x0][0x3a0] ;  /* 0x0000e800ff147b82 */ /* 0x000e660000000800 */
[----:B------:R-:W3:Y:S01]  /*11d20*/  LDL.LU.64 R228, [R1+0x218] ;  /* 0x0002180001e47983 */ /* 0x000ee20000300a00 */
[----:B----4-:R-:W-:-:S03]  /*11d30*/  IMAD.WIDE R2, R133, 0x4, R88 ;  /* 0x0000000485027825 */ /* 0x010fc600078e0258 */
[----:B------:R-:W4:Y:S01]  /*11d40*/  LDL.LU.64 R230, [R1+0x210] ;  /* 0x0002100001e67983 */ /* 0x000f220000300a00 */
[----:B------:R-:W-:Y:S01]  /*11d50*/  IADD3 R44, PT, PT, R44, -0x1dc, RZ ;  /* 0xfffffe242c2c7810 */ /* 0x000fe20007ffe0ff */
[----:B------:R-:W1:Y:S02]  /*11d60*/  LDC R88, c[0x0][0x3a0] ;  /* 0x0000e800ff587b82 */ /* 0x000e640000000800 */
[----:B------:R-:W-:Y:S01]  /*11d70*/  LDGSTS.E [R134+0x3000c], desc[UR22][R2.64], !P3 ;  /* 0x3000c00002867fae */ /* 0x000fe2000d9a1016 */
[----:B------:R-:W-:Y:S01]  /*11d80*/  ISETP.GE.U32.AND P3, PT, R10, 0x7ffffdf9, PT ;  /* 0x7ffffdf90a00780c */ /* 0x000fe20003f66070 */
[----:B------:R-:W-:Y:S02]  /*11d90*/  VIADD R10, R11, 0xfffffe77 ;  /* 0xfffffe770b0a7836 */ /* 0x000fe40000000000 */
[----:B------:R-:W-:Y:S02]  /*11da0*/  LDGSTS.E [R134+0x30010], desc[UR22][R100.64], !P6 ;  /* 0x3001000064867fae */ /* 0x000fe4000f1a1016 */
[----:B------:R-:W1:Y:S01]  /*11db0*/  LDC R11, c[0x0][0x3a0] ;  /* 0x0000e800ff0b7b82 */ /* 0x000e620000000800 */
[----:B------:R-:W-:Y:S01]  /*11dc0*/  ISETP.GE.U32.AND P6, PT, R10, 0x7ffffdf8, PT ;  /* 0x7ffffdf80a00780c */ /* 0x000fe20003fc6070 */
[----:B--2---:R-:W-:Y:S01]  /*11dd0*/  VIADD R10, R12, 0xfffffe76 ;  /* 0xfffffe760c0a7836 */ /* 0x004fe20000000000 */
[----:B------:R-:W-:Y:S04]  /*11de0*/  LDGSTS.E [R134+0x30014], desc[UR22][R102.64], !P5 ;  /* 0x3001400066867fae */ /* 0x000fe8000e9a1016 */
[----:B------:R-:W2:Y:S01]  /*11df0*/  LDL.LU.64 R232, [R1+0x208] ;  /* 0x0002080001e87983 */ /* 0x000ea20000300a00 */
[----:B------:R-:W1:Y:S01]  /*11e00*/  LDC R12, c[0x0][0x3a0] ;  /* 0x0000e800ff0c7b82 */ /* 0x000e620000000800 */
[----:B------:R-:W-:Y:S01]  /*11e10*/  ISETP.GE.U32.AND P5, PT, R10, 0x7ffffdf7, PT ;  /* 0x7ffffdf70a00780c */ /* 0x000fe20003fa6070 */
[----:B------:R-:W-:Y:S01]  /*11e20*/  VIADD R10, R13, 0xfffffe75 ;  /* 0xfffffe750d0a7836 */ /* 0x000fe20000000000 */
[----:B------:R-:W-:Y:S04]  /*11e30*/  LDGSTS.E [R134+0x30018], desc[UR22][R104.64], !P1 ;  /* 0x3001800068867fae */ /* 0x000fe8000c9a1016 */
[----:B------:R-:W2:Y:S01]  /*11e40*/  LDL.LU.64 R234, [R1+0x200] ;  /* 0x0002000001ea7983 */ /* 0x000ea20000300a00 */
[----:B------:R-:W1:Y:S01]  /*11e50*/  LDC R13, c[0x0][0x3a0] ;  /* 0x0000e800ff0d7b82 */ /* 0x000e620000000800 */
[----:B------:R-:W-:-:S02]  /*11e60*/  ISETP.GE.U32.AND P1, PT, R10, 0x7ffffdf6, PT ;  /* 0x7ffffdf60a00780c */ /* 0x000fc40003f26070 */
[----:B------:R-:W-:Y:S04]  /*11e70*/  LDGSTS.E [R134+0x3001c], desc[UR22][R106.64], !P3 ;  /* 0x3001c0006a867fae */ /* 0x000fe8000d9a1016 */
[----:B------:R-:W-:Y:S01]  /*11e80*/  LDGSTS.E [R134+0x30020], desc[UR22][R108.64], !P6 ;  /* 0x300200006c867fae */ /* 0x000fe2000f1a1016 */
[----:B-1----:R-:W-:Y:S01]  /*11e90*/  IADD3 R10, PT, PT, R11, -0x18c, RZ ;  /* 0xfffffe740b0a7810 */ /* 0x002fe20007ffe0ff */
[----:B------:R-:W-:Y:S01]  /*11ea0*/  VIADD R70, R70, 0xfffffe17 ;  /* 0xfffffe1746467836 */ /* 0x000fe20000000000 */
[----:B------:R-:W1:Y:S01]  /*11eb0*/  LDC R11, c[0x0][0x3a0] ;  /* 0x0000e800ff0b7b82 */ /* 0x000e620000000800 */
[----:B------:R1:W-:Y:S01]  /*11ec0*/  LDGSTS.E [R134+0x30024], desc[UR22][R110.64], !P5 ;  /* 0x300240006e867fae */ /* 0x0003e2000e9a1016 */
[----:B------:R-:W-:-:S03]  /*11ed0*/  ISETP.GE.U32.AND P3, PT, R10, 0x7ffffdf5, PT ;  /* 0x7ffffdf50a00780c */ /* 0x000fc60003f66070 */
[----:B------:R-:W-:Y:S01]  /*11ee0*/  LDGSTS.E [R134+0x30028], desc[UR22][R112.64], !P1 ;  /* 0x3002800070867fae */ /* 0x000fe2000c9a1016 */
[----:B------:R-:W-:Y:S02]  /*11ef0*/  VIADD R10, R12, 0xfffffe73 ;  /* 0xfffffe730c0a7836 */ /* 0x000fe40000000000 */
[----:B------:R-:W1:Y:S01]  /*11f00*/  LDC R12, c[0x0][0x3a0] ;  /* 0x0000e800ff0c7b82 */ /* 0x000e620000000800 */
[----:B------:R-:W2:Y:S02]  /*11f10*/  LDL.LU.64 R236, [R1+0x1f8] ;  /* 0x0001f80001ec7983 */ /* 0x000ea40000300a00 */
[----:B------:R-:W-:Y:S01]  /*11f20*/  ISETP.GE.U32.AND P6, PT, R10, 0x7ffffdf4, PT ;  /* 0x7ffffdf40a00780c */ /* 0x000fe20003fc6070 */
[----:B------:R-:W-:-:S03]  /*11f30*/  VIADD R10, R13, 0xfffffe72 ;  /* 0xfffffe720d0a7836 */ /* 0x000fc60000000000 */
[----:B------:R-:W-:Y:S01]  /*11f40*/  LDGSTS.E [R134+0x3002c], desc[UR22][R114.64], !P3 ;  /* 0x3002c00072867fae */ /* 0x000fe2000d9a1016 */
[----:B------:R-:W1:Y:S01]  /*11f50*/  LDC R13, c[0x0][0x3a0] ;  /* 0x0000e800ff0d7b82 */ /* 0x000e620000000800 */
[----:B------:R-:W-:Y:S01]  /*11f60*/  ISETP.GE.U32.AND P5, PT, R10, 0x7ffffdf3, PT ;  /* 0x7ffffdf30a00780c */ /* 0x000fe20003fa6070 */
[----:B-1----:R-:W-:-:S06]  /*11f70*/  VIADD R10, R11, 0xfffffe71 ;  /* 0xfffffe710b0a7836 */ /* 0x002fcc0000000000 */
[----:B------:R-:W-:Y:S01]  /*11f80*/  LDGSTS.E [R134+0x30030], desc[UR22][R116.64], !P6 ;  /* 0x3003000074867fae */ /* 0x000fe2000f1a1016 */
[----:B------:R-:W1:Y:S01]  /*11f90*/  LDC R11, c[0x0][0x3a0] ;  /* 0x0000e800ff0b7b82 */ /* 0x000e620000000800 */
[----:B------:R-:W-:Y:S02]  /*11fa0*/  ISETP.GE.U32.AND P1, PT, R10, 0x7ffffdf2, PT ;  /* 0x7ffffdf20a00780c */ /* 0x000fe40003f26070 */
[----:B------:R-:W-:Y:S02]  /*11fb0*/  IADD3 R10, PT, PT, R12, -0x190, RZ ;  /* 0xfffffe700c0a7810 */ /* 0x000fe40007ffe0ff */
[----:B------:R-:W-:Y:S03]  /*11fc0*/  LDGSTS.E [R134+0x30034], desc[UR22][R118.64], !P5 ;  /* 0x3003400076867fae */ /* 0x000fe6000e9a1016 */
[----:B------:R-:W1:Y:S01]  /*11fd0*/  LDC R12, c[0x0][0x3a0] ;  /* 0x0000e800ff0c7b82 */ /* 0x000e620000000800 */
[----:B------:R-:W-:Y:S01]  /*11fe0*/  ISETP.GE.U32.AND P3, PT, R10, 0x7ffffdf1, PT ;  /* 0x7ffffdf10a00780c */ /* 0x000fe20003f66070 */
[----:B------:R-:W-:-:S06]  /*11ff0*/  VIADD R10, R13, 0xfffffe6f ;  /* 0xfffffe6f0d0a7836 */ /* 0x000fcc0000000000 */
[----:B------:R-:W1:Y:S01]  /*12000*/  LDC R13, c[0x0][0x3a0] ;  /* 0x0000e800ff0d7b82 */ /* 0x000e620000000800 */
[----:B------:R-:W-:Y:S01]  /*12010*/  LDGSTS.E [R134+0x30038], desc[UR22][R120.64], !P1 ;  /* 0x3003800078867fae */ /* 0x000fe2000c9a1016 */
[----:B------:R-:W-:-:S04]  /*12020*/  ISETP.GE.U32.AND P6, PT, R10, 0x7ffffdf0, PT ;  /* 0x7ffffdf00a00780c */ /* 0x000fc80003fc6070 */
[----:B------:R-:W-:Y:S01]  /*12030*/  LDGSTS.E [R134+0x3003c], desc[UR22][R122.64], !P3 ;  /* 0x3003c0007a867fae */ /* 0x000fe2000d9a1016 */
[----:B-1----:R-:W-:Y:S01]  /*12040*/  VIADD R10, R11, 0xfffffe6e ;  /* 0xfffffe6e0b0a7836 */ /* 0x002fe20000000000 */
[----:B------:R-:W-:Y:S01]  /*12050*/  IADD3 R76, PT, PT, R76, -0x1ec, RZ ;  /* 0xfffffe144c4c7810 */ /* 0x000fe20007ffe0ff */
[----:B------:R-:W1:Y:S03]  /*12060*/  LDC R11, c[0x0][0x3a0] ;  /* 0x0000e800ff0b7b82 */ /* 0x000e660000000800 */
[----:B------:R-:W-:Y:S01]  /*12070*/  ISETP.GE.U32.AND P5, PT, R10, 0x7ffffdef, PT ;  /* 0x7ffffdef0a00780c */ /* 0x000fe20003fa6070 */
[----:B------:R-:W-:Y:S02]  /*12080*/  VIADD R10, R12, 0xfffffe6d ;  /* 0xfffffe6d0c0a7836 */ /* 0x000fe40000000000 */
[----:B------:R-:W-:Y:S02]  /*12090*/  LDGSTS.E [R134+0x30040], desc[UR22][R124.64], !P6 ;  /* 0x300400007c867fae */ /* 0x000fe4000f1a1016 */
[----:B------:R-:W1:Y:S01]  /*120a0*/  LDC R12, c[0x0][0x3a0] ;  /* 0x0000e800ff0c7b82 */ /* 0x000e620000000800 */
[----:B------:R-:W-:-:S02]  /*120b0*/  ISETP.GE.U32.AND P1, PT, R10, 0x7ffffdee, PT ;  /* 0x7ffffdee0a00780c */ /* 0x000fc40003f26070 */
[----:B------:R-:W-:-:S05]  /*120c0*/  IADD3 R10, PT, PT, R13, -0x194, RZ ;  /* 0xfffffe6c0d0a7810 */ /* 0x000fca0007ffe0ff */
[----:B------:R-:W1:Y:S01]  /*120d0*/  LDC R13, c[0x0][0x3a0] ;  /* 0x0000e800ff0d7b82 */ /* 0x000e620000000800 */
[----:B------:R-:W-:Y:S01]  /*120e0*/  LDGSTS.E [R134+0x30044], desc[UR22][R126.64], !P5 ;  /* 0x300440007e867fae */ /* 0x000fe2000e9a1016 */
[----:B------:R-:W-:Y:S01]  /*120f0*/  ISETP.GE.U32.AND P3, PT, R10, 0x7ffffded, PT ;  /* 0x7ffffded0a00780c */ /* 0x000fe20003f66070 */
[----:B-1----:R-:W-:-:S03]  /*12100*/  VIADD R10, R11, 0xfffffe6b ;  /* 0xfffffe6b0b0a7836 */ /* 0x002fc60000000000 */
[----:B------:R-:W-:Y:S02]  /*12110*/  LDGSTS.E [R134+0x30048], desc[UR22][R128.64], !P1 ;  /* 0x3004800080867fae */ /* 0x000fe4000c9a1016 */
[----:B------:R-:W1:Y:S01]  /*12120*/  LDC R11, c[0x0][0x3a0] ;  /* 0x0000e800ff0b7b82 */ /* 0x000e620000000800 */
[----:B------:R-:W-:-:S06]  /*12130*/  ISETP.GE.U32.AND P6, PT, R10, 0x7ffffdec, PT ;  /* 0x7ffffdec0a00780c */ /* 0x000fcc0003fc6070 */
[----:B------:R-:W-:Y:S01]  /*12140*/  LDGSTS.E [R134+0x3004c], desc[UR22][R130.64], !P3 ;  /* 0x3004c00082867fae */ /* 0x000fe2000d9a1016 */
[----:B------:R-:W-:Y:S02]  /*12150*/  VIADD R10, R12, 0xfffffe6a ;  /* 0xfffffe6a0c0a7836 */ /* 0x000fe40000000000 */
[----:B------:R-:W1:Y:S03]  /*12160*/  LDC R12, c[0x0][0x3a0] ;  /* 0x0000e800ff0c7b82 */ /* 0x000e660000000800 */
[----:B------:R-:W-:Y:S01]  /*12170*/  ISETP.GE.U32.AND P5, PT, R10, 0x7ffffdeb, PT ;  /* 0x7ffffdeb0a00780c */ /* 0x000fe20003fa6070 */
[----:B------:R-:W-:-:S04]  /*12180*/  VIADD R10, R13, 0xfffffe69 ;  /* 0xfffffe690d0a7836 */ /* 0x000fc80000000000 */
[----:B------:R-:W3:Y:S01]  /*12190*/  LDC R13, c[0x0][0x3a0] ;  /* 0x0000e800ff0d7b82 */ /* 0x000ee20000000800 */
[----:B------:R-:W-:Y:S01]  /*121a0*/  LDGSTS.E [R134+0x30050], desc[UR22][R144.64], !P6 ;  /* 0x3005000090867fae */ /* 0x000fe2000f1a1016 */
[----:B------:R-:W-:Y:S02]  /*121b0*/  ISETP.GE.U32.AND P1, PT, R10, 0x7ffffdea, PT ;  /* 0x7ffffdea0a00780c */ /* 0x000fe40003f26070 */
[----:B-1----:R-:W-:-:S04]  /*121c0*/  IADD3 R10, PT, PT, R11, -0x198, RZ ;  /* 0xfffffe680b0a7810 */ /* 0x002fc80007ffe0ff */
[----:B------:R-:W-:Y:S01]  /*121d0*/  LDGSTS.E [R134+0x30054], desc[UR22][R146.64], !P5 ;  /* 0x3005400092867fae */ /* 0x000fe2000e9a1016 */
[----:B------:R-:W1:Y:S01]  /*121e0*/  LDC R11, c[0x0][0x3a0] ;  /* 0x0000e800ff0b7b82 */ /* 0x000e620000000800 */
[----:B------:R-:W-:Y:S01]  /*121f0*/  ISETP.GE.U32.AND P3, PT, R10, 0x7ffffde9, PT ;  /* 0x7ffffde90a00780c */ /* 0x000fe20003f66070 */
[----:B------:R-:W-:-:S04]  /*12200*/  VIADD R10, R12, 0xfffffe67 ;  /* 0xfffffe670c0a7836 */ /* 0x000fc80000000000 */
[----:B------:R-:W-:Y:S02]  /*12210*/  LDGSTS.E [R134+0x30058], desc[UR22][R148.64], !P1 ;  /* 0x3005800094867fae */ /* 0x000fe4000c9a1016 */
[----:B------:R-:W4:Y:S01]  /*12220*/  LDC R12, c[0x0][0x3a0] ;  /* 0x0000e800ff0c7b82 */ /* 0x000f220000000800 */
[----:B------:R-:W-:Y:S01]  /*12230*/  ISETP.GE.U32.AND P6, PT, R10, 0x7ffffde8, PT ;  /* 0x7ffffde80a00780c */ /* 0x000fe20003fc6070 */
[----:B---3--:R-:W-:-:S04]  /*12240*/  VIADD R10, R13, 0xfffffe66 ;  /* 0xfffffe660d0a7836 */ /* 0x008fc80000000000 */
[----:B------:R-:W-:Y:S02]  /*12250*/  LDGSTS.E [R134+0x3005c], desc[UR22][R150.64], !P3 ;  /* 0x3005c00096867fae */ /* 0x000fe4000d9a1016 */
[----:B------:R-:W3:Y:S01]  /*12260*/  LDC R13, c[0x0][0x3a0] ;  /* 0x0000e800ff0d7b82 */ /* 0x000ee20000000800 */
[----:B------:R-:W-:Y:S01]  /*12270*/  ISETP.GE.U32.AND P5, PT, R10, 0x7ffffde7, PT ;  /* 0x7ffffde70a00780c */ /* 0x000fe20003fa6070 */
[----:B-1----:R-:W-:-:S04]  /*12280*/  VIADD R10, R11, 0xfffffe65 ;  /* 0xfffffe650b0a7836 */ /* 0x002fc80000000000 */
[----:B------:R-:W-:Y:S02]  /*12290*/  LDGSTS.E [R134+0x30060], desc[UR22][R152.64], !P6 ;  /* 0x3006000098867fae */ /* 0x000fe4000f1a1016 */
[----:B------:R-:W1:Y:S01]  /*122a0*/  LDC R11, c[0x0][0x3a0] ;  /* 0x0000e800ff0b7b82 */ /* 0x000e620000000800 */
[----:B------:R-:W-:Y:S02]  /*122b0*/  ISETP.GE.U32.AND P1, PT, R10, 0x7ffffde6, PT ;  /* 0x7ffffde60a00780c */ /* 0x000fe40003f26070 */
[----:B----4-:R-:W-:-:S03]  /*122c0*/  IADD3 R10, PT, PT, R12, -0x19c, RZ ;  /* 0xfffffe640c0a7810 */ /* 0x010fc60007ffe0ff */
[----:B------:R-:W-:Y:S02]  /*122d0*/  LDGSTS.E [R134+0x30064], desc[UR22][R154.64], !P5 ;  /* 0x300640009a867fae */ /* 0x000fe4000e9a1016 */
[----:B------:R-:W4:Y:S01]  /*122e0*/  LDC R12, c[0x0][0x3a0] ;  /* 0x0000e800ff0c7b82 */ /* 0x000f220000000800 */
[----:B------:R-:W-:Y:S01]  /*122f0*/  ISETP.GE.U32.AND P3, PT, R10, 0x7ffffde5, PT ;  /* 0x7ffffde50a00780c */ /* 0x000fe20003f66070 */
[----:B---3--:R-:W-:-:S06]  /*12300*/  VIADD R10, R13, 0xfffffe63 ;  /* 0xfffffe630d0a7836 */ /* 0x008fcc0000000000 */
[----:B------:R-:W3:Y:S01]  /*12310*/  LDC R13, c[0x0][0x3a0] ;  /* 0x0000e800ff0d7b82 */ /* 0x000ee20000000800 */
[----:B------:R-:W-:Y:S01]  /*12320*/  LDGSTS.E [R134+0x30068], desc[UR22][R156.64], !P1 ;  /* 0x300680009c867fae */ /* 0x000fe2000c9a1016 */
[----:B------:R-:W-:-:S04]  /*12330*/  ISETP.GE.U32.AND P6, PT, R10, 0x7ffffde4, PT ;  /* 0x7ffffde40a00780c */ /* 0x000fc80003fc6070 */
[----:B------:R-:W-:Y:S01]  /*12340*/  LDGSTS.E [R134+0x3006c], desc[UR22][R158.64], !P3 ;  /* 0x3006c0009e867fae */ /* 0x000fe2000d9a1016 */
[----:B-1----:R-:W-:Y:S01]  /*12350*/  VIADD R10, R11, 0xfffffe62 ;  /* 0xfffffe620b0a7836 */ /* 0x002fe20000000000 */
[----:B------:R-:W1:Y:S04]  /*12360*/  LDC R90, c[0x0][0x3a0] ;  /* 0x0000e800ff5a7b82 */ /* 0x000e680000000800 */
[----:B------:R-:W-:-:S03]  /*12370*/  ISETP.GE.U32.AND P5, PT, R10, 0x7ffffde3, PT ;  /* 0x7ffffde30a00780c */ /* 0x000fc60003fa6070 */
[----:B------:R-:W-:Y:S01]  /*12380*/  LDGSTS.E [R134+0x30070], desc[UR22][R160.64], !P6 ;  /* 0x30070000a0867fae */ /* 0x000fe2000f1a1016 */
[----:B------:R-:W1:Y:S01]  /*12390*/  LDC R11, c[0x0][0x3a0] ;  /* 0x0000e800ff0b7b82 */ /* 0x000e620000000800 */
[----:B----4-:R-:W-:-:S07]  /*123a0*/  VIADD R10, R12, 0xfffffe61 ;  /* 0xfffffe610c0a7836 */ /* 0x010fce0000000000 */
[----:B------:R-:W4:Y:S01]  /*123b0*/  LDC R12, c[0x0][0x3a0] ;  /* 0x0000e800ff0c7b82 */ /* 0x000f220000000800 */
[----:B------:R-:W-:Y:S01]  /*123c0*/  ISETP.GE.U32.AND P1, PT, R10, 0x7ffffde2, PT ;  /* 0x7ffffde20a00780c */ /* 0x000fe20003f26070 */
[----:B------:R-:W-:Y:S01]  /*123d0*/  LDGSTS.E [R134+0x30074], desc[UR22][R162.64], !P5 ;  /* 0x30074000a2867fae */ /* 0x000fe2000e9a1016 */
[----:B---3--:R-:W-:-:S05]  /*123e0*/  IADD3 R10, PT, PT, R13, -0x1a0, RZ ;  /* 0xfffffe600d0a7810 */ /* 0x008fca0007ffe0ff */
[----:B------:R-:W3:Y:S01]  /*123f0*/  LDC R13, c[0x0][0x3a0] ;  /* 0x0000e800ff0d7b82 */ /* 0x000ee20000000800 */
[----:B------:R-:W-:Y:S01]  /*12400*/  ISETP.GE.U32.AND P3, PT, R10, 0x7ffffde1, PT ;  /* 0x7ffffde10a00780c */ /* 0x000fe20003f66070 */
[----:B------:R-:W-:Y:S04]  /*12410*/  STL.64 [R1+0x728], R2 ;  /* 0x0007280201007387 */ /* 0x000fe80000100a00 */
[----:B------:R-:W-:Y:S01]  /*12420*/  LDGSTS.E [R134+0x30078], desc[UR22][R164.64], !P1 ;  /* 0x30078000a4867fae */ /* 0x000fe2000c9a1016 */
[----:B-1----:R-:W-:Y:S02]  /*12430*/  VIADD R10, R11, 0xfffffe5f ;  /* 0xfffffe5f0b0a7836 */ /* 0x002fe40000000000 */
[----:B------:R-:W1:Y:S03]  /*12440*/  LDC R11, c[0x0][0x3a0] ;  /* 0x0000e800ff0b7b82 */ /* 0x000e660000000800 */
[----:B------:R-:W-:Y:S01]  /*12450*/  ISETP.GE.U32.AND P6, PT, R10, 0x7ffffde0, PT ;  /* 0x7ffffde00a00780c */ /* 0x000fe20003fc6070 */
[----:B------:R-:W-:Y:S01]  /*12460*/  STL.64 [R1+0x730], R100 ;  /* 0x0007306401007387 */ /* 0x000fe20000100a00 */
[----:B----4-:R-:W-:-:S03]  /*12470*/  VIADD R10, R12, 0xfffffe5e ;  /* 0xfffffe5e0c0a7836 */ /* 0x010fc60000000000 */
[----:B------:R-:W4:Y:S01]  /*12480*/  LDC R12, c[0x0][0x3a0] ;  /* 0x0000e800ff0c7b82 */ /* 0x000f220000000800 */
[----:B------:R-:W-:Y:S01]  /*12490*/  LDGSTS.E [R134+0x3007c], desc[UR22][R166.64], !P3 ;  /* 0x3007c000a6867fae */ /* 0x000fe2000d9a1016 */
[----:B------:R-:W-:Y:S01]  /*124a0*/  ISETP.GE.U32.AND P5, PT, R10, 0x7ffffddf, PT ;  /* 0x7ffffddf0a00780c */ /* 0x000fe20003fa6070 */
[----:B---3--:R-:W-:-:S05]  /*124b0*/  VIADD R10, R13, 0xfffffe5d ;  /* 0xfffffe5d0d0a7836 */ /* 0x008fca0000000000 */
[----:B------:R-:W3:Y:S01]  /*124c0*/  LDC R13, c[0x0][0x3a0] ;  /* 0x0000e800ff0d7b82 */ /* 0x000ee20000000800 */
[----:B------:R-:W-:Y:S01]  /*124d0*/  STL.64 [R1+0x738], R102 ;  /* 0x0007386601007387 */ /* 0x000fe20000100a00 */
[----:B------:R-:W-:-:S03]  /*124e0*/  ISETP.GE.U32.AND P1, PT, R10, 0x7ffffdde, PT ;  /* 0x7ffffdde0a00780c */ /* 0x000fc60003f26070 */
[----:B------:R-:W-:Y:S01]  /*124f0*/  STL.64 [R1+0x740], R104 ;  /* 0x0007406801007387 */ /* 0x000fe20000100a00 */
[----:B-1----:R-:W-:-:S03]  /*12500*/  IADD3 R10, PT, PT, R11, -0x1a4, RZ ;  /* 0xfffffe5c0b0a7810 */ /* 0x002fc60007ffe0ff */
[----:B------:R-:W-:Y:S01]  /*12510*/  STL.64 [R1+0x748], R106 ;  /* 0x0007486a01007387 */ /* 0x000fe20000100a00 */
[----:B------:R-:W1:Y:S03]  /*12520*/  LDC R11, c[0x0][0x3a0] ;  /* 0x0000e800ff0b7b82 */ /* 0x000e660000000800 */
[----:B------:R-:W-:Y:S04]  /*12530*/  STL.64 [R1+0x750], R108 ;  /* 0x0007506c01007387 */ /* 0x000fe80000100a00 */
[----:B------:R2:W-:Y:S01]  /*12540*/  STL.64 [R1+0x758], R110 ;  /* 0x0007586e01007387 */ /* 0x0005e20000100a00 */
[----:B------:R-:W-:-:S03]  /*12550*/  ISETP.GE.U32.AND P3, PT, R10, 0x7ffffddd, PT ;  /* 0x7ffffddd0a00780c */ /* 0x000fc60003f66070 */
[----:B------:R-:W-:Y:S01]  /*12560*/  STL.64 [R1+0x760], R112 ;  /* 0x0007607001007387 */ /* 0x000fe20000100a00 */
[----:B----4-:R-:W-:Y:S02]  /*12570*/  VIADD R10, R12, 0xfffffe5b ;  /* 0xfffffe5b0c0a7836 */ /* 0x010fe40000000000 */
[----:B------:R-:W4:Y:S01]  /*12580*/  LDC R12, c[0x0][0x3a0] ;  /* 0x0000e800ff0c7b82 */ /* 0x000f220000000800 */
[----:B------:R-:W4:Y:S04]  /*12590*/  LDL.LU.64 R240, [R1+0x1f0] ;  /* 0x0001f00001f07983 */ /* 0x000f280000300a00 */
[----:B------:R-:W4:Y:S01]  /*125a0*/  LDL.LU.64 R48, [R1+0x1e8] ;  /* 0x0001e80001307983 */ /* 0x000f220000300a00 */
[----:B------:R-:W-:-:S03]  /*125b0*/  IMAD.WIDE R226, R133, 0x4, R226 ;  /* 0x0000000485e27825 */ /* 0x000fc600078e02e2 */
[----:B------:R-:W-:Y:S01]  /*125c0*/  LDGSTS.E [R134+0x30080], desc[UR22][R168.64], !P6 ;  /* 0x30080000a8867fae */ /* 0x000fe2000f1a1016 */
[----:B------:R-:W-:Y:S01]  /*125d0*/  ISETP.GE.U32.AND P6, PT, R10, 0x7ffffddc, PT ;  /* 0x7ffffddc0a00780c */ /* 0x000fe20003fc6070 */
[----:B--2---:R-:W2:Y:S02]  /*125e0*/  LDC R110, c[0x0][0x3a0] ;  /* 0x0000e800ff6e7b82 */ /* 0x004ea40000000800 */
[----:B------:R-:W2:Y:S01]  /*125f0*/  LDL.LU.64 R62, [R1+0x1e0] ;  /* 0x0001e000013e7983 */ /* 0x000ea20000300a00 */
[----:B---3--:R-:W-:-:S03]  /*12600*/  VIADD R10, R13, 0xfffffe5a ;  /* 0xfffffe5a0d0a7836 */ /* 0x008fc60000000000 */
[----:B------:R-:W-:Y:S02]  /*12610*/  LDGSTS.E [R134+0x30084], desc[UR22][R170.64], !P5 ;  /* 0x30084000aa867fae */ /* 0x000fe4000e9a1016 */
[----:B------:R-:W3:Y:S01]  /*12620*/  LDC R13, c[0x0][0x3a0] ;  /* 0x0000e800ff0d7b82 */ /* 0x000ee20000000800 */
[----:B------:R-:W-:Y:S01]  /*12630*/  ISETP.GE.U32.AND P5, PT, R10, 0x7ffffddb, PT ;  /* 0x7ffffddb0a00780c */ /* 0x000fe20003fa6070 */
[----:B------:R-:W2:Y:S01]  /*12640*/  LDL.LU.64 R238, [R1+0x1d8] ;  /* 0x0001d80001ee7983 */ /* 0x000ea20000300a00 */
[----:B-1----:R-:W-:-:S03]  /*12650*/  VIADD R10, R11, 0xfffffe59 ;  /* 0xfffffe590b0a7836 */ /* 0x002fc60000000000 */
[----:B------:R-:W-:Y:S02]  /*12660*/  LDGSTS.E [R134+0x30088], desc[UR22][R172.64], !P1 ;  /* 0x30088000ac867fae */ /* 0x000fe4000c9a1016 */
[----:B------:R-:W1:Y:S01]  /*12670*/  LDC R11, c[0x0][0x3a0] ;  /* 0x0000e800ff0b7b82 */ /* 0x000e620000000800 */
[----:B------:R-:W-:Y:S01]  /*12680*/  ISETP.GE.U32.AND P1, PT, R10, 0x7ffffdda, PT ;  /* 0x7ffffdda0a00780c */ /* 0x000fe20003f26070 */
[----:B------:R-:W-:Y:S01]  /*12690*/  LDGSTS.E [R134+0x3008c], desc[UR22][R174.64], !P3 ;  /* 0x3008c000ae867fae */ /* 0x000fe2000d9a1016 */
[----:B----4-:R-:W-:-:S03]  /*126a0*/  IADD3 R10, PT, PT, R12, -0x1a8, RZ ;  /* 0xfffffe580c0a7810 */ /* 0x010fc60007ffe0ff */
[----:B------:R-:W-:Y:S02]  /*126b0*/  LDGSTS.E [R134+0x30090], desc[UR22][R176.64], !P6 ;  /* 0x30090000b0867fae */ /* 0x000fe4000f1a1016 */
[----:B------:R-:W4:Y:S01]  /*126c0*/  LDC R12, c[0x0][0x3a0] ;  /* 0x0000e800ff0c7b82 */ /* 0x000f220000000800 */
[----:B------:R-:W-:Y:S01]  /*126d0*/  ISETP.GE.U32.AND P3, PT, R10, 0x7ffffdd9, PT ;  /* 0x7ffffdd90a00780c */ /* 0x000fe20003f66070 */
[----:B------:R-:W-:Y:S04]  /*126e0*/  LDGSTS.E [R134+0x30094], desc[UR22][R178.64], !P5 ;  /* 0x30094000b2867fae */ /* 0x000fe8000e9a1016 */
[----:B------:R-:W-:Y:S01]  /*126f0*/  LDGSTS.E [R134+0x30098], desc[UR22][R180.64], !P1 ;  /* 0x30098000b4867fae */ /* 0x000fe2000c9a1016 */
[----:B---3--:R-:W-:Y:S01]  /*12700*/  VIADD R10, R13, 0xfffffe57 ;  /* 0xfffffe570d0a7836 */ /* 0x008fe20000000000 */
[----:B------:R-:W-:Y:S01]  /*12710*/  IADD3 R20, PT, PT, R20, -0x1d0, RZ ;  /* 0xfffffe3014147810 */ /* 0x000fe20007ffe0ff */
[----:B------:R-:W3:Y:S01]  /*12720*/  LDC R13, c[0x0][0x3a0] ;  /* 0x0000e800ff0d7b82 */ /* 0x000ee20000000800 */
[----:B------:R-:W-:Y:S01]  /*12730*/  IMAD.WIDE R228, R133, 0x4, R228 ;  /* 0x0000000485e47825 */ /* 0x000fe200078e02e4 */
[----:B------:R-:W2:Y:S01]  /*12740*/  LDL.LU.64 R54, [R1+0x1d0] ;  /* 0x0001d00001367983 */ /* 0x000ea20000300a00 */
[----:B------:R-:W-:-:S02]  /*12750*/  ISETP.GE.U32.AND P6, PT, R10, 0x7ffffdd8, PT ;  /* 0x7ffffdd80a00780c */ /* 0x000fc40003fc6070 */
[----:B-1----:R-:W-:Y:S01]  /*12760*/  VIADD R10, R11, 0xfffffe56 ;  /* 0xfffffe560b0a7836 */ /* 0x002fe20000000000 */
[----:B------:R-:W-:Y:S02]  /*12770*/  LDGSTS.E [R134+0x3009c], desc[UR22][R182.64], !P3 ;  /* 0x3009c000b6867fae */ /* 0x000fe4000d9a1016 */
[----:B------:R-:W1:Y:S02]  /*12780*/  LDC R11, c[0x0][0x3a0] ;  /* 0x0000e800ff0b7b82 */ /* 0x000e640000000800 */
[----:B------:R-:W-:Y:S01]  /*12790*/  ISETP.GE.U32.AND P5, PT, R10, 0x7ffffdd7, PT ;  /* 0x7ffffdd70a00780c */ /* 0x000fe20003fa6070 */
[C---:B------:R-:W-:Y:S01]  /*127a0*/  IMAD.WIDE R230, R133.reuse, 0x4, R230 ;  /* 0x0000000485e67825 */ /* 0x040fe200078e02e6 */
[----:B------:R-:W2:Y:S03]  /*127b0*/  LDL.LU.64 R40, [R1+0x1c8] ;  /* 0x0001c80001287983 */ /* 0x000ea60000300a00 */
[----:B----4-:R-:W-:Y:S01]  /*127c0*/  VIADD R10, R12, 0xfffffe55 ;  /* 0xfffffe550c0a7836 */ /* 0x010fe20000000000 */
[----:B------:R-:W-:Y:S01]  /*127d0*/  LDGSTS.E [R134+0x300a0], desc[UR22][R184.64], !P6 ;  /* 0x300a0000b8867fae */ /* 0x000fe2000f1a1016 */
[----:B------:R-:W4:Y:S03]  /*127e0*/  LDC R12, c[0x0][0x3a0] ;  /* 0x0000e800ff0c7b82 */ /* 0x000f260000000800 */
[----:B------:R-:W-:Y:S01]  /*127f0*/  ISETP.GE.U32.AND P1, PT, R10, 0x7ffffdd6, PT ;  /* 0x7ffffdd60a00780c */ /* 0x000fe20003f26070 */
[----:B------:R-:W-:Y:S01]  /*12800*/  IMAD.WIDE R232, R133, 0x4, R232 ;  /* 0x0000000485e87825 */ /* 0x000fe200078e02e8 */
[----:B------:R-:W2:Y:S01]  /*12810*/  LDL.LU.64 R72, [R1+0x1c0] ;  /* 0x0001c00001487983 */ /* 0x000ea20000300a00 */
[----:B---3--:R-:W-:-:S02]  /*12820*/  IADD3 R10, PT, PT, R13, -0x1ac, RZ ;  /* 0xfffffe540d0a7810 */ /* 0x008fc40007ffe0ff */
[----:B------:R-:W3:Y:S01]  /*12830*/  LDC R13, c[0x0][0x3a0] ;  /* 0x0000e800ff0d7b82 */ /* 0x000ee20000000800 */
[----:B------:R-:W-:Y:S01]  /*12840*/  LDGSTS.E [R134+0x300a4], desc[UR22][R186.64], !P5 ;  /* 0x300a4000ba867fae */ /* 0x000fe2000e9a1016 */
[----:B------:R-:W-:Y:S01]  /*12850*/  ISETP.GE.U32.AND P3, PT, R10, 0x7ffffdd5, PT ;  /* 0x7ffffdd50a00780c */ /* 0x000fe20003f66070 */
[----:B-1----:R-:W-:-:S05]  /*12860*/  VIADD R10, R11, 0xfffffe53 ;  /* 0xfffffe530b0a7836 */ /* 0x002fca0000000000 */
[----:B------:R-:W1:Y:S01]  /*12870*/  LDC R11, c[0x0][0x3a0] ;  /* 0x0000e800ff0b7b82 */ /* 0x000e620000000800 */
[----:B------:R-:W-:Y:S01]  /*12880*/  LDGSTS.E [R134+0x300a8], desc[UR22][R188.64], !P1 ;  /* 0x300a8000bc867fae */ /* 0x000fe2000c9a1016 */
[----:B------:R-:W-:-:S05]  /*12890*/  ISETP.GE.U32.AND P6, PT, R10, 0x7ffffdd4, PT ;  /* 0x7ffffdd40a00780c */ /* 0x000fca0003fc6070 */
[----:B------:R-:W-:Y:S01]  /*128a0*/  LDGSTS.E [R134+0x300ac], desc[UR22][R190.64], !P3 ;  /* 0x300ac000be867fae */ /* 0x000fe2000d9a1016 */
[----:B----4-:R-:W-:Y:S01]  /*128b0*/  VIADD R10, R12, 0xfffffe52 ;  /* 0xfffffe520c0a7836 */ /* 0x010fe20000000000 */
[----:B------:R-:W4:Y:S06]  /*128c0*/  LDC R111, c[0x0][0x3a0] ;  /* 0x0000e800ff6f7b82 */ /* 0x000f2c0000000800 */
[----:B------:R-:W-:Y:S02]  /*128d0*/  LDGSTS.E [R134+0x300b0], desc[UR22][R192.64], !P6 ;  /* 0x300b0000c0867fae */ /* 0x000fe4000f1a1016 */
[----:B------:R-:W1:Y:S01]  /*128e0*/  LDC R12, c[0x0][0x3a0] ;  /* 0x0000e800ff0c7b82 */ /* 0x000e620000000800 */
[----:B------:R-:W-:Y:S01]  /*128f0*/  ISETP.GE.U32.AND P5, PT, R10, 0x7ffffdd3, PT ;  /* 0x7ffffdd30a00780c */ /* 0x000fe20003fa6070 */
[----:B---3--:R-:W-:-:S06]  /*12900*/  VIADD R10, R13, 0xfffffe51 ;  /* 0xfffffe510d0a7836 */ /* 0x008fcc0000000000 */
[----:B------:R-:W3:Y:S01]  /*12910*/  LDC R13, c[0x0][0x3a0] ;  /* 0x0000e800ff0d7b82 */ /* 0x000ee20000000800 */
[----:B------:R-:W-:Y:S02]  /*12920*/  ISETP.GE.U32.AND P1, PT, R10, 0x7ffffdd2, PT ;  /* 0x7ffffdd20a00780c */ /* 0x000fe40003f26070 */
[----:B-1----:R-:W-:-:S03]  /*12930*/  IADD3 R10, PT, PT, R11, -0x1b0, RZ ;  /* 0xfffffe500b0a7810 */ /* 0x002fc60007ffe0ff */
[----:B------:R-:W-:Y:S02]  /*12940*/  LDGSTS.E [R134+0x300b4], desc[UR22][R194.64], !P5 ;  /* 0x300b4000c2867fae */ /* 0x000fe4000e9a1016 */
[----:B------:R-:W1:Y:S01]  /*12950*/  LDC R11, c[0x0][0x3a0] ;  /* 0x0000e800ff0b7b82 */ /* 0x000e620000000800 */
[----:B------:R-:W-:-:S05]  /*12960*/  ISETP.GE.U32.AND P3, PT, R10, 0x7ffffdd1, PT ;  /* 0x7ffffdd10a00780c */ /* 0x000fca0003f66070 */
[----:B------:R-:W-:Y:S01]  /*12970*/  LDGSTS.E [R134+0x300b8], desc[UR22][R196.64], !P1 ;  /* 0x300b8000c4867fae */ /* 0x000fe2000c9a1016 */
[----:B------:R-:W-:Y:S02]  /*12980*/  VIADD R10, R12, 0xfffffe4f ;  /* 0xfffffe4f0c0a7836 */ /* 0x000fe40000000000 */
[----:B------:R-:W1:Y:S03]  /*12990*/  LDC R12, c[0x0][0x3a0] ;  /* 0x0000e800ff0c7b82 */ /* 0x000e660000000800 */
[----:B------:R-:W-:Y:S02]  /*129a0*/  ISETP.GE.U32.AND P6, PT, R10, 0x7ffffdd0, PT ;  /* 0x7ffffdd00a00780c */ /* 0x000fe40003fc6070 */
[----:B------:R-:W-:Y:S01]  /*129b0*/  LDGSTS.E [R134+0x300bc], desc[UR22][R198.64], !P3 ;  /* 0x300bc000c6867fae */ /* 0x000fe2000d9a1016 */
[----:B---3--:R-:W-:Y:S02]  /*129c0*/  VIADD R10, R13, 0xfffffe4e ;  /* 0xfffffe4e0d0a7836 */ /* 0x008fe40000000000 */
[----:B------:R-:W3:Y:S03]  /*129d0*/  LDC R13, c[0x0][0x3a0] ;  /* 0x0000e800ff0d7b82 */ /* 0x000ee60000000800 */
[----:B------:R-:W-:Y:S01]  /*129e0*/  ISETP.GE.U32.AND P5, PT, R10, 0x7ffffdcf, PT ;  /* 0x7ffffdcf0a00780c */ /* 0x000fe20003fa6070 */
[----:B-1----:R-:W-:-:S04]  /*129f0*/  VIADD R10, R11, 0xfffffe4d ;  /* 0xfffffe4d0b0a7836 */ /* 0x002fc80000000000 */
[----:B------:R-:W1:Y:S01]  /*12a00*/  LDC R11, c[0x0][0x3a0] ;  /* 0x0000e800ff0b7b82 */ /* 0x000e620000000800 */
[----:B------:R-:W-:Y:S01]  /*12a10*/  LDGSTS.E [R134+0x300c0], desc[UR22][R200.64], !P6 ;  /* 0x300c0000c8867fae */ /* 0x000fe2000f1a1016 */
[----:B------:R-:W-:Y:S02]  /*12a20*/  ISETP.GE.U32.AND P1, PT, R10, 0x7ffffdce, PT ;  /* 0x7ffffdce0a00780c */ /* 0x000fe40003f26070 */
[----:B------:R-:W-:-:S04]  /*12a30*/  IADD3 R10, PT, PT, R12, -0x1b4, RZ ;  /* 0xfffffe4c0c0a7810 */ /* 0x000fc80007ffe0ff */
[----:B------:R-:W-:Y:S01]  /*12a40*/  LDGSTS.E [R134+0x300c4], desc[UR22][R202.64], !P5 ;  /* 0x300c4000ca867fae */ /* 0x000fe2000e9a1016 */
        /* <DEDUP_REMOVED lines=9> */
[----:B------:R-:W-:Y:S01]  /*12ae0*/  ISETP.GE.U32.AND P5, PT, R10, 0x7ffffdcb, PT ;  /* 0x7ffffdcb0a00780c */ /* 0x000fe20003fa6070 */
[----:B----4-:R-:W-:-:S04]  /*12af0*/  VIADD R10, R12, 0xfffffe49 ;  /* 0xfffffe490c0a7836 */ /* 0x010fc80000000000 */
[----:B------:R-:W-:Y:S02]  /*12b00*/  LDGSTS.E [R134+0x300d0], desc[UR22][R208.64], !P6 ;  /* 0x300d0000d0867fae */ /* 0x000fe4000f1a1016 */
[----:B------:R-:W4:Y:S01]  /*12b10*/  LDC R12, c[0x0][0x3a0] ;  /* 0x0000e800ff0c7b82 */ /* 0x000f220000000800 */
[----:B------:R-:W-:Y:S02]  /*12b20*/  ISETP.GE.U32.AND P1, PT, R10, 0x7ffffdca, PT ;  /* 0x7ffffdca0a00780c */ /* 0x000fe40003f26070 */
[----:B---3--:R-:W-:-:S03]  /*12b30*/  IADD3 R10, PT, PT, R13, -0x1b8, RZ ;  /* 0xfffffe480d0a7810 */ /* 0x008fc60007ffe0ff */
[----:B------:R-:W-:Y:S02]  /*12b40*/  LDGSTS.E [R134+0x300d4], desc[UR22][R210.64], !P5 ;  /* 0x300d4000d2867fae */ /* 0x000fe4000e9a1016 */
[----:B------:R-:W3:Y:S01]  /*12b50*/  LDC R13, c[0x0][0x3a0] ;  /* 0x0000e800ff0d7b82 */ /* 0x000ee20000000800 */
[----:B------:R-:W-:Y:S01]  /*12b60*/  ISETP.GE.U32.AND P3, PT, R10, 0x7ffffdc9, PT ;  /* 0x7ffffdc90a00780c */ /* 0x000fe20003f66070 */
[----:B-1----:R-:W-:-:S06]  /*12b70*/  VIADD R10, R11, 0xfffffe47 ;  /* 0xfffffe470b0a7836 */ /* 0x002fcc0000000000 */
[----:B------:R-:W1:Y:S01]  /*12b80*/  LDC R11, c[0x0][0x3a0] ;  /* 0x0000e800ff0b7b82 */ /* 0x000e620000000800 */
[----:B------:R-:W-:Y:S01]  /*12b90*/  LDGSTS.E [R134+0x300d8], desc[UR22][R212.64], !P1 ;  /* 0x300d8000d4867fae */ /* 0x000fe2000c9a1016 */
[----:B------:R-:W-:-:S04]  /*12ba0*/  ISETP.GE.U32.AND P6, PT, R10, 0x7ffffdc8, PT ;  /* 0x7ffffdc80a00780c */ /* 0x000fc80003fc6070 */
[----:B------:R-:W-:Y:S01]  /*12bb0*/  LDGSTS.E [R134+0x300dc], desc[UR22][R214.64], !P3 ;  /* 0x300dc000d6867fae */ /* 0x000fe2000d9a1016 */
[----:B----4-:R-:W-:Y:S02]  /*12bc0*/  VIADD R10, R12, 0xfffffe46 ;  /* 0xfffffe460c0a7836 */ /* 0x010fe40000000000 */
[----:B------:R-:W4:Y:S03]  /*12bd0*/  LDC R12, c[0x0][0x3a0] ;  /* 0x0000e800ff0c7b82 */ /* 0x000f260000000800 */
[----:B------:R-:W-:Y:S01]  /*12be0*/  ISETP.GE.U32.AND P5, PT, R10, 0x7ffffdc7, PT ;  /* 0x7ffffdc70a00780c */ /* 0x000fe20003fa6070 */
[----:B---3--:R-:W-:Y:S02]  /*12bf0*/  VIADD R10, R13, 0xfffffe45 ;  /* 0xfffffe450d0a7836 */ /* 0x008fe40000000000 */
[----:B------:R-:W-:Y:S02]  /*12c00*/  LDGSTS.E [R134+0x300e0], desc[UR22][R216.64], !P6 ;  /* 0x300e0000d8867fae */ /* 0x000fe4000f1a1016 */
[----:B------:R-:W3:Y:S01]  /*12c10*/  LDC R13, c[0x0][0x3a0] ;  /* 0x0000e800ff0d7b82 */ /* 0x000ee20000000800 */
[----:B------:R-:W-:-:S02]  /*12c20*/  ISETP.GE.U32.AND P1, PT, R10, 0x7ffffdc6, PT ;  /* 0x7ffffdc60a00780c */ /* 0x000fc40003f26070 */
[----:B-1----:R-:W-:-:S05]  /*12c30*/  IADD3 R10, PT, PT, R11, -0x1bc, RZ ;  /* 0xfffffe440b0a7810 */ /* 0x002fca0007ffe0ff */
[----:B------:R-:W1:Y:S01]  /*12c40*/  LDC R11, c[0x0][0x3a0] ;  /* 0x0000e800ff0b7b82 */ /* 0x000e620000000800 */
[----:B------:R-:W-:Y:S01]  /*12c50*/  LDGSTS.E [R134+0x300e4], desc[UR22][R218.64], !P5 ;  /* 0x300e4000da867fae */ /* 0x000fe2000e9a1016 */
[----:B------:R-:W-:Y:S01]  /*12c60*/  ISETP.GE.U32.AND P3, PT, R10, 0x7ffffdc5, PT ;  /* 0x7ffffdc50a00780c */ /* 0x000fe20003f66070 */
[----:B----4-:R-:W-:-:S03]  /*12c70*/  VIADD R10, R12, 0xfffffe43 ;  /* 0xfffffe430c0a7836 */ /* 0x010fc60000000000 */
[----:B------:R-:W-:Y:S02]  /*12c80*/  LDGSTS.E [R134+0x300e8], desc[UR22][R220.64], !P1 ;  /* 0x300e8000dc867fae */ /* 0x000fe4000c9a1016 */
[----:B------:R-:W4:Y:S01]  /*12c90*/  LDC R12, c[0x0][0x3a0] ;  /* 0x0000e800ff0c7b82 */ /* 0x000f220000000800 */
[----:B------:R-:W-:-:S06]  /*12ca0*/  ISETP.GE.U32.AND P6, PT, R10, 0x7ffffdc4, PT ;  /* 0x7ffffdc40a00780c */ /* 0x000fcc0003fc6070 */
[----:B------:R-:W-:Y:S01]  /*12cb0*/  LDGSTS.E [R134+0x300ec], desc[UR22][R222.64], !P3 ;  /* 0x300ec000de867fae */ /* 0x000fe2000d9a1016 */
[----:B---3--:R-:W-:-:S05]  /*12cc0*/  VIADD R10, R13, 0xfffffe42 ;  /* 0xfffffe420d0a7836 */ /* 0x008fca0000000000 */
[----:B------:R-:W-:Y:S02]  /*12cd0*/  ISETP.GE.U32.AND P5, PT, R10, 0x7ffffdc3, PT ;  /* 0x7ffffdc30a00780c */ /* 0x000fe40003fa6070 */
[----:B------:R-:W3:Y:S01]  /*12ce0*/  LDC R10, c[0x0][0x3a0] ;  /* 0x0000e800ff0a7b82 */ /* 0x000ee20000000800 */
[----:B-1----:R-:W-:Y:S01]  /*12cf0*/  VIADD R8, R11, 0xfffffe41 ;  /* 0xfffffe410b087836 */ /* 0x002fe20000000000 */
[----:B------:R-:W-:Y:S04]  /*12d00*/  LDGSTS.E [R134+0x300f0], desc[UR22][R224.64], !P6 ;  /* 0x300f0000e0867fae */ /* 0x000fe8000f1a1016 */
[----:B------:R-:W-:Y:S02]  /*12d10*/  ISETP.GE.U32.AND P1, PT, R8, 0x7ffffdc2, PT ;  /* 0x7ffffdc20800780c */ /* 0x000fe40003f26070 */
[----:B------:R-:W1:Y:S01]  /*12d20*/  LDC R8, c[0x0][0x3a0] ;  /* 0x0000e800ff087b82 */ /* 0x000e620000000800 */
[----:B----4-:R-:W-:-:S02]  /*12d30*/  IADD3 R6, PT, PT, R12, -0x1c0, RZ ;  /* 0xfffffe400c067810 */ /* 0x010fc40007ffe0ff */
[----:B------:R-:W-:Y:S02]  /*12d40*/  LDGSTS.E [R134+0x300f4], desc[UR22][R226.64], !P5 ;  /* 0x300f4000e2867fae */ /* 0x000fe4000e9a1016 */
[----:B------:R-:W-:Y:S01]  /*12d50*/  ISETP.GE.U32.AND P3, PT, R6, 0x7ffffdc1, PT ;  /* 0x7ffffdc10600780c */ /* 0x000fe20003f66070 */
[----:B------:R-:W-:Y:S02]  /*12d60*/  IMAD.WIDE R234, R133, 0x4, R234 ;  /* 0x0000000485ea7825 */ /* 0x000fe400078e02ea */
[----:B------:R-:W4:Y:S03]  /*12d70*/  LDC R6, c[0x0][0x3a0] ;  /* 0x0000e800ff067b82 */ /* 0x000f260000000800 */
[----:B------:R-:W-:Y:S01]  /*12d80*/  LDGSTS.E [R134+0x300f8], desc[UR22][R228.64], !P1 ;  /* 0x300f8000e4867fae */ /* 0x000fe2000c9a1016 */
[----:B---3--:R-:W-:-:S04]  /*12d90*/  VIADD R4, R10, 0xfffffe3f ;  /* 0xfffffe3f0a047836 */ /* 0x008fc80000000000 */
[----:B------:R-:W3:Y:S02]  /*12da0*/  LDC R12, c[0x0][0x3a0] ;  /* 0x0000e800ff0c7b82 */ /* 0x000ee40000000800 */
[----:B------:R-:W-:Y:S01]  /*12db0*/  LDGSTS.E [R134+0x300fc], desc[UR22][R230.64], !P3 ;  /* 0x300fc000e6867fae */ /* 0x000fe2000d9a1016 */
[----:B------:R-:W-:Y:S01]  /*12dc0*/  ISETP.GE.U32.AND P6, PT, R4, 0x7ffffdc0, PT ;  /* 0x7ffffdc00400780c */ /* 0x000fe20003fc6070 */
[----:B-1----:R-:W-:-:S04]  /*12dd0*/  VIADD R4, R8, 0xfffffe3e ;  /* 0xfffffe3e08047836 */ /* 0x002fc80000000000 */
[----:B------:R-:W1:Y:S01]  /*12de0*/  LDC R10, c[0x0][0x3a0] ;  /* 0x0000e800ff0a7b82 */ /* 0x000e620000000800 */
[----:B------:R-:W-:Y:S01]  /*12df0*/  ISETP.GE.U32.AND P5, PT, R4, 0x7ffffdbf, PT ;  /* 0x7ffffdbf0400780c */ /* 0x000fe20003fa6070 */
[----:B----4-:R-:W-:-:S06]  /*12e00*/  VIADD R4, R6, 0xfffffe3d ;  /* 0xfffffe3d06047836 */ /* 0x010fcc0000000000 */
[----:B------:R-:W-:Y:S01]  /*12e10*/  LDGSTS.E [R134+0x30100], desc[UR22][R232.64], !P6 ;  /* 0x30100000e8867fae */ /* 0x000fe2000f1a1016 */
[----:B------:R-:W4:Y:S01]  /*12e20*/  LDC R6, c[0x0][0x3a0] ;  /* 0x0000e800ff067b82 */ /* 0x000f220000000800 */
[----:B------:R-:W-:Y:S02]  /*12e30*/  ISETP.GE.U32.AND P1, PT, R4, 0x7ffffdbe, PT ;  /* 0x7ffffdbe0400780c */ /* 0x000fe40003f26070 */
[----:B------:R-:W-:Y:S01]  /*12e40*/  IADD3 R4, PT, PT, R7, -0x1c4, RZ ;  /* 0xfffffe3c07047810 */ /* 0x000fe20007ffe0ff */
[----:B------:R-:W-:Y:S01]  /*12e50*/  IMAD.WIDE R236, R133, 0x4, R236 ;  /* 0x0000000485ec7825 */ /* 0x000fe200078e02ec */
[----:B------:R-:W-:Y:S03]  /*12e60*/  LDGSTS.E [R134+0x30104], desc[UR22][R234.64], !P5 ;  /* 0x30104000ea867fae */ /* 0x000fe6000e9a1016 */
[----:B------:R-:W1:Y:S01]  /*12e70*/  LDC R7, c[0x0][0x3a0] ;  /* 0x0000e800ff077b82 */ /* 0x000e620000000800 */
[----:B------:R-:W-:Y:S01]  /*12e80*/  ISETP.GE.U32.AND P3, PT, R4, 0x7ffffdbd, PT ;  /* 0x7ffffdbd0400780c */ /* 0x000fe20003f66070 */
[----:B------:R-:W-:-:S06]  /*12e90*/  VIADD R4, R5, 0xfffffe3b ;  /* 0xfffffe3b05047836 */ /* 0x000fcc0000000000 */
[----:B------:R-:W2:Y:S01]  /*12ea0*/  LDC R5, c[0x0][0x3a0] ;  /* 0x0000e800ff057b82 */ /* 0x000ea20000000800 */
[----:B------:R-:W-:Y:S01]  /*12eb0*/  ISETP.GE.U32.AND P6, PT, R4, 0x7ffffdbc, PT ;  /* 0x7ffffdbc0400780c */ /* 0x000fe20003fc6070 */
[----:B------:R-:W-:Y:S01]  /*12ec0*/  LDGSTS.E [R134+0x30108], desc[UR22][R236.64], !P1 ;  /* 0x30108000ec867fae */ /* 0x000fe2000c9a1016 */
[----:B----4-:R-:W-:-:S05]  /*12ed0*/  VIADD R4, R6, 0xfffffe3a ;  /* 0xfffffe3a06047836 */ /* 0x010fca0000000000 */
[----:B------:R-:W4:Y:S08]  /*12ee0*/  LDC R8, c[0x0][0x3a0] ;  /* 0x0000e800ff087b82 */ /* 0x000f300000000800 */
[----:B------:R-:W3:Y:S01]  /*12ef0*/  LDC R6, c[0x0][0x3a0] ;  /* 0x0000e800ff067b82 */ /* 0x000ee20000000800 */
[----:B------:R-:W-:Y:S01]  /*12f00*/  ISETP.GE.U32.AND P5, PT, R4, 0x7ffffdbb, PT ;  /* 0x7ffffdbb0400780c */ /* 0x000fe20003fa6070 */
[----:B-1----:R-:W-:-:S02]  /*12f10*/  VIADD R4, R7, 0xfffffe39 ;  /* 0xfffffe3907047836 */ /* 0x002fc40000000000 */
[----:B------:R-:W-:-:S03]  /*12f20*/  IMAD.WIDE R240, R133, 0x4, R240 ;  /* 0x0000000485f07825 */ /* 0x000fc600078e02f0 */
[----:B------:R-:W-:Y:S02]  /*12f30*/  ISETP.GE.U32.AND P1, PT, R4, 0x7ffffdba, PT ;  /* 0x7ffffdba0400780c */ /* 0x000fe40003f26070 */
[----:B--2---:R-:W-:Y:S01]  /*12f40*/  IADD3 R4, PT, PT, R5, -0x1c8, RZ ;  /* 0xfffffe3805047810 */ /* 0x004fe20007ffe0ff */
[----:B------:R-:W-:Y:S03]  /*12f50*/  LDGSTS.E [R134+0x3010c], desc[UR22][R240.64], !P3 ;  /* 0x3010c000f0867fae */ /* 0x000fe6000d9a1016 */
[----:B------:R-:W-:Y:S01]  /*12f60*/  ISETP.GE.U32.AND P3, PT, R4, 0x7ffffdb9, PT ;  /* 0x7ffffdb90400780c */ /* 0x000fe20003f66070 */
[----:B------:R-:W-:Y:S02]  /*12f70*/  IMAD.WIDE R4, R133, 0x4, R48 ;  /* 0x0000000485047825 */ /* 0x000fe400078e0230 */
[----:B------:R-:W2:Y:S04]  /*12f80*/  LDL.LU.64 R48, [R1+0x1b8] ;  /* 0x0001b80001307983 */ /* 0x000ea80000300a00 */
[----:B------:R-:W-:Y:S01]  /*12f90*/  LDGSTS.E [R134+0x30110], desc[UR22][R4.64], !P6 ;  /* 0x3011000004867fae */ /* 0x000fe2000f1a1016 */
[----:B---3--:R-:W-:-:S02]  /*12fa0*/  VIADD R6, R6, 0xfffffe37 ;  /* 0xfffffe3706067836 */ /* 0x008fc40000000000 */
[----:B----4-:R-:W-:-:S03]  /*12fb0*/  VIADD R8, R8, 0xfffffe36 ;  /* 0xfffffe3608087836 */ /* 0x010fc60000000000 */
[----:B------:R-:W-:Y:S01]  /*12fc0*/  ISETP.GE.U32.AND P6, PT, R6, 0x7ffffdb8, PT ;  /* 0x7ffffdb80600780c */ /* 0x000fe20003fc6070 */
[C---:B------:R-:W-:Y:S02]  /*12fd0*/  IMAD.WIDE R6, R133.reuse, 0x4, R62 ;  /* 0x0000000485067825 */ /* 0x040fe400078e023e */
[----:B------:R-:W3:Y:S04]  /*12fe0*/  LDL.LU.64 R62, [R1+0x1b0] ;  /* 0x0001b000013e7983 */ /* 0x000ee80000300a00 */
[----:B------:R-:W-:Y:S01]  /*12ff0*/  LDGSTS.E [R134+0x30114], desc[UR22][R6.64], !P5 ;  /* 0x3011400006867fae */ /* 0x000fe2000e9a1016 */
[----:B------:R-:W-:Y:S01]  /*13000*/  ISETP.GE.U32.AND P5, PT, R8, 0x7ffffdb7, PT ;  /* 0x7ffffdb70800780c */ /* 0x000fe20003fa6070 */
[----:B------:R-:W-:Y:S02]  /*13010*/  IMAD.WIDE R8, R133, 0x4, R238 ;  /* 0x0000000485087825 */ /* 0x000fe400078e02ee */
[----:B------:R-:W4:Y:S02]  /*13020*/  LDL.LU.64 R238, [R1+0x1a8] ;  /* 0x0001a80001ee7983 */ /* 0x000f240000300a00 */
[----:B------:R-:W-:-:S02]  /*13030*/  VIADD R10, R10, 0xfffffe35 ;  /* 0xfffffe350a0a7836 */ /* 0x000fc40000000000 */
[----:B------:R-:W-:Y:S03]  /*13040*/  LDGSTS.E [R134+0x30118], desc[UR22][R8.64], !P1 ;  /* 0x3011800008867fae */ /* 0x000fe6000c9a1016 */
[----:B------:R-:W-:Y:S01]  /*13050*/  ISETP.GE.U32.AND P1, PT, R10, 0x7ffffdb6, PT ;  /* 0x7ffffdb60a00780c */ /* 0x000fe20003f26070 */
[----:B------:R-:W-:Y:S02]  /*13060*/  IMAD.WIDE R10, R133, 0x4, R54 ;  /* 0x00000004850a7825 */ /* 0x000fe400078e0236 */
[----:B------:R-:W4:Y:S01]  /*13070*/  LDL.LU.64 R54, [R1+0x1a0] ;  /* 0x0001a00001367983 */ /* 0x000f220000300a00 */
[----:B------:R-:W-:-:S03]  /*13080*/  IADD3 R12, PT, PT, R12, -0x1cc, RZ ;  /* 0xfffffe340c0c7810 */ /* 0x000fc60007ffe0ff */
[----:B------:R-:W-:Y:S01]  /*13090*/  LDGSTS.E [R134+0x3011c], desc[UR22][R10.64], !P3 ;  /* 0x3011c0000a867fae */ /* 0x000fe2000d9a1016 */
[----:B------:R-:W-:Y:S01]  /*130a0*/  ISETP.GE.U32.AND P3, PT, R12, 0x7ffffdb5, PT ;  /* 0x7ffffdb50c00780c */ /* 0x000fe20003f66070 */
[C---:B------:R-:W-:Y:S02]  /*130b0*/  IMAD.WIDE R12, R133.reuse, 0x4, R40 ;  /* 0x00000004850c7825 */ /* 0x040fe400078e0228 */
[----:B------:R-:W4:Y:S04]  /*130c0*/  LDL.LU.64 R40, [R1+0x198] ;  /* 0x0001980001287983 */ /* 0x000f280000300a00 */
[----:B------:R-:W-:Y:S01]  /*130d0*/  LDGSTS.E [R134+0x30120], desc[UR22][R12.64], !P6 ;  /* 0x301200000c867fae */ /* 0x000fe2000f1a1016 */
[----:B------:R-:W-:Y:S01]  /*130e0*/  ISETP.GE.U32.AND P6, PT, R14, 0x7ffffdb4, PT ;  /* 0x7ffffdb40e00780c */ /* 0x000fe20003fc6070 */
[----:B------:R-:W-:-:S02]  /*130f0*/  IMAD.WIDE R14, R133, 0x4, R72 ;  /* 0x00000004850e7825 */ /* 0x000fc400078e0248 */
[----:B------:R-:W4:Y:S04]  /*13100*/  LDL.LU.64 R72, [R1+0x190] ;  /* 0x0001900001487983 */ /* 0x000f280000300a00 */
[----:B------:R-:W-:Y:S01]  /*13110*/  LDGSTS.E [R134+0x30124], desc[UR22][R14.64], !P5 ;  /* 0x301240000e867fae */ /* 0x000fe2000e9a1016 */
[----:B------:R-:W-:Y:S01]  /*13120*/  ISETP.GE.U32.AND P5, PT, R16, 0x7ffffdb3, PT ;  /* 0x7ffffdb31000780c */ /* 0x000fe20003fa6070 */
[C---:B--2---:R-:W-:Y:S02]  /*13130*/  IMAD.WIDE R16, R133.reuse, 0x4, R48 ;  /* 0x0000000485107825 */ /* 0x044fe400078e0230 */
[----:B------:R-:W2:Y:S04]  /*13140*/  LDL.LU.64 R48, [R1+0x188] ;  /* 0x0001880001307983 */ /* 0x000ea80000300a00 */
[----:B------:R-:W-:Y:S01]  /*13150*/  LDGSTS.E [R134+0x30128], desc[UR22][R16.64], !P1 ;  /* 0x3012800010867fae */ /* 0x000fe2000c9a1016 */
[----:B------:R-:W-:Y:S01]  /*13160*/  ISETP.GE.U32.AND P1, PT, R18, 0x7ffffdb2, PT ;  /* 0x7ffffdb21200780c */ /* 0x000fe20003f26070 */
[----:B---3--:R-:W-:-:S02]  /*13170*/  IMAD.WIDE R18, R133, 0x4, R62 ;  /* 0x0000000485127825 */ /* 0x008fc400078e023e */
[----:B------:R-:W3:Y:S04]  /*13180*/  LDL.LU.64 R62, [R1+0x180] ;  /* 0x00018000013e7983 */ /* 0x000ee80000300a00 */
[----:B------:R-:W-:Y:S01]  /*13190*/  LDGSTS.E [R134+0x3012c], desc[UR22][R18.64], !P3 ;  /* 0x3012c00012867fae */ /* 0x000fe2000d9a1016 */
[----:B------:R-:W-:Y:S01]  /*131a0*/  ISETP.GE.U32.AND P3, PT, R20, 0x7ffffdb1, PT ;  /* 0x7ffffdb11400780c */ /* 0x000fe20003f66070 */
[C---:B----4-:R-:W-:Y:S02]  /*131b0*/  IMAD.WIDE R20, R133.reuse, 0x4, R238 ;  /* 0x0000000485147825 */ /* 0x050fe400078e02ee */
[----:B------:R-:W4:Y:S04]  /*131c0*/  LDL.LU.64 R238, [R1+0x178] ;  /* 0x0001780001ee7983 */ /* 0x000f280000300a00 */
[----:B------:R-:W-:Y:S01]  /*131d0*/  LDGSTS.E [R134+0x30130], desc[UR22][R20.64], !P6 ;  /* 0x3013000014867fae */ /* 0x000fe2000f1a1016 */
[----:B------:R-:W-:Y:S01]  /*131e0*/  ISETP.GE.U32.AND P6, PT, R22, 0x7ffffdb0, PT ;  /* 0x7ffffdb01600780c */ /* 0x000fe20003fc6070 */
[----:B------:R-:W-:-:S02]  /*131f0*/  IMAD.WIDE R22, R133, 0x4, R54 ;  /* 0x0000000485167825 */ /* 0x000fc400078e0236 */
[----:B------:R-:W4:Y:S04]  /*13200*/  LDL.LU.64 R54, [R1+0x170] ;  /* 0x0001700001367983 */ /* 0x000f280000300a00 */
[----:B------:R-:W-:Y:S01]  /*13210*/  LDGSTS.E [R134+0x30134], desc[UR22][R22.64], !P5 ;  /* 0x3013400016867fae */ /* 0x000fe2000e9a1016 */
[----:B------:R-:W-:Y:S01]  /*13220*/  ISETP.GE.U32.AND P5, PT, R24, 0x7ffffdaf, PT ;  /* 0x7ffffdaf1800780c */ /* 0x000fe20003fa6070 */
[C---:B------:R-:W-:Y:S02]  /*13230*/  IMAD.WIDE R24, R133.reuse, 0x4, R40 ;  /* 0x0000000485187825 */ /* 0x040fe400078e0228 */
[----:B------:R-:W4:Y:S01]  /*13240*/  LDL.LU.64 R86, [R1+0x168] ;  /* 0x0001680001567983 */ /* 0x000f220000300a00 */
[----:B------:R-:W1:Y:S03]  /*13250*/  LDC R40, c[0x0][0x3a0] ;  /* 0x0000e800ff287b82 */ /* 0x000e660000000800 */
        /* <DEDUP_REMOVED lines=23> */
[----:B------:R-:W4:Y:S04]  /*133d0*/  LDL.LU.64 R56, [R1+0x138] ;  /* 0x0001380001387983 */ /* 0x000f280000300a00 */
[----:B------:R-:W-:Y:S01]  /*133e0*/  LDGSTS.E [R134+0x30150], desc[UR22][R36.64], !P6 ;  /* 0x3015000024867fae */ /* 0x000fe2000f1a1016 */
[----:B------:R-:W-:Y:S01]  /*133f0*/  ISETP.GE.U32.AND P6, PT, R38, 0x7ffffda8, PT ;  /* 0x7ffffda82600780c */ /* 0x000fe20003fc6070 */
[----:B------:R-:W-:-:S02]  /*13400*/  IMAD.WIDE R38, R133, 0x4, R72 ;  /* 0x0000000485267825 */ /* 0x000fc400078e0248 */
[----:B------:R-:W4:Y:S02]  /*13410*/  LDL.LU.64 R86, [R1+0x130] ;  /* 0x0001300001567983 */ /* 0x000f240000300a00 */
[----:B-1----:R-:W-:Y:S02]  /*13420*/  VIADD R40, R40, 0xfffffe26 ;  /* 0xfffffe2628287836 */ /* 0x002fe40000000000 */
[----:B------:R-:W-:Y:S03]  /*13430*/  LDGSTS.E [R134+0x30154], desc[UR22][R38.64], !P5 ;  /* 0x3015400026867fae */ /* 0x000fe6000e9a1016 */
[----:B------:R-:W-:Y:S01]  /*13440*/  ISETP.GE.U32.AND P5, PT, R40, 0x7ffffda7, PT ;  /* 0x7ffffda72800780c */ /* 0x000fe20003fa6070 */
[----:B------:R-:W4:Y:S01]  /*13450*/  LDL.LU.64 R72, [R1+0x128] ;  /* 0x0001280001487983 */ /* 0x000f220000300a00 */
[C---:B--2---:R-:W-:Y:S02]  /*13460*/  IMAD.WIDE R40, R133.reuse, 0x4, R48 ;  /* 0x0000000485287825 */ /* 0x044fe400078e0230 */
[----:B------:R-:W1:Y:S03]  /*13470*/  LDC R48, c[0x0][0x3a0] ;  /* 0x0000e800ff307b82 */ /* 0x000e660000000800 */
[----:B------:R-:W-:Y:S01]  /*13480*/  LDGSTS.E [R134+0x30158], desc[UR22][R40.64], !P1 ;  /* 0x3015800028867fae */ /* 0x000fe2000c9a1016 */
[----:B------:R-:W-:Y:S01]  /*13490*/  ISETP.GE.U32.AND P1, PT, R42, 0x7ffffda6, PT ;  /* 0x7ffffda62a00780c */ /* 0x000fe20003f26070 */
[----:B---3--:R-:W-:-:S02]  /*134a0*/  IMAD.WIDE R42, R133, 0x4, R62 ;  /* 0x00000004852a7825 */ /* 0x008fc400078e023e */
[----:B------:R-:W2:Y:S04]  /*134b0*/  LDL.LU.64 R62, [R1+0x120] ;  /* 0x00012000013e7983 */ /* 0x000ea80000300a00 */
[----:B------:R-:W-:Y:S01]  /*134c0*/  LDGSTS.E [R134+0x3015c], desc[UR22][R42.64], !P3 ;  /* 0x3015c0002a867fae */ /* 0x000fe2000d9a1016 */
[----:B------:R-:W-:Y:S01]  /*134d0*/  ISETP.GE.U32.AND P3, PT, R44, 0x7ffffda5, PT ;  /* 0x7ffffda52c00780c */ /* 0x000fe20003f66070 */
[----:B----4-:R-:W-:Y:S02]  /*134e0*/  IMAD.WIDE R44, R133, 0x4, R238 ;  /* 0x00000004852c7825 */ /* 0x010fe400078e02ee */
[----:B------:R-:W3:Y:S04]  /*134f0*/  LDL.LU.64 R238, [R1+0x118] ;  /* 0x0001180001ee7983 */ /* 0x000ee80000300a00 */
[----:B------:R-:W-:Y:S01]  /*13500*/  LDGSTS.E [R134+0x30160], desc[UR22][R44.64], !P6 ;  /* 0x301600002c867fae */ /* 0x000fe2000f1a1016 */
[----:B------:R-:W-:Y:S01]  /*13510*/  ISETP.GE.U32.AND P6, PT, R46, 0x7ffffda4, PT ;  /* 0x7ffffda42e00780c */ /* 0x000fe20003fc6070 */
[----:B-1----:R-:W-:-:S02]  /*13520*/  VIADD R48, R48, 0xfffffe22 ;  /* 0xfffffe2230307836 */ /* 0x002fc40000000000 */
[C---:B------:R-:W-:Y:S01]  /*13530*/  IMAD.WIDE R46, R133.reuse, 0x4, R54 ;  /* 0x00000004852e7825 */ /* 0x040fe200078e0236 */
[----:B------:R-:W4:Y:S01]  /*13540*/  LDL.LU.64 R66, [R1+0x110] ;  /* 0x0001100001427983 */ /* 0x000f220000300a00 */
[----:B------:R-:W1:Y:S03]  /*13550*/  LDC R54, c[0x0][0x3a0] ;  /* 0x0000e800ff367b82 */ /* 0x000e660000000800 */
        /* <DEDUP_REMOVED lines=11> */
[----:B------:R-:W-:Y:S02]  /*13610*/  IMAD.WIDE R52, R133, 0x4, R72 ;  /* 0x0000000485347825 */ /* 0x000fe400078e0248 */
[----:B------:R-:W4:Y:S02]  /*13620*/  LDL.LU.64 R72, [R1+0xf8] ;  /* 0x0000f80001487983 */ /* 0x000f240000300a00 */
[----:B-1----:R-:W-:-:S02]  /*13630*/  VIADD R54, R54, 0xfffffe1f ;  /* 0xfffffe1f36367836 */ /* 0x002fc40000000000 */
[----:B------:R-:W-:Y:S03]  /*13640*/  LDGSTS.E [R134+0x30170], desc[UR22][R52.64], !P6 ;  /* 0x3017000034867fae */ /* 0x000fe6000f1a1016 */
[----:B------:R-:W-:Y:S01]  /*13650*/  ISETP.GE.U32.AND P6, PT, R54, 0x7ffffda0, PT ;  /* 0x7ffffda03600780c */ /* 0x000fe20003fc6070 */
[----:B------:R-:W4:Y:S01]  /*13660*/  LDL.LU.64 R86, [R1+0xf0] ;  /* 0x0000f00001567983 */ /* 0x000f220000300a00 */
[----:B------:R-:W-:Y:S02]  /*13670*/  VIADD R56, R56, 0xfffffe1e ;  /* 0xfffffe1e38387836 */ /* 0x000fe40000000000 */
        /* <DEDUP_REMOVED lines=9> */
[----:B------:R-:W3:Y:S01]  /*13710*/  LDL.LU.64 R78, [R1+0xe0] ;  /* 0x0000e000014e7983 */ /* 0x000ee20000300a00 */
[----:B------:R-:W4:Y:S03]  /*13720*/  LDC R66, c[0x0][0x3a0] ;  /* 0x0000e800ff427b82 */ /* 0x000f260000000800 */
[----:B------:R-:W-:Y:S01]  /*13730*/  LDGSTS.E [R134+0x3017c], desc[UR22][R58.64], !P3 ;  /* 0x3017c0003a867fae */ /* 0x000fe2000d9a1016 */
[----:B------:R-:W-:-:S03]  /*13740*/  ISETP.GE.U32.AND P3, PT, R60, 0x7ffffd9d, PT ;  /* 0x7ffffd9d3c00780c */ /* 0x000fc60003f66070 */
[----:B------:R-:W3:Y:S01]  /*13750*/  LDL.LU.64 R80, [R1+0xd8] ;  /* 0x0000d80001507983 */ /* 0x000ee20000300a00 */
[----:B------:R-:W-:-:S03]  /*13760*/  IMAD.WIDE R60, R133, 0x4, R82 ;  /* 0x00000004853c7825 */ /* 0x000fc600078e0252 */
[----:B------:R-:W3:Y:S01]  /*13770*/  LDL.LU.64 R82, [R1+0xd0] ;  /* 0x0000d00001527983 */ /* 0x000ee20000300a00 */
[----:B-1----:R-:W-:-:S03]  /*13780*/  VIADD R62, R62, 0xfffffe1b ;  /* 0xfffffe1b3e3e7836 */ /* 0x002fc60000000000 */
[----:B------:R-:W-:Y:S02]  /*13790*/  LDGSTS.E [R134+0x30180], desc[UR22][R60.64], !P6 ;  /* 0x301800003c867fae */ /* 0x000fe4000f1a1016 */
[----:B------:R-:W-:Y:S01]  /*137a0*/  ISETP.GE.U32.AND P6, PT, R62, 0x7ffffd9c, PT ;  /* 0x7ffffd9c3e00780c */ /* 0x000fe20003fc6070 */
[C---:B------:R-:W-:Y:S01]  /*137b0*/  IMAD.WIDE R62, R133.reuse, 0x4, R74 ;  /* 0x00000004853e7825 */ /* 0x040fe200078e024a */
[----:B------:R-:W3:Y:S01]  /*137c0*/  LDL.LU.64 R84, [R1+0xc8] ;  /* 0x0000c80001547983 */ /* 0x000ee20000300a00 */
[----:B------:R-:W1:Y:S03]  /*137d0*/  LDC R74, c[0x0][0x3a0] ;  /* 0x0000e800ff4a7b82 */ /* 0x000e660000000800 */
[----:B------:R-:W-:Y:S01]  /*137e0*/  LDGSTS.E [R134+0x30184], desc[UR22][R62.64], !P5 ;  /* 0x301840003e867fae */ /* 0x000fe2000e9a1016 */
[----:B------:R-:W-:Y:S01]  /*137f0*/  ISETP.GE.U32.AND P5, PT, R64, 0x7ffffd9b, PT ;  /* 0x7ffffd9b4000780c */ /* 0x000fe20003fa6070 */
[----:B------:R-:W-:-:S03]  /*13800*/  IMAD.WIDE R64, R133, 0x4, R72 ;  /* 0x0000000485407825 */ /* 0x000fc600078e0248 */
[----:B------:R-:W1:Y:S01]  /*13810*/  LDC R72, c[0x0][0x3a0] ;  /* 0x0000e800ff487b82 */ /* 0x000e620000000800 */
[----:B----4-:R-:W-:Y:S01]  /*13820*/  VIADD R66, R66, 0xfffffe19 ;  /* 0xfffffe1942427836 */ /* 0x010fe20000000000 */
[----:B------:R-:W-:Y:S04]  /*13830*/  LDGSTS.E [R134+0x30188], desc[UR22][R64.64], !P1 ;  /* 0x3018800040867fae */ /* 0x000fe8000c9a1016 */
[----:B------:R-:W-:Y:S01]  /*13840*/  ISETP.GE.U32.AND P1, PT, R66, 0x7ffffd9a, PT ;  /* 0x7ffffd9a4200780c */ /* 0x000fe20003f26070 */
[C---:B------:R-:W-:Y:S02]  /*13850*/  IMAD.WIDE R66, R133.reuse, 0x4, R86 ;  /* 0x0000000485427825 */ /* 0x040fe400078e0256 */
[----:B------:R-:W4:Y:S04]  /*13860*/  LDL.LU.64 R86, [R1+0xc0] ;  /* 0x0000c00001567983 */ /* 0x000f280000300a00 */
[----:B------:R-:W-:Y:S01]  /*13870*/  LDGSTS.E [R134+0x3018c], desc[UR22][R66.64], !P3 ;  /* 0x3018c00042867fae */ /* 0x000fe2000d9a1016 */
[----:B------:R-:W-:Y:S01]  /*13880*/  ISETP.GE.U32.AND P3, PT, R68, 0x7ffffd99, PT ;  /* 0x7ffffd994400780c */ /* 0x000fe20003f66070 */
[----:B--2---:R-:W-:-:S02]  /*13890*/  IMAD.WIDE R68, R133, 0x4, R238 ;  /* 0x0000000485447825 */ /* 0x004fc400078e02ee */
[----:B------:R-:W2:Y:S04]  /*138a0*/  LDL.LU.64 R238, [R1+0xb8] ;  /* 0x0000b80001ee7983 */ /* 0x000ea80000300a00 */
[----:B------:R-:W2:Y:S04]  /*138b0*/  LDL.LU.64 R92, [R1+0xb0] ;  /* 0x0000b000015c7983 */ /* 0x000ea80000300a00 */
[----:B------:R-:W2:Y:S01]  /*138c0*/  LDL.LU.64 R136, [R1+0xa8] ;  /* 0x0000a80001887983 */ /* 0x000ea20000300a00 */
[----:B-1----:R-:W-:-:S03]  /*138d0*/  VIADD R72, R72, 0xfffffe16 ;  /* 0xfffffe1648487836 */ /* 0x002fc60000000000 */
[----:B------:R-:W-:Y:S01]  /*138e0*/  LDGSTS.E [R134+0x30190], desc[UR22][R68.64], !P6 ;  /* 0x3019000044867fae */ /* 0x000fe2000f1a1016 */
[----:B------:R-:W-:Y:S01]  /*138f0*/  ISETP.GE.U32.AND P6, PT, R70, 0x7ffffd98, PT ;  /* 0x7ffffd984600780c */ /* 0x000fe20003fc6070 */
[----:B---3--:R-:W-:Y:S02]  /*13900*/  IMAD.WIDE R70, R133, 0x4, R78 ;  /* 0x0000000485467825 */ /* 0x008fe400078e024e */
[----:B------:R-:W1:Y:S01]  /*13910*/  LDC R78, c[0x0][0x3a0] ;  /* 0x0000e800ff4e7b82 */ /* 0x000e620000000800 */
[----:B------:R-:W3:Y:S01]  /*13920*/  LDL.LU.64 R94, [R1+0xa0] ;  /* 0x0000a000015e7983 */ /* 0x000ee20000300a00 */
[----:B------:R-:W-:-:S03]  /*13930*/  VIADD R74, R74, 0xfffffe15 ;  /* 0xfffffe154a4a7836 */ /* 0x000fc60000000000 */
[----:B------:R-:W-:Y:S01]  /*13940*/  LDGSTS.E [R134+0x30194], desc[UR22][R70.64], !P5 ;  /* 0x3019400046867fae */ /* 0x000fe2000e9a1016 */
[----:B------:R-:W-:Y:S01]  /*13950*/  ISETP.GE.U32.AND P5, PT, R72, 0x7ffffd97, PT ;  /* 0x7ffffd974800780c */ /* 0x000fe20003fa6070 */
[C---:B------:R-:W-:Y:S02]  /*13960*/  IMAD.WIDE R72, R133.reuse, 0x4, R80 ;  /* 0x0000000485487825 */ /* 0x040fe400078e0250 */
[----:B------:R-:W4:Y:S01]  /*13970*/  LDC R80, c[0x0][0x3a0] ;  /* 0x0000e800ff507b82 */ /* 0x000f220000000800 */
[----:B------:R-:W3:Y:S04]  /*13980*/  LDL.LU.64 R96, [R1+0x98] ;  /* 0x0000980001607983 */ /* 0x000ee80000300a00 */
[----:B------:R-:W-:Y:S01]  /*13990*/  LDGSTS.E [R134+0x30198], desc[UR22][R72.64], !P1 ;  /* 0x3019800048867fae */ /* 0x000fe2000c9a1016 */
[----:B------:R-:W-:Y:S01]  /*139a0*/  ISETP.GE.U32.AND P1, PT, R74, 0x7ffffd96, PT ;  /* 0x7ffffd964a00780c */ /* 0x000fe20003f26070 */
[----:B------:R-:W-:-:S02]  /*139b0*/  IMAD.WIDE R74, R133, 0x4, R82 ;  /* 0x00000004854a7825 */ /* 0x000fc400078e0252 */
[----:B------:R-:W4:Y:S01]  /*139c0*/  LDC R82, c[0x0][0x3a0] ;  /* 0x0000e800ff527b82 */ /* 0x000f220000000800 */
[----:B------:R-:W3:Y:S04]  /*139d0*/  LDL.LU.64 R102, [R1+0x90] ;  /* 0x0000900001667983 */ /* 0x000ee80000300a00 */
[----:B------:R-:W-:Y:S01]  /*139e0*/  LDGSTS.E [R134+0x3019c], desc[UR22][R74.64], !P3 ;  /* 0x3019c0004a867fae */ /* 0x000fe2000d9a1016 */
[----:B------:R-:W-:Y:S01]  /*139f0*/  ISETP.GE.U32.AND P3, PT, R76, 0x7ffffd95, PT ;  /* 0x7ffffd954c00780c */ /* 0x000fe20003f66070 */
[C---:B------:R-:W-:Y:S02]  /*13a00*/  IMAD.WIDE R76, R133.reuse, 0x4, R84 ;  /* 0x00000004854c7825 */ /* 0x040fe400078e0254 */
[----:B------:R-:W4:Y:S02]  /*13a10*/  LDC R84, c[0x0][0x3a0] ;  /* 0x0000e800ff547b82 */ /* 0x000f240000000800 */
[----:B-1----:R-:W-:Y:S01]  /*13a20*/  VIADD R78, R78, 0xfffffe13 ;  /* 0xfffffe134e4e7836 */ /* 0x002fe20000000000 */
[----:B------:R-:W-:Y:S04]  /*13a30*/  LDGSTS.E [R134+0x301a0], desc[UR22][R76.64], !P6 ;  /* 0x301a00004c867fae */ /* 0x000fe8000f1a1016 */
[----:B------:R-:W-:Y:S01]  /*13a40*/  ISETP.GE.U32.AND P6, PT, R78, 0x7ffffd94, PT ;  /* 0x7ffffd944e00780c */ /* 0x000fe20003fc6070 */
[----:B----4-:R-:W-:-:S02]  /*13a50*/  IMAD.WIDE R78, R133, 0x4, R86 ;  /* 0x00000004854e7825 */ /* 0x010fc400078e0256 */
[----:B------:R-:W1:Y:S02]  /*13a60*/  LDC R86, c[0x0][0x3a0] ;  /* 0x0000e800ff567b82 */ /* 0x000e640000000800 */
[----:B------:R-:W-:Y:S01]  /*13a70*/  VIADD R80, R80, 0xfffffe12 ;  /* 0xfffffe1250507836 */ /* 0x000fe20000000000 */
[----:B------:R-:W-:Y:S01]  /*13a80*/  LDGSTS.E [R134+0x301a4], desc[UR22][R78.64], !P5 ;  /* 0x301a40004e867fae */ /* 0x000fe2000e9a1016 */
[----:B------:R-:W-:-:S03]  /*13a90*/  VIADD R82, R82, 0xfffffe11 ;  /* 0xfffffe1152527836 */ /* 0x000fc60000000000 */
[----:B------:R-:W-:Y:S02]  /*13aa0*/  ISETP.GE.U32.AND P5, PT, R80, 0x7ffffd93, PT ;  /* 0x7ffffd935000780c */ /* 0x000fe40003fa6070 */
[----:B------:R-:W-:Y:S01]  /*13ab0*/  IADD3 R84, PT, PT, R84, -0x1f0, RZ ;  /* 0xfffffe1054547810 */ /* 0x000fe20007ffe0ff */
[C---:B--2---:R-:W-:Y:S02]  /*13ac0*/  IMAD.WIDE R80, R133.reuse, 0x4, R238 ;  /* 0x0000000485507825 */ /* 0x044fe400078e02ee */
[----:B------:R-:W2:Y:S04]  /*13ad0*/  LDL.LU.64 R238, [R1+0x88] ;  /* 0x0000880001ee7983 */ /* 0x000ea80000300a00 */
[----:B------:R-:W-:Y:S01]  /*13ae0*/  LDGSTS.E [R134+0x301a8], desc[UR22][R80.64], !P1 ;  /* 0x301a800050867fae */ /* 0x000fe2000c9a1016 */
[----:B------:R-:W-:Y:S01]  /*13af0*/  ISETP.GE.U32.AND P1, PT, R82, 0x7ffffd92, PT ;  /* 0x7ffffd925200780c */ /* 0x000fe20003f26070 */
[----:B------:R-:W-:-:S02]  /*13b00*/  IMAD.WIDE R82, R133, 0x4, R92 ;  /* 0x0000000485527825 */ /* 0x000fc400078e025c */
[----:B------:R-:W4:Y:S01]  /*13b10*/  LDL.LU.64 R100, [R1+0x80] ;  /* 0x0000800001647983 */ /* 0x000f220000300a00 */
[----:B------:R-:W3:Y:S03]  /*13b20*/  LDC R92, c[0x0][0x3a0] ;  /* 0x0000e800ff5c7b82 */ /* 0x000ee60000000800 */
[----:B------:R-:W-:Y:S01]  /*13b30*/  LDGSTS.E [R134+0x301ac], desc[UR22][R82.64], !P3 ;  /* 0x301ac00052867fae */ /* 0x000fe2000d9a1016 */
[----:B------:R-:W-:Y:S01]  /*13b40*/  ISETP.GE.U32.AND P3, PT, R84, 0x7ffffd91, PT ;  /* 0x7ffffd915400780c */ /* 0x000fe20003f66070 */
[----:B------:R-:W-:Y:S02]  /*13b50*/  IMAD.WIDE R84, R133, 0x4, R136 ;  /* 0x0000000485547825 */ /* 0x000fe400078e0288 */
[----:B------:R-:W4:Y:S04]  /*13b60*/  LDL.LU.64 R136, [R1+0x78] ;  /* 0x0000780001887983 */ /* 0x000f280000300a00 */
[----:B------:R-:W4:Y:S01]  /*13b70*/  LDL.LU.64 R2, [R1+0x70] ;  /* 0x0000700001027983 */ /* 0x000f220000300a00 */
[----:B-1----:R-:W-:-:S03]  /*13b80*/  VIADD R86, R86, 0xfffffe0f ;  /* 0xfffffe0f56567836 */ /* 0x002fc60000000000 */
[----:B------:R-:W-:Y:S02]  /*13b90*/  LDGSTS.E [R134+0x301b0], desc[UR22][R84.64], !P6 ;  /* 0x301b000054867fae */ /* 0x000fe4000f1a1016 */
[----:B------:R-:W-:Y:S01]  /*13ba0*/  ISETP.GE.U32.AND P6, PT, R86, 0x7ffffd90, PT ;  /* 0x7ffffd905600780c */ /* 0x000fe20003fc6070 */
[----:B---3--:R-:W-:Y:S02]  /*13bb0*/  IMAD.WIDE R86, R133, 0x4, R94 ;  /* 0x0000000485567825 */ /* 0x008fe400078e025e */
[----:B------:R-:W1:Y:S02]  /*13bc0*/  LDC R94, c[0x0][0x3a0] ;  /* 0x0000e800ff5e7b82 */ /* 0x000e640000000800 */
[----:B------:R-:W-:Y:S01]  /*13bd0*/  VIADD R88, R88, 0xfffffe0e ;  /* 0xfffffe0e58587836 */ /* 0x000fe20000000000 */
[----:B------:R-:W-:Y:S01]  /*13be0*/  LDGSTS.E [R134+0x301b4], desc[UR22][R86.64], !P5 ;  /* 0x301b400056867fae */ /* 0x000fe2000e9a1016 */
[----:B------:R-:W-:-:S03]  /*13bf0*/  VIADD R90, R90, 0xfffffe0d ;  /* 0xfffffe0d5a5a7836 */ /* 0x000fc60000000000 */
[----:B------:R-:W-:Y:S01]  /*13c00*/  ISETP.GE.U32.AND P5, PT, R88, 0x7ffffd8f, PT ;  /* 0x7ffffd8f5800780c */ /* 0x000fe20003fa6070 */
[C---:B------:R-:W-:Y:S02]  /*13c10*/  IMAD.WIDE R88, R133.reuse, 0x4, R96 ;  /* 0x0000000485587825 */ /* 0x040fe400078e0260 */
[----:B------:R-:W3:Y:S03]  /*13c20*/  LDC R96, c[0x0][0x3a0] ;  /* 0x0000e800ff607b82 */ /* 0x000ee60000000800 */
[----:B------:R-:W-:Y:S01]  /*13c30*/  LDGSTS.E [R134+0x301b8], desc[UR22][R88.64], !P1 ;  /* 0x301b800058867fae */ /* 0x000fe2000c9a1016 */
[----:B------:R-:W-:Y:S01]  /*13c40*/  ISETP.GE.U32.AND P1, PT, R90, 0x7ffffd8e, PT ;  /* 0x7ffffd8e5a00780c */ /* 0x000fe20003f26070 */
[----:B------:R-:W-:Y:S02]  /*13c50*/  IMAD.WIDE R90, R133, 0x4, R102 ;  /* 0x00000004855a7825 */ /* 0x000fe400078e0266 */
[----:B------:R-:W4:Y:S01]  /*13c60*/  LDL.LU.64 R102, [R1] ;  /* 0x0000000001667983 */ /* 0x000f220000300a00 */
[----:B------:R-:W-:-:S03]  /*13c70*/  IADD3 R92, PT, PT, R92, -0x1f4, RZ ;  /* 0xfffffe0c5c5c7810 */ /* 0x000fc60007ffe0ff */
[----:B------:R-:W-:Y:S01]  /*13c80*/  LDGSTS.E [R134+0x301bc], desc[UR22][R90.64], !P3 ;  /* 0x301bc0005a867fae */ /* 0x000fe2000d9a1016 */
[----:B------:R-:W-:Y:S01]  /*13c90*/  ISETP.GE.U32.AND P3, PT, R92, 0x7ffffd8d, PT ;  /* 0x7ffffd8d5c00780c */ /* 0x000fe20003f66070 */
[----:B-1----:R-:W-:Y:S02]  /*13ca0*/  VIADD R94, R94, 0xfffffe0b ;  /* 0xfffffe0b5e5e7836 */ /* 0x002fe40000000000 */
[----:B---3--:R-:W-:Y:S02]  /*13cb0*/  VIADD R96, R96, 0xfffffe0a ;  /* 0xfffffe0a60607836 */ /* 0x008fe40000000000 */
[----:B------:R-:W-:Y:S02]  /*13cc0*/  VIADD R132, R132, 0xfffffe09 ;  /* 0xfffffe0984847836 */ /* 0x000fe40000000000 */
[C---:B--2---:R-:W-:Y:S02]  /*13cd0*/  IMAD.WIDE R92, R133.reuse, 0x4, R238 ;  /* 0x00000004855c7825 */ /* 0x044fe400078e02ee */
[----:B------:R-:W1:Y:S03]  /*13ce0*/  LDC R238, c[0x0][0x3a0] ;  /* 0x0000e800ffee7b82 */ /* 0x000e660000000800 */
[----:B------:R-:W-:Y:S01]  /*13cf0*/  LDGSTS.E [R134+0x301c0], desc[UR22][R92.64], !P6 ;  /* 0x301c00005c867fae */ /* 0x000fe2000f1a1016 */
[----:B------:R-:W-:Y:S01]  /*13d00*/  ISETP.GE.U32.AND P6, PT, R94, 0x7ffffd8c, PT ;  /* 0x7ffffd8c5e00780c */ /* 0x000fe20003fc6070 */
[----:B----4-:R-:W-:-:S03]  /*13d10*/  IMAD.WIDE R94, R133, 0x4, R100 ;  /* 0x00000004855e7825 */ /* 0x010fc600078e0264 */
[----:B------:R-:W2:Y:S02]  /*13d20*/  LDC R101, c[0x0][0x3a0] ;  /* 0x0000e800ff657b82 */ /* 0x000ea40000000800 */
[----:B------:R-:W-:Y:S01]  /*13d30*/  LDGSTS.E [R134+0x301c4], desc[UR22][R94.64], !P5 ;  /* 0x301c40005e867fae */ /* 0x000fe2000e9a1016 */
[----:B------:R-:W-:Y:S01]  /*13d40*/  ISETP.GE.U32.AND P5, PT, R96, 0x7ffffd8b, PT ;  /* 0x7ffffd8b6000780c */ /* 0x000fe20003fa6070 */
[----:B------:R-:W-:Y:S02]  /*13d50*/  IMAD.WIDE R96, R133, 0x4, R136 ;  /* 0x0000000485607825 */ /* 0x000fe400078e0288 */
[----:B------:R-:W3:Y:S02]  /*13d60*/  LDL.LU.64 R136, [R1+0x8] ;  /* 0x0000080001887983 */ /* 0x000ee40000300a00 */
[----:B------:R-:W4:Y:S02]  /*13d70*/  LDC R100, c[0x0][0x3a0] ;  /* 0x0000e800ff647b82 */ /* 0x000f240000000800 */
[----:B------:R-:W3:Y:S04]  /*13d80*/  LDL.LU.64 R106, [R1+0x10] ;  /* 0x00001000016a7983 */ /* 0x000ee80000300a00 */
[----:B------:R-:W-:Y:S01]  /*13d90*/  LDGSTS.E [R134+0x301c8], desc[UR22][R96.64], !P1 ;  /* 0x301c800060867fae */ /* 0x000fe2000c9a1016 */
[----:B------:R-:W-:-:S02]  /*13da0*/  ISETP.GE.U32.AND P1, PT, R132, 0x7ffffd8a, PT ;  /* 0x7ffffd8a8400780c */ /* 0x000fc40003f26070 */
[----:B-1----:R-:W-:Y:S01]  /*13db0*/  IADD3 R132, PT, PT, R238, -0x1f8, RZ ;  /* 0xfffffe08ee847810 */ /* 0x002fe20007ffe0ff */
[C---:B------:R-:W-:Y:S02]  /*13dc0*/  IMAD.WIDE R238, R133.reuse, 0x4, R2 ;  /* 0x0000000485ee7825 */ /* 0x040fe400078e0202 */
[----:B------:R-:W3:Y:S04]  /*13dd0*/  LDL.LU.64 R2, [R1+0x18] ;  /* 0x0000180001027983 */ /* 0x000ee80000300a00 */
[----:B------:R-:W3:Y:S01]  /*13de0*/  LDL.LU.64 R104, [R1+0x20] ;  /* 0x0000200001687983 */ /* 0x000ee20000300a00 */
[----:B------:R-:W-:-:S05]  /*13df0*/  IMAD.WIDE R98, R133, 0x4, R98 ;  /* 0x0000000485627825 */ /* 0x000fca00078e0262 */
[----:B------:R-:W-:Y:S01]  /*13e00*/  LDGSTS.E [R134+0x301cc], desc[UR22][R98.64], !P3 ;  /* 0x301cc00062867fae */ /* 0x000fe2000d9a1016 */
[----:B------:R-:W-:Y:S01]  /*13e10*/  ISETP.GE.U32.AND P3, PT, R132, 0x7ffffd89, PT ;  /* 0x7ffffd898400780c */ /* 0x000fe20003f66070 */
[----:B------:R-:W-:Y:S02]  /*13e20*/  VIADD R132, R252, 0xfffffe07 ;  /* 0xfffffe07fc847836 */ /* 0x000fe40000000000 */
[C---:B------:R-:W-:Y:S01]  /*13e30*/  IMAD.WIDE R108, R133.reuse, 0x4, R102 ;  /* 0x00000004856c7825 */ /* 0x040fe200078e0266 */
[----:B------:R-:W1:Y:S01]  /*13e40*/  LDC R252, c[0x0][0x3a0] ;  /* 0x0000e800fffc7b82 */ /* 0x000e620000000800 */
[----:B------:R-:W3:Y:S02]  /*13e50*/  LDL.LU.64 R102, [R1+0x28] ;  /* 0x0000280001667983 */ /* 0x000ee40000300a00 */
[----:B------:R-:W-:Y:S02]  /*13e60*/  IMAD.WIDE R244, R133, 0x4, R244 ;  /* 0x0000000485f47825 */ /* 0x000fe400078e02f4 */
[----:B------:R-:W-:Y:S01]  /*13e70*/  LDGSTS.E [R134+0x301d0], desc[UR22][R238.64], !P6 ;  /* 0x301d0000ee867fae */ /* 0x000fe2000f1a1016 */
[----:B------:R-:W-:Y:S01]  /*13e80*/  ISETP.GE.U32.AND P6, PT, R132, 0x7ffffd88, PT ;  /* 0x7ffffd888400780c */ /* 0x000fe20003fc6070 */
[----:B--2---:R-:W-:-:S02]  /*13e90*/  VIADD R132, R101, 0xfffffe06 ;  /* 0xfffffe0665847836 */ /* 0x004fc40000000000 */
[----:B------:R-:W2:Y:S01]  /*13ea0*/  LDC R101, c[0x0][0x3a0] ;  /* 0x0000e800ff657b82 */ /* 0x000ea20000000800 */
[----:B------:R-:W-:Y:S01]  /*13eb0*/  LDGSTS.E [R134+0x301d4], desc[UR22][R244.64], !P5 ;  /* 0x301d4000f4867fae */ /* 0x000fe2000e9a1016 */
[----:B------:R-:W-:Y:S01]  /*13ec0*/  IMAD.WIDE R248, R133, 0x4, R248 ;  /* 0x0000000485f87825 */ /* 0x000fe200078e02f8 */
[----:B------:R-:W-:-:S03]  /*13ed0*/  ISETP.GE.U32.AND P5, PT, R132, 0x7ffffd87, PT ;  /* 0x7ffffd878400780c */ /* 0x000fc60003fa6070 */
[----:B----4-:R-:W-:Y:S01]  /*13ee0*/  VIADD R132, R100, 0xfffffe05 ;  /* 0xfffffe0564847836 */ /* 0x010fe20000000000 */
[----:B------:R-:W-:Y:S01]  /*13ef0*/  LDGSTS.E [R134+0x301d8], desc[UR22][R248.64], !P1 ;  /* 0x301d8000f8867fae */ /* 0x000fe2000c9a1016 */
[----:B------:R-:W4:Y:S03]  /*13f00*/  LDC R100, c[0x0][0x3a0] ;  /* 0x0000e800ff647b82 */ /* 0x000f260000000800 */
[----:B------:R3:W-:Y:S01]  /*13f10*/  STL.64 [R1], R108 ;  /* 0x0000006c01007387 */ /* 0x0007e20000100a00 */
[----:B------:R-:W-:-:S03]  /*13f20*/  ISETP.GE.U32.AND P1, PT, R132, 0x7ffffd86, PT ;  /* 0x7ffffd868400780c */ /* 0x000fc60003f26070 */
[----:B------:R3:W-:Y:S01]  /*13f30*/  LDGSTS.E [R134+0x301dc], desc[UR22][R108.64], !P3 ;  /* 0x301dc0006c867fae */ /* 0x0007e2000d9a1016 */
[----:B-1----:R-:W-:Y:S02]  /*13f40*/  IADD3 R132, PT, PT, R252, -0x1fc, RZ ;  /* 0xfffffe04fc847810 */ /* 0x002fe40007ffe0ff */
[----:B------:R-:W1:Y:S02]  /*13f50*/  LDC R252, c[0x0][0x3a0] ;  /* 0x0000e800fffc7b82 */ /* 0x000e640000000800 */
[----:B------:R-:W-:Y:S01]  /*13f60*/  ISETP.GE.U32.AND P3, PT, R132, 0x7ffffd85, PT ;  /* 0x7ffffd858400780c */ /* 0x000fe20003f66070 */
[----:B------:R-:W-:-:S05]  /*13f70*/  VIADD R132, R110, 0xfffffe03 ;  /* 0xfffffe036e847836 */ /* 0x000fca0000000000 */
[----:B------:R-:W1:Y:S01]  /*13f80*/  LDC R110, c[0x0][0x3a0] ;  /* 0x0000e800ff6e7b82 */ /* 0x000e620000000800 */
[----:B---3--:R-:W-:-:S05]  /*13f90*/  IMAD.WIDE R108, R133, 0x4, R136 ;  /* 0x00000004856c7825 */ /* 0x008fca00078e0288 */
[----:B------:R3:W-:Y:S01]  /*13fa0*/  STL.64 [R1+0x8], R108 ;  /* 0x0000086c01007387 */ /* 0x0007e20000100a00 */
[----:B------:R-:W-:-:S03]  /*13fb0*/  IMAD.WIDE R106, R133, 0x4, R106 ;  /* 0x00000004856a7825 */ /* 0x000fc600078e026a */
[----:B------:R-:W3:Y:S04]  /*13fc0*/  LDL.LU.64 R136, [R1+0x30] ;  /* 0x0000300001887983 */ /* 0x000ee80000300a00 */
[----:B------:R-:W-:Y:S01]  /*13fd0*/  LDGSTS.E [R134+0x301e0], desc[UR22][R108.64], !P6 ;  /* 0x301e00006c867fae */ /* 0x000fe2000f1a1016 */
[----:B------:R-:W-:Y:S01]  /*13fe0*/  ISETP.GE.U32.AND P6, PT, R132, 0x7ffffd84, PT ;  /* 0x7ffffd848400780c */ /* 0x000fe20003fc6070 */
[----:B--2---:R-:W-:Y:S02]  /*13ff0*/  VIADD R132, R101, 0xfffffe02 ;  /* 0xfffffe0265847836 */ /* 0x004fe40000000000 */
[----:B------:R-:W2:Y:S01]  /*14000*/  LDL.LU.64 R112, [R1+0x38] ;  /* 0x0000380001707983 */ /* 0x000ea20000300a00 */
[----:B------:R-:W-:-:S03]  /*14010*/  IMAD.WIDE R2, R133, 0x4, R2 ;  /* 0x0000000485027825 */ /* 0x000fc600078e0202 */
[----:B------:R-:W-:Y:S04]  /*14020*/  STL.64 [R1+0x10], R106 ;  /* 0x0000106a01007387 */ /* 0x000fe80000100a00 */
[----:B---3--:R-:W3:Y:S04]  /*14030*/  LDL.LU.64 R108, [R1+0x40] ;  /* 0x00004000016c7983 */ /* 0x008ee80000300a00 */
[----:B------:R-:W-:Y:S01]  /*14040*/  LDGSTS.E [R134+0x301e4], desc[UR22][R106.64], !P5 ;  /* 0x301e40006a867fae */ /* 0x000fe2000e9a1016 */
[----:B------:R-:W-:Y:S01]  /*14050*/  ISETP.GE.U32.AND P5, PT, R132, 0x7ffffd83, PT ;  /* 0x7ffffd838400780c */ /* 0x000fe20003fa6070 */
[----:B----4-:R-:W-:-:S02]  /*14060*/  VIADD R132, R100, 0xfffffe01 ;  /* 0xfffffe0164847836 */ /* 0x010fc40000000000 */
[----:B------:R4:W-:Y:S04]  /*14070*/  STL.64 [R1+0x18], R2 ;  /* 0x0000180201007387 */ /* 0x0009e80000100a00 */
[----:B------:R-:W-:Y:S04]  /*14080*/  LDGSTS.E [R134+0x301e8], desc[UR22][R2.64], !P1 ;  /* 0x301e800002867fae */ /* 0x000fe8000c9a1016 */
[----:B------:R-:W3:Y:S04]  /*14090*/  LDL.LU.64 R100, [R1+0x48] ;  /* 0x0000480001647983 */ /* 0x000ee80000300a00 */
[----:B----4-:R-:W4:Y:S01]  /*140a0*/  LDL.LU.64 R2, [R1+0x50] ;  /* 0x0000500001027983 */ /* 0x010f220000300a00 */
[----:B------:R-:W-:-:S05]  /*140b0*/  IMAD.WIDE R104, R133, 0x4, R104 ;  /* 0x0000000485687825 */ /* 0x000fca00078e0268 */
[----:B------:R1:W-:Y:S04]  /*140c0*/  STL.64 [R1+0x20], R104 ;  /* 0x0000206801007387 */ /* 0x0003e80000100a00 */
[----:B------:R1:W-:Y:S01]  /*140d0*/  LDGSTS.E [R134+0x301ec], desc[UR22][R104.64], !P3 ;  /* 0x301ec00068867fae */ /* 0x0003e2000d9a1016 */
[----:B------:R-:W-:Y:S01]  /*140e0*/  IMAD.WIDE R102, R133, 0x4, R102 ;  /* 0x0000000485667825 */ /* 0x000fe200078e0266 */
[----:B-1----:R-:W-:Y:S02]  /*140f0*/  IADD3 R252, PT, PT, R252, -0x200, RZ ;  /* 0xfffffe00fcfc7810 */ /* 0x002fe40007ffe0ff */
[----:B------:R-:W-:Y:S01]  /*14100*/  ISETP.GE.U32.AND P1, PT, R132, 0x7ffffd82, PT ;  /* 0x7ffffd828400780c */ /* 0x000fe20003f26070 */
[----:B------:R-:W4:Y:S01]  /*14110*/  LDL.LU.64 R106, [R1+0x58] ;  /* 0x00005800016a7983 */ /* 0x000f220000300a00 */
[----:B------:R-:W1:Y:S03]  /*14120*/  LDC R105, c[0x0][0x3a0] ;  /* 0x0000e800ff697b82 */ /* 0x000e660000000800 */
[----:B------:R-:W-:Y:S01]  /*14130*/  LDGSTS.E [R134+0x301f0], desc[UR22][R102.64], !P6 ;  /* 0x301f000066867fae */ /* 0x000fe2000f1a1016 */
[----:B------:R-:W-:-:S02]  /*14140*/  ISETP.GE.AND P3, PT, R0, R252, PT ;  /* 0x000000fc0000720c */ /* 0x000fc40003f66270 */
[----:B------:R-:W-:Y:S02]  /*14150*/  ISETP.GE.U32.AND P6, PT, R252, 0x7ffffd81, PT ;  /* 0x7ffffd81fc00780c */ /* 0x000fe40003fc6070 */
[----:B------:R-:W1:Y:S01]  /*14160*/  LDC R252, c[0x0][0x3a0] ;  /* 0x0000e800fffc7b82 */ /* 0x000e620000000800 */
[----:B------:R-:W-:Y:S01]  /*14170*/  SEL R132, RZ, 0x4, P3 ;  /* 0x00000004ff847807 */ /* 0x000fe20001800000 */
[----:B-1----:R-:W-:-:S05]  /*14180*/  VIADD R105, R105, 0x7f ;  /* 0x0000007f69697836 */ /* 0x002fca0000000000 */
[----:B------:R-:W-:Y:S02]  /*14190*/  ISETP.GT.AND P3, PT, R105, 0x27f, PT ;  /* 0x0000027f6900780c */ /* 0x000fe40003f64270 */
[----:B------:R-:W4:Y:S04]  /*141a0*/  LDL.LU.64 R104, [R1+0x68] ;  /* 0x0000680001687983 */ /* 0x000f280000300a00 */
[----:B------:R1:W-:Y:S01]  /*141b0*/  STL.64 [R1+0x28], R102 ;  /* 0x0000286601007387 */ /* 0x0003e20000100a00 */
[----:B------:R-:W-:-:S03]  /*141c0*/  SEL R132, R132, RZ, P3 ;  /* 0x000000ff84847207 */ /* 0x000fc60001800000 */
[----:B-1----:R-:W4:Y:S01]  /*141d0*/  LDL.LU.64 R102, [R1+0x60] ;  /* 0x0000600001667983 */ /* 0x002f220000300a00 */
[----:B------:R-:W-:Y:S01]  /*141e0*/  ISETP.NE.U32.AND P3, PT, R132, RZ, PT ;  /* 0x000000ff8400720c */ /* 0x000fe20003f65070 */
[----:B------:R-:W-:Y:S02]  /*141f0*/  VIADD R132, R252, 0xfffffdff ;  /* 0xfffffdfffc847836 */ /* 0x000fe40000000000 */
[----:B------:R-:W-:-:S05]  /*14200*/  IMAD.WIDE R136, R133, 0x4, R136 ;  /* 0x0000000485887825 */ /* 0x000fca00078e0288 */
[----:B------:R-:W-:Y:S01]  /*14210*/  LDGSTS.E [R134+0x301f4], desc[UR22][R136.64], !P5 ;  /* 0x301f400088867fae */ /* 0x000fe2000e9a1016 */
[----:B------:R-:W-:Y:S01]  /*14220*/  ISETP.GE.U32.AND P5, PT, R132, 0x7ffffd80, PT ;  /* 0x7ffffd808400780c */ /* 0x000fe20003fa6070 */
[----:B------:R-:W-:Y:S02]  /*14230*/  VIADD R132, R111, 0xfffffdfe ;  /* 0xfffffdfe6f847836 */ /* 0x000fe40000000000 */
[C---:B--2---:R-:W-:Y:S01]  /*14240*/  IMAD.WIDE R112, R133.reuse, 0x4, R112 ;  /* 0x0000000485707825 */ /* 0x044fe200078e0270 */
[----:B------:R1:W-:Y:S04]  /*14250*/  STL.64 [R1+0x30], R136 ;  /* 0x0000308801007387 */ /* 0x0003e80000100a00 */
[----:B------:R-:W-:Y:S01]  /*14260*/  LDGSTS.E [R134+0x301f8], desc[UR22][R112.64], !P1 ;  /* 0x301f800070867fae */ /* 0x000fe2000c9a1016 */
[----:B---3--:R-:W-:Y:S01]  /*14270*/  IMAD.WIDE R108, R133, 0x4, R108 ;  /* 0x00000004856c7825 */ /* 0x008fe200078e026c */
[----:B------:R-:W-:-:S02]  /*14280*/  ISETP.GE.U32.AND P1, PT, R132, 0x7ffffd7f, PT ;  /* 0x7ffffd7f8400780c */ /* 0x000fc40003f26070 */
[----:B------:R-:W-:Y:S02]  /*14290*/  IADD3 R132, PT, PT, R110, -0x203, RZ ;  /* 0xfffffdfd6e847810 */ /* 0x000fe40007ffe0ff */
[----:B------:R4:W-:Y:S04]  /*142a0*/  LDGSTS.E [R134+0x301fc], desc[UR22][R108.64], !P6 ;  /* 0x301fc0006c867fae */ /* 0x0009e8000f1a1016 */
[----:B-1----:R-:W2:Y:S04]  /*142b0*/  LDL.LU.64 R136, [R1+0x768] ;  /* 0x0007680001887983 */ /* 0x002ea80000300a00 */
[----:B------:R-:W-:Y:S01]  /*142c0*/  STL.64 [R1+0x38], R112 ;  /* 0x0000387001007387 */ /* 0x000fe20000100a00 */
[----:B------:R-:W-:-:S03]  /*142d0*/  IMAD.WIDE R110, R135, 0x4, R100 ;  /* 0x00000004876e7825 */ /* 0x000fc600078e0264 */
[----:B------:R4:W-:Y:S04]  /*142e0*/  STL.64 [R1+0x40], R108 ;  /* 0x0000406c01007387 */ /* 0x0009e80000100a00 */
[----:B------:R-:W3:Y:S01]  /*142f0*/  LDL.LU.64 R100, [R1+0x260] ;  /* 0x0002600001647983 */ /* 0x000ee20000300a00 */
[----:B------:R-:W-:Y:S01]  /*14300*/  ISETP.GE.U32.AND P6, PT, R132, 0x7ffffd7e, PT ;  /* 0x7ffffd7e8400780c */ /* 0x000fe20003fc6070 */
[----:B------:R-:W-:Y:S02]  /*14310*/  VIADD R252, R143, 0x100000 ;  /* 0x001000008ffc7836 */ /* 0x000fe40000000000 */
[----:B------:R-:W0:Y:S01]  /*14320*/  LDGDEPBAR ;  /* 0x00000000000079af */ /* 0x000e220000000000 */
[----:B----4-:R-:W-:-:S03]  /*14330*/  IMAD.WIDE R108, R135, 0x4, R2 ;  /* 0x00000004876c7825 */ /* 0x010fc600078e0202 */
[----:B------:R-:W-:Y:S04]  /*14340*/  LDGSTS.E [R252+-0x78000], desc[UR22][R110.64], P4 ;  /* 0x880000006efc7fae */ /* 0x000fe8000a1a1016 */
[----:B------:R-:W4:Y:S01]  /*14350*/  LDL.LU.64 R2, [R1+0x258] ;  /* 0x0002580001027983 */ /* 0x000f220000300a00 */
[----:B------:R-:W-:-:S03]  /*14360*/  VIADD R132, R143, 0x100000 ;  /* 0x001000008f847836 */ /* 0x000fc60000000000 */
[----:B------:R-:W-:Y:S04]  /*14370*/  STL.64 [R1+0x48], R110 ;  /* 0x0000486e01007387 */ /* 0x000fe80000100a00 */
[----:B------:R1:W-:Y:S04]  /*14380*/  STL.64 [R1+0x50], R108 ;  /* 0x0000506c01007387 */ /* 0x0003e80000100a00 */
[----:B------:R1:W-:Y:S02]  /*14390*/  LDGSTS.E [R132+-0x77c00], desc[UR22][R108.64], P4 ;  /* 0x884000006c847fae */ /* 0x0003e4000a1a1016 */
[----:B-1----:R-:W-:-:S02]  /*143a0*/  IMAD.WIDE R108, R135, 0x4, R106 ;  /* 0x00000004876c7825 */ /* 0x002fc400078e026a */
[----:B------:R-:W2:Y:S04]  /*143b0*/  LDL.LU.64 R106, [R1+0x250] ;  /* 0x00025000016a7983 */ /* 0x000ea80000300a00 */
[----:B------:R-:W2:Y:S04]  /*143c0*/  LDL.LU.64 R112, [R1+0x248] ;  /* 0x0002480001707983 */ /* 0x000ea80000300a00 */
[----:B------:R-:W-:Y:S04]  /*143d0*/  STL.64 [R1+0x58], R108 ;  /* 0x0000586c01007387 */ /* 0x000fe80000100a00 */
[----:B------:R1:W-:Y:S01]  /*143e0*/  LDGSTS.E [R252+-0x77800], desc[UR22][R108.64], P4 ;  /* 0x888000006cfc7fae */ /* 0x0003e2000a1a1016 */
[----:B------:R-:W-:-:S05]  /*143f0*/  IMAD.WIDE R104, R135, 0x4, R104 ;  /* 0x0000000487687825 */ /* 0x000fca00078e0268 */
[----:B------:R1:W-:Y:S01]  /*14400*/  STL.64 [R1+0x68], R104 ;  /* 0x0000686801007387 */ /* 0x0003e20000100a00 */
[C---:B------:R-:W-:Y:S01]  /*14410*/  IMAD.WIDE R246, R135.reuse, 0x4, R246 ;  /* 0x0000000487f67825 */ /* 0x040fe200078e02f6 */
[----:B-1----:R-:W1:Y:S02]  /*14420*/  LDC R252, c[0x0][0x3a0] ;  /* 0x0000e800fffc7b82 */ /* 0x002e640000000800 */
[----:B------:R-:W-:Y:S01]  /*14430*/  LDGSTS.E [R132+-0x77400], desc[UR22][R104.64], P4 ;  /* 0x88c0000068847fae */ /* 0x000fe2000a1a1016 */
[----:B------:R-:W-:-:S03]  /*14440*/  IMAD.WIDE R110, R135, 0x4, R102 ;  /* 0x00000004876e7825 */ /* 0x000fc600078e0266 */
[----:B------:R-:W2:Y:S04]  /*14450*/  LDL.LU.64 R104, [R1+0x240] ;  /* 0x0002400001687983 */ /* 0x000ea80000300a00 */
[----:B------:R-:W2:Y:S01]  /*14460*/  LDL.LU.64 R102, [R1+0x238] ;  /* 0x0002380001667983 */ /* 0x000ea20000300a00 */
[----:B------:R-:W-:-:S04]  /*14470*/  IMAD.WIDE R108, R135, 0x4, R250 ;  /* 0x00000004876c7825 */ /* 0x000fc800078e02fa */
[----:B------:R-:W-:Y:S01]  /*14480*/  VIADD R250, R143, 0x100000 ;  /* 0x001000008ffa7836 */ /* 0x000fe20000000000 */
[----:B------:R1:W-:Y:S04]  /*14490*/  STL.64 [R1+0x78], R110 ;  /* 0x0000786e01007387 */ /* 0x0003e80000100a00 */
[----:B------:R1:W-:Y:S04]  /*144a0*/  LDGSTS.E [R250+-0x77000], desc[UR22][R110.64], P4 ;  /* 0x890000006efa7fae */ /* 0x0003e8000a1a1016 */
[----:B------:R1:W-:Y:S04]  /*144b0*/  STL.64 [R1+0x88], R108 ;  /* 0x0000886c01007387 */ /* 0x0003e80000100a00 */
[----:B------:R-:W-:Y:S01]  /*144c0*/  LDGSTS.E [R132+-0x76c00], desc[UR22][R108.64], P4 ;  /* 0x894000006c847fae */ /* 0x000fe2000a1a1016 */
[----:B-1----:R-:W-:Y:S01]  /*144d0*/  IMAD.WIDE R250, R135, 0x4, R242 ;  /* 0x0000000487fa7825 */ /* 0x002fe200078e02f2 */
[----:B------:R-:W-:-:S02]  /*144e0*/  IADD3 R242, PT, PT, R143, 0x100000, RZ ;  /* 0x001000008ff27810 */ /* 0x000fc40007ffe0ff */
[----:B------:R-:W2:Y:S01]  /*144f0*/  LDL.LU.64 R110, [R1+0x230] ;  /* 0x00023000016e7983 */ /* 0x000ea20000300a00 */
[----:B------:R-:W1:Y:S03]  /*14500*/  LDC R243, c[0x0][0x3a0] ;  /* 0x0000e800fff37b82 */ /* 0x000e660000000800 */
[----:B------:R-:W-:Y:S04]  /*14510*/  LDGSTS.E [R242+-0x76800], desc[UR22][R246.64], P4 ;  /* 0x89800000f6f27fae */ /* 0x000fe8000a1a1016 */
[----:B------:R-:W2:Y:S04]  /*14520*/  LDL.LU.64 R108, [R1+0x228] ;  /* 0x00022800016c7983 */ /* 0x000ea80000300a00 */
[----:B------:R-:W-:Y:S04]  /*14530*/  STL.64 [R1+0x98], R246 ;  /* 0x000098f601007387 */ /* 0x000fe80000100a00 */
[----:B------:R3:W-:Y:S04]  /*14540*/  STL.64 [R1+0xa8], R250 ;  /* 0x0000a8fa01007387 */ /* 0x0007e80000100a00 */
[----:B------:R3:W-:Y:S02]  /*14550*/  LDGSTS.E [R132+-0x76400], desc[UR22][R250.64], P4 ;  /* 0x89c00000fa847fae */ /* 0x0007e4000a1a1016 */
[----:B---3--:R-:W-:-:S02]  /*14560*/  IMAD.WIDE R250, R135, 0x4, R100 ;  /* 0x0000000487fa7825 */ /* 0x008fc400078e0264 */
[----:B------:R-:W3:Y:S02]  /*14570*/  LDL.LU.64 R100, [R1+0x290] ;  /* 0x0002900001647983 */ /* 0x000ee40000300a00 */
[C---:B----4-:R-:W-:Y:S02]  /*14580*/  IMAD.WIDE R246, R135.reuse, 0x4, R2 ;  /* 0x0000000487f67825 */ /* 0x050fe400078e0202 */
[----:B------:R-:W4:Y:S02]  /*14590*/  LDL.LU.64 R2, [R1+0x2a0] ;  /* 0x0002a00001027983 */ /* 0x000f240000300a00 */
[C---:B------:R-:W-:Y:S02]  /*145a0*/  VIADD R242, R142.reuse, 0x100000 ;  /* 0x001000008ef27836 */ /* 0x040fe40000000000 */
[----:B------:R-:W-:Y:S01]  /*145b0*/  VIADD R132, R142, 0x100000 ;  /* 0x001000008e847836 */ /* 0x000fe20000000000 */
[----:B------:R2:W-:Y:S04]  /*145c0*/  STL.64 [R1+0xb8], R250 ;  /* 0x0000b8fa01007387 */ /* 0x0005e80000100a00 */
[----:B------:R2:W-:Y:S04]  /*145d0*/  LDGSTS.E [R242+-0x77f80], desc[UR22][R250.64], P4 ;  /* 0x88080000faf27fae */ /* 0x0005e8000a1a1016 */
[----:B------:R1:W-:Y:S04]  /*145e0*/  STL.64 [R1+0xc8], R246 ;  /* 0x0000c8f601007387 */ /* 0x0003e80000100a00 */
[----:B------:R1:W-:Y:S01]  /*145f0*/  LDGSTS.E [R132+-0x77b80], desc[UR22][R246.64], P4 ;  /* 0x88480000f6847fae */ /* 0x0003e2000a1a1016 */
[----:B--2---:R-:W-:-:S03]  /*14600*/  IMAD.WIDE R250, R135, 0x4, R106 ;  /* 0x0000000487fa7825 */ /* 0x004fc600078e026a */
[----:B------:R-:W2:Y:S01]  /*14610*/  LDL.LU.64 R106, [R1+0x288] ;  /* 0x00028800016a7983 */ /* 0x000ea20000300a00 */
[----:B-1----:R-:W-:-:S03]  /*14620*/  IMAD.WIDE R246, R135, 0x4, R112 ;  /* 0x0000000487f67825 */ /* 0x002fc600078e0270 */
[----:B------:R1:W-:Y:S04]  /*14630*/  LDGSTS.E [R242+-0x77780], desc[UR22][R250.64], P4 ;  /* 0x88880000faf27fae */ /* 0x0003e8000a1a1016 */
[----:B------:R-:W2:Y:S04]  /*14640*/  LDL.LU.64 R112, [R1+0x298] ;  /* 0x0002980001707983 */ /* 0x000ea80000300a00 */
[----:B------:R1:W-:Y:S04]  /*14650*/  STL.64 [R1+0xd8], R250 ;  /* 0x0000d8fa01007387 */ /* 0x0003e80000100a00 */
[----:B------:R1:W-:Y:S04]  /*14660*/  STL.64 [R1+0xe8], R246 ;  /* 0x0000e8f601007387 */ /* 0x0003e80000100a00 */
[----:B------:R1:W-:Y:S02]  /*14670*/  LDGSTS.E [R132+-0x77380], desc[UR22][R246.64], P4 ;  /* 0x88c80000f6847fae */ /* 0x0003e4000a1a1016 */
[----:B-1----:R-:W-:-:S02]  /*14680*/  IMAD.WIDE R250, R135, 0x4, R104 ;  /* 0x0000000487fa7825 */ /* 0x002fc400078e0268 */
[----:B------:R-:W2:Y:S02]  /*14690*/  LDL.LU.64 R104, [R1+0x280] ;  /* 0x0002800001687983 */ /* 0x000ea40000300a00 */
[C---:B------:R-:W-:Y:S02]  /*146a0*/  IMAD.WIDE R246, R135.reuse, 0x4, R102 ;  /* 0x0000000487f67825 */ /* 0x040fe400078e0266 */
[----:B------:R-:W2:Y:S04]  /*146b0*/  LDL.LU.64 R102, [R1+0x278] ;  /* 0x0002780001667983 */ /* 0x000ea80000300a00 */
[----:B------:R1:W-:Y:S04]  /*146c0*/  STL.64 [R1+0xf8], R250 ;  /* 0x0000f8fa01007387 */ /* 0x0003e80000100a00 */
[----:B------:R1:W-:Y:S04]  /*146d0*/  LDGSTS.E [R242+-0x76f80], desc[UR22][R250.64], P4 ;  /* 0x89080000faf27fae */ /* 0x0003e8000a1a1016 */
[----:B------:R1:W-:Y:S04]  /*146e0*/  STL.64 [R1+0x108], R246 ;  /* 0x000108f601007387 */ /* 0x0003e80000100a00 */
[----:B------:R1:W-:Y:S02]  /*146f0*/  LDGSTS.E [R132+-0x76b80], desc[UR22][R246.64], P4 ;  /* 0x89480000f6847fae */ /* 0x0003e4000a1a1016 */
[----:B-1----:R-:W-:-:S02]  /*14700*/  IMAD.WIDE R250, R135, 0x4, R110 ;  /* 0x0000000487fa7825 */ /* 0x002fc400078e026e */
[----:B------:R-:W2:Y:S04]  /*14710*/  LDL.LU.64 R110, [R1+0x270] ;  /* 0x00027000016e7983 */ /* 0x000ea80000300a00 */
[----:B------:R3:W-:Y:S01]  /*14720*/  LDGSTS.E [R242+-0x76780], desc[UR22][R250.64], P4 ;  /* 0x89880000faf27fae */ /* 0x0007e2000a1a1016 */
[----:B------:R-:W-:-:S03]  /*14730*/  IMAD.WIDE R246, R135, 0x4, R108 ;  /* 0x0000000487f67825 */ /* 0x000fc600078e026c */
[----:B------:R-:W2:Y:S04]  /*14740*/  LDL.LU.64 R108, [R1+0x268] ;  /* 0x00026800016c7983 */ /* 0x000ea80000300a00 */
[----:B------:R3:W-:Y:S04]  /*14750*/  STL.64 [R1+0x118], R250 ;  /* 0x000118fa01007387 */ /* 0x0007e80000100a00 */
[----:B------:R4:W-:Y:S04]  /*14760*/  STL.64 [R1+0x128], R246 ;  /* 0x000128f601007387 */ /* 0x0009e80000100a00 */
[----:B------:R4:W-:Y:S01]  /*14770*/  LDGSTS.E [R132+-0x76380], desc[UR22][R246.64], P4 ;  /* 0x89c80000f6847fae */ /* 0x0009e2000a1a1016 */
[----:B---3--:R-:W-:-:S03]  /*14780*/  IMAD.WIDE R250, R135, 0x4, R100 ;  /* 0x0000000487fa7825 */ /* 0x008fc600078e0264 */
[----:B------:R-:W3:Y:S01]  /*14790*/  LDL.LU.64 R100, [R1+0x2a8] ;  /* 0x0002a80001647983 */ /* 0x000ee20000300a00 */
[----:B----4-:R-:W-:-:S03]  /*147a0*/  IMAD.WIDE R246, R135, 0x4, R2 ;  /* 0x0000000487f67825 */ /* 0x010fc600078e0202 */
[----:B------:R-:W4:Y:S01]  /*147b0*/  LDL.LU.64 R2, [R1+0x2b0] ;  /* 0x0002b00001027983 */ /* 0x000f220000300a00 */
[C---:B------:R-:W-:Y:S01]  /*147c0*/  IADD3 R132, PT, PT, R141.reuse, 0x100000, RZ ;  /* 0x001000008d847810 */ /* 0x040fe20007ffe0ff */
[----:B------:R-:W-:Y:S02]  /*147d0*/  VIADD R242, R141, 0x100000 ;  /* 0x001000008df27836 */ /* 0x000fe40000000000 */
[----:B------:R-:W-:Y:S04]  /*147e0*/  STL.64 [R1+0x138], R250 ;  /* 0x000138fa01007387 */ /* 0x000fe80000100a00 */
[----:B------:R-:W-:Y:S04]  /*147f0*/  LDGSTS.E [R242+-0x77f00], desc[UR22][R250.64], P4 ;  /* 0x88100000faf27fae */ /* 0x000fe8000a1a1016 */
[----:B------:R2:W-:Y:S04]  /*14800*/  STL.64 [R1+0x148], R246 ;  /* 0x000148f601007387 */ /* 0x0005e80000100a00 */
[----:B------:R2:W-:Y:S02]  /*14810*/  LDGSTS.E [R132+-0x77b00], desc[UR22][R246.64], P4 ;  /* 0x88500000f6847fae */ /* 0x0005e4000a1a1016 */
[----:B--2---:R-:W-:-:S02]  /*14820*/  IMAD.WIDE R246, R135, 0x4, R106 ;  /* 0x0000000487f67825 */ /* 0x004fc400078e026a */
[----:B------:R-:W2:Y:S02]  /*14830*/  LDL.LU.64 R106, [R1+0x2e0] ;  /* 0x0002e000016a7983 */ /* 0x000ea40000300a00 */
[C---:B------:R-:W-:Y:S02]  /*14840*/  IMAD.WIDE R250, R135.reuse, 0x4, R112 ;  /* 0x0000000487fa7825 */ /* 0x040fe400078e0270 */
[----:B------:R-:W2:Y:S04]  /*14850*/  LDL.LU.64 R112, [R1+0x2d8] ;  /* 0x0002d80001707983 */ /* 0x000ea80000300a00 */
[----:B------:R-:W-:Y:S04]  /*14860*/  STL.64 [R1+0x440], R246 ;  /* 0x000440f601007387 */ /* 0x000fe80000100a00 */
[----:B------:R1:W-:Y:S04]  /*14870*/  STL.64 [R1+0x158], R250 ;  /* 0x000158fa01007387 */ /* 0x0003e80000100a00 */
[----:B------:R1:W-:Y:S04]  /*14880*/  LDGSTS.E [R242+-0x77700], desc[UR22][R250.64], P4 ;  /* 0x88900000faf27fae */ /* 0x0003e8000a1a1016 */
        /* <DEDUP_REMOVED lines=30> */
[----:B------:R-:W2:Y:S04]  /*14a70*/  LDL.LU.64 R112, [R1+0x320] ;  /* 0x0003200001707983 */ /* 0x000ea80000300a00 */
[----:B------:R1:W-:Y:S04]  /*14a80*/  STL.64 [R1+0x1d0], R250 ;  /* 0x0001d0fa01007387 */ /* 0x0003e80000100a00 */
[----:B------:R1:W-:Y:S04]  /*14a90*/  LDGSTS.E [R242+-0x77680], desc[UR22][R250.64], P4 ;  /* 0x88980000faf27fae */ /* 0x0003e8000a1a1016 */
        /* <DEDUP_REMOVED lines=9> */
[----:B------:R-:W-:Y:S01]  /*14b30*/  LDGSTS.E [R132+-0x76a80], desc[UR22][R246.64], P4 ;  /* 0x89580000f6847fae */ /* 0x000fe2000a1a1016 */
[----:B-1----:R-:W-:-:S03]  /*14b40*/  IMAD.WIDE R250, R135, 0x4, R110 ;  /* 0x0000000487fa7825 */ /* 0x002fc600078e026e */
[----:B------:R-:W2:Y:S04]  /*14b50*/  LDL.LU.64 R110, [R1+0x308] ;  /* 0x00030800016e7983 */ /* 0x000ea80000300a00 */
[----:B------:R-:W2:Y:S01]  /*14b60*/  LDL.LU.64 R246, [R1+0x300] ;  /* 0x0003000001f67983 */ /* 0x000ea20000300a00 */
[----:B------:R-:W-:-:S03]  /*14b70*/  IMAD.WIDE R108, R135, 0x4, R108 ;  /* 0x00000004876c7825 */ /* 0x000fc600078e026c */
[----:B------:R3:W-:Y:S04]  /*14b80*/  STL.64 [R1+0x210], R250 ;  /* 0x000210fa01007387 */ /* 0x0007e80000100a00 */
[----:B------:R3:W-:Y:S04]  /*14b90*/  LDGSTS.E [R242+-0x76680], desc[UR22][R250.64], P4 ;  /* 0x89980000faf27fae */ /* 0x0007e8000a1a1016 */
        /* <DEDUP_REMOVED lines=8> */
[----:B------:R2:W-:Y:S04]  /*14c20*/  STL.64 [R1+0x230], R250 ;  /* 0x000230fa01007387 */ /* 0x0005e80000100a00 */
[----:B------:R2:W-:Y:S04]  /*14c30*/  LDGSTS.E [R242+-0x77e00], desc[UR22][R250.64], P4 ;  /* 0x88200000faf27fae */ /* 0x0005e8000a1a1016 */
[----:B------:R1:W-:Y:S04]  /*14c40*/  STL.64 [R1+0x240], R108 ;  /* 0x0002406c01007387 */ /* 0x0003e80000100a00 */
[----:B------:R-:W-:Y:S01]  /*14c50*/  LDGSTS.E [R132+-0x77a00], desc[UR22][R108.64], P4 ;  /* 0x886000006c847fae */ /* 0x000fe2000a1a1016 */
[----:B--2---:R-:W-:-:S03]  /*14c60*/  IMAD.WIDE R250, R135, 0x4, R106 ;  /* 0x0000000487fa7825 */ /* 0x004fc600078e026a */
[----:B-1----:R-:W2:Y:S01]  /*14c70*/  LDL.LU.64 R108, [R1+0x340] ;  /* 0x00034000016c7983 */ /* 0x002ea20000300a00 */
[----:B------:R-:W-:-:S03]  /*14c80*/  IMAD.WIDE R112, R135, 0x4, R112 ;  /* 0x0000000487707825 */ /* 0x000fc600078e0270 */
        /* <DEDUP_REMOVED lines=13> */
[----:B-1----:R-:W-:-:S04]  /*14d60*/  IMAD.WIDE R250, R135, 0x4, R110 ;  /* 0x0000000487fa7825 */ /* 0x002fc800078e026e */
[C---:B------:R-:W-:Y:S01]  /*14d70*/  IMAD.WIDE R246, R135.reuse, 0x4, R246 ;  /* 0x0000000487f67825 */ /* 0x040fe200078e02f6 */
[----:B------:R3:W-:Y:S04]  /*14d80*/  LDGSTS.E [R242+-0x76600], desc[UR22][R250.64], P4 ;  /* 0x89a00000faf27fae */ /* 0x0007e8000a1a1016 */
[----:B------:R-:W2:Y:S04]  /*14d90*/  LDL.LU.64 R112, [R1+0x358] ;  /* 0x0003580001707983 */ /* 0x000ea80000300a00 */
        /* <DEDUP_REMOVED lines=31> */
[----:B------:R-:W2:Y:S01]  /*14f90*/  LDL.LU.64 R112, [R1+0x3a8] ;  /* 0x0003a80001707983 */ /* 0x000ea20000300a00 */
[----:B------:R-:W-:-:S03]  /*14fa0*/  IMAD.WIDE R110, R135, 0x4, R110 ;  /* 0x00000004876e7825 */ /* 0x000fc600078e026e */
[----:B------:R-:W2:Y:S04]  /*14fb0*/  LDL.LU.64 R246, [R1+0x3a0] ;  /* 0x0003a00001f67983 */ /* 0x000ea80000300a00 */
[----:B------:R-:W-:Y:S04]  /*14fc0*/  STL.64 [R1+0x310], R250 ;  /* 0x000310fa01007387 */ /* 0x000fe80000100a00 */
[----:B------:R1:W-:Y:S04]  /*14fd0*/  LDGSTS.E [R242+-0x76580], desc[UR22][R250.64], P4 ;  /* 0x89a80000faf27fae */ /* 0x0003e8000a1a1016 */
[----:B------:R1:W-:Y:S04]  /*14fe0*/  STL.64 [R1+0x320], R110 ;  /* 0x0003206e01007387 */ /* 0x0003e80000100a00 */
[----:B------:R1:W-:Y:S02]  /*14ff0*/  LDGSTS.E [R132+-0x76180], desc[UR22][R110.64], P4 ;  /* 0x89e800006e847fae */ /* 0x0003e4000a1a1016 */
[----:B-1----:R-:W-:-:S02]  /*15000*/  VIADD R242, R137, 0x100000 ;  /* 0x0010000089f27836 */ /* 0x002fc40000000000 */
[----:B------:R-:W2:Y:S01]  /*15010*/  LDL.LU.64 R110, [R1+0x3c0] ;  /* 0x0003c000016e7983 */ /* 0x000ea20000300a00 */
[----:B------:R-:W-:Y:S01]  /*15020*/  IADD3 R132, PT, PT, R137, 0x100000, RZ ;  /* 0x0010000089847810 */ /* 0x000fe20007ffe0ff */
[C---:B---3--:R-:W-:Y:S02]  /*15030*/  IMAD.WIDE R250, R135.reuse, 0x4, R100 ;  /* 0x0000000487fa7825 */ /* 0x048fe400078e0264 */
[----:B------:R-:W3:Y:S04]  /*15040*/  LDL.LU.64 R100, [R1+0x3d0] ;  /* 0x0003d00001647983 */ /* 0x000ee80000300a00 */
[----:B------:R1:W-:Y:S04]  /*15050*/  STL.64 [R1+0x330], R250 ;  /* 0x000330fa01007387 */ /* 0x0003e80000100a00 */
[----:B------:R-:W-:Y:S01]  /*15060*/  LDGSTS.E [R242+-0x77d00], desc[UR22][R250.64], P4 ;  /* 0x88300000faf27fae */ /* 0x000fe2000a1a1016 */
[----:B----4-:R-:W-:-:S05]  /*15070*/  IMAD.WIDE R2, R135, 0x4, R2 ;  /* 0x0000000487027825 */ /* 0x010fca00078e0202 */
[----:B------:R4:W-:Y:S04]  /*15080*/  STL.64 [R1+0x340], R2 ;  /* 0x0003400201007387 */ /* 0x0009e80000100a00 */
[----:B------:R-:W-:Y:S04]  /*15090*/  LDGSTS.E [R132+-0x77900], desc[UR22][R2.64], P4 ;  /* 0x8870000002847fae */ /* 0x000fe8000a1a1016 */
[----:B-1----:R-:W3:Y:S04]  /*150a0*/  LDL.LU.64 R250, [R1+0x3e8] ;  /* 0x0003e80001fa7983 */ /* 0x002ee80000300a00 */
[----:B----4-:R-:W4:Y:S01]  /*150b0*/  LDL.LU.64 R2, [R1+0x3f8] ;  /* 0x0003f80001027983 */ /* 0x010f220000300a00 */
[----:B--2---:R-:W-:-:S04]  /*150c0*/  IMAD.WIDE R108, R135, 0x4, R108 ;  /* 0x00000004876c7825 */ /* 0x004fc800078e026c */
[C---:B------:R-:W-:Y:S01]  /*150d0*/  IMAD.WIDE R106, R135.reuse, 0x4, R106 ;  /* 0x00000004876a7825 */ /* 0x040fe200078e026a */
[----:B------:R1:W-:Y:S04]  /*150e0*/  STL.64 [R1+0x350], R108 ;  /* 0x0003506c01007387 */ /* 0x0003e80000100a00 */
[----:B------:R-:W-:Y:S04]  /*150f0*/  LDGSTS.E [R242+-0x77500], desc[UR22][R108.64], P4 ;  /* 0x88b000006cf27fae */ /* 0x000fe8000a1a1016 */
[----:B------:R2:W-:Y:S04]  /*15100*/  STL.64 [R1+0x360], R106 ;  /* 0x0003606a01007387 */ /* 0x0005e80000100a00 */
[----:B------:R-:W-:Y:S04]  /*15110*/  LDGSTS.E [R132+-0x77100], desc[UR22][R106.64], P4 ;  /* 0x88f000006a847fae */ /* 0x000fe8000a1a1016 */
[----:B-1----:R-:W4:Y:S04]  /*15120*/  LDL.LU.64 R108, [R1+0x408] ;  /* 0x00040800016c7983 */ /* 0x002f280000300a00 */
[----:B--2---:R-:W2:Y:S01]  /*15130*/  LDL.LU.64 R106, [R1+0x400] ;  /* 0x00040000016a7983 */ /* 0x004ea20000300a00 */
[----:B------:R-:W-:-:S04]  /*15140*/  IMAD.WIDE R104, R135, 0x4, R104 ;  /* 0x0000000487687825 */ /* 0x000fc800078e0268 */
[C---:B------:R-:W-:Y:S01]  /*15150*/  IMAD.WIDE R102, R135.reuse, 0x4, R102 ;  /* 0x0000000487667825 */ /* 0x040fe200078e0266 */
[----:B------:R1:W-:Y:S04]  /*15160*/  STL.64 [R1+0x378], R104 ;  /* 0x0003786801007387 */ /* 0x0003e80000100a00 */
[----:B------:R-:W-:Y:S04]  /*15170*/  LDGSTS.E [R242+-0x76d00], desc[UR22][R104.64], P4 ;  /* 0x8930000068f27fae */ /* 0x000fe8000a1a1016 */
[----:B------:R1:W-:Y:S04]  /*15180*/  STL.64 [R1+0x388], R102 ;  /* 0x0003886601007387 */ /* 0x0003e80000100a00 */
[----:B------:R-:W-:Y:S04]  /*15190*/  LDGSTS.E [R132+-0x76900], desc[UR22][R102.64], P4 ;  /* 0x8970000066847fae */ /* 0x000fe8000a1a1016 */
[----:B-1----:R-:W2:Y:S04]  /*151a0*/  LDL.LU.64 R104, [R1+0x3f0] ;  /* 0x0003f00001687983 */ /* 0x002ea80000300a00 */
[----:B------:R-:W2:Y:S01]  /*151b0*/  LDL.LU.64 R102, [R1+0x3e0] ;  /* 0x0003e00001667983 */ /* 0x000ea20000300a00 */
[----:B------:R-:W-:-:S04]  /*151c0*/  IMAD.WIDE R112, R135, 0x4, R112 ;  /* 0x0000000487707825 */ /* 0x000fc800078e0270 */
[----:B------:R-:W-:Y:S01]  /*151d0*/  IMAD.WIDE R246, R135, 0x4, R246 ;  /* 0x0000000487f67825 */ /* 0x000fe200078e02f6 */
[----:B------:R1:W-:Y:S04]  /*151e0*/  STL.64 [R1+0x398], R112 ;  /* 0x0003987001007387 */ /* 0x0003e80000100a00 */
[----:B------:R1:W-:Y:S04]  /*151f0*/  LDGSTS.E [R242+-0x76500], desc[UR22][R112.64], P4 ;  /* 0x89b0000070f27fae */ /* 0x0003e8000a1a1016 */
[----:B------:R1:W-:Y:S04]  /*15200*/  LDGSTS.E [R132+-0x76100], desc[UR22][R246.64], P4 ;  /* 0x89f00000f6847fae */ /* 0x0003e8000a1a1016 */
[----:B-1----:R-:W2:Y:S01]  /*15210*/  LDL.LU.64 R112, [R1+0x760] ;  /* 0x0007600001707983 */ /* 0x002ea20000300a00 */
[----:B------:R-:W-:-:S03]  /*15220*/  VIADD R242, R136, 0x100000 ;  /* 0x0010000088f27836 */ /* 0x000fc60000000000 */
[----:B------:R3:W-:Y:S01]  /*15230*/  STL.64 [R1+0x3a8], R246 ;  /* 0x0003a8f601007387 */ /* 0x0007e20000100a00 */
[----:B------:R-:W-:Y:S02]  /*15240*/  VIADD R132, R136, 0x100000 ;  /* 0x0010000088847836 */ /* 0x000fe40000000000 */
[----:B------:R-:W-:-:S05]  /*15250*/  IMAD.WIDE R110, R135, 0x4, R110 ;  /* 0x00000004876e7825 */ /* 0x000fca00078e026e */
[----:B------:R-:W-:Y:S01]  /*15260*/  LDGSTS.E [R242+-0x77c80], desc[UR22][R110.64], P4 ;  /* 0x883800006ef27fae */ /* 0x000fe2000a1a1016 */
[----:B---3--:R-:W-:-:S03]  /*15270*/  IMAD.WIDE R246, R135, 0x4, R100 ;  /* 0x0000000487f67825 */ /* 0x008fc600078e0264 */
[----:B------:R-:W3:Y:S04]  /*15280*/  LDL.LU.64 R100, [R1+0x3c8] ;  /* 0x0003c80001647983 */ /* 0x000ee80000300a00 */
[----:B------:R1:W-:Y:S04]  /*15290*/  STL.64 [R1+0x3c0], R110 ;  /* 0x0003c06e01007387 */ /* 0x0003e80000100a00 */
[----:B------:R4:W-:Y:S04]  /*152a0*/  STL.64 [R1+0x3d8], R246 ;  /* 0x0003d8f601007387 */ /* 0x0009e80000100a00 */
[----:B------:R4:W-:Y:S04]  /*152b0*/  LDGSTS.E [R132+-0x77880], desc[UR22][R246.64], P4 ;  /* 0x88780000f6847fae */ /* 0x0009e8000a1a1016 */
[----:B-1----:R-:W3:Y:S01]  /*152c0*/  LDL.LU.64 R110, [R1+0x758] ;  /* 0x00075800016e7983 */ /* 0x002ee20000300a00 */
[----:B----4-:R-:W-:-:S03]  /*152d0*/  IMAD.WIDE R246, R135, 0x4, R2 ;  /* 0x0000000487f67825 */ /* 0x010fc600078e0202 */
[----:B------:R-:W4:Y:S01]  /*152e0*/  LDL.LU.64 R2, [R1+0x390] ;  /* 0x0003900001027983 */ /* 0x000f220000300a00 */
[----:B------:R-:W-:-:S05]  /*152f0*/  IMAD.WIDE R250, R135, 0x4, R250 ;  /* 0x0000000487fa7825 */ /* 0x000fca00078e02fa */
[----:B------:R-:W-:Y:S04]  /*15300*/  LDGSTS.E [R242+-0x77480], desc[UR22][R250.64], P4 ;  /* 0x88b80000faf27fae */ /* 0x000fe8000a1a1016 */
[----:B------:R-:W-:Y:S01]  /*15310*/  LDGSTS.E [R132+-0x77080], desc[UR22][R246.64], P4 ;  /* 0x88f80000f6847fae */ /* 0x000fe2000a1a1016 */
[----:B------:R-:W-:-:S05]  /*15320*/  IMAD.WIDE R108, R135, 0x4, R108 ;  /* 0x00000004876c7825 */ /* 0x000fca00078e026c */
[----:B------:R-:W-:Y:S01]  /*15330*/  LDGSTS.E [R242+-0x76c80], desc[UR22][R108.64], P4 ;  /* 0x893800006cf27fae */ /* 0x000fe2000a1a1016 */
[----:B--2---:R-:W-:-:S05]  /*15340*/  IMAD.WIDE R106, R135, 0x4, R106 ;  /* 0x00000004876a7825 */ /* 0x004fca00078e026a */
[----:B------:R-:W-:Y:S01]  /*15350*/  LDGSTS.E [R132+-0x76880], desc[UR22][R106.64], P4 ;  /* 0x897800006a847fae */ /* 0x000fe2000a1a1016 */
[----:B------:R-:W-:-:S05]  /*15360*/  IMAD.WIDE R104, R135, 0x4, R104 ;  /* 0x0000000487687825 */ /* 0x000fca00078e0268 */
[----:B------:R1:W-:Y:S01]  /*15370*/  LDGSTS.E [R242+-0x76480], desc[UR22][R104.64], P4 ;  /* 0x89b8000068f27fae */ /* 0x0003e2000a1a1016 */
[----:B------:R-:W-:-:S05]  /*15380*/  IMAD.WIDE R102, R135, 0x4, R102 ;  /* 0x0000000487667825 */ /* 0x000fca00078e0266 */
[----:B------:R2:W-:Y:S04]  /*15390*/  LDGSTS.E [R132+-0x76080], desc[UR22][R102.64], P4 ;  /* 0x89f8000066847fae */ /* 0x0005e8000a1a1016 */
[----:B------:R-:W0:Y:S01]  /*153a0*/  LDGDEPBAR ;  /* 0x00000000000079af */ /* 0x000e220000000000 */
[----:B------:R-:W-:Y:S01]  /*153b0*/  VIADD R243, R243, 0xfffffdfc ;  /* 0xfffffdfcf3f37836 */ /* 0x000fe20000000000 */
[----:B-1----:R-:W1:Y:S02]  /*153c0*/  LDC R242, c[0x0][0x3a0] ;  /* 0x0000e800fff27b82 */ /* 0x002e640000000800 */
[----:B------:R2:W-:Y:S04]  /*153d0*/  STL.64 [R1+0x3e8], R250 ;  /* 0x0003e8fa01007387 */ /* 0x0005e80000100a00 */
[----:B------:R2:W-:Y:S04]  /*153e0*/  STL.64 [R1+0x3f8], R246 ;  /* 0x0003f8f601007387 */ /* 0x0005e80000100a00 */
[----:B--2---:R-:W2:Y:S04]  /*153f0*/  LDL.LU.64 R250, [R1+0x380] ;  /* 0x0003800001fa7983 */ /* 0x004ea80000300a00 */
[----:B------:R1:W-:Y:S01]  /*15400*/  STL.64 [R1+0x438], R108 ;  /* 0x0004386c01007387 */ /* 0x0003e20000100a00 */
[----:B------:R-:W3:Y:S03]  /*15410*/  LDC R247, c[0x0][0x3a0] ;  /* 0x0000e800fff77b82 */ /* 0x000ee60000000800 */
[----:B------:R1:W-:Y:S05]  /*15420*/  STL.64 [R1+0x430], R106 ;  /* 0x0004306a01007387 */ /* 0x0003ea0000100a00 */
[----:B------:R-:W3:Y:S01]  /*15430*/  LDC R246, c[0x0][0x3a0] ;  /* 0x0000e800fff67b82 */ /* 0x000ee20000000800 */
[----:B-1----:R-:W2:Y:S04]  /*15440*/  LDL.LU.64 R108, [R1+0x750] ;  /* 0x00075000016c7983 */ /* 0x002ea80000300a00 */
[----:B------:R-:W2:Y:S04]  /*15450*/  LDL.LU.64 R106, [R1+0x748] ;  /* 0x00074800016a7983 */ /* 0x000ea80000300a00 */
[----:B------:R1:W-:Y:S04]  /*15460*/  STL.64 [R1+0x428], R104 ;  /* 0x0004286801007387 */ /* 0x0003e80000100a00 */
[----:B------:R1:W-:Y:S04]  /*15470*/  STL.64 [R1+0x420], R102 ;  /* 0x0004206601007387 */ /* 0x0003e80000100a00 */
[----:B-1----:R-:W2:Y:S04]  /*15480*/  LDL.LU.64 R104, [R1+0x740] ;  /* 0x0007400001687983 */ /* 0x002ea80000300a00 */
[----:B------:R-:W2:Y:S01]  /*15490*/  LDL.LU.64 R102, [R1+0x738] ;  /* 0x0007380001667983 */ /* 0x000ea20000300a00 */
[C---:B---3--:R-:W-:Y:S01]  /*154a0*/  IMAD.WIDE R100, R133.reuse, 0x4, R100 ;  /* 0x0000000485647825 */ /* 0x048fe200078e0264 */
[----:B------:R-:W-:Y:S06]  /*154b0*/  BAR.SYNC.DEFER_BLOCKING 0x0 ;  /* 0x0000000000007b1d */ /* 0x000fec0000010000 */
[----:B------:R1:W-:Y:S04]  /*154c0*/  STL.64 [R1+0x418], R100 ;  /* 0x0004186401007387 */ /* 0x0003e80000100a00 */
[----:B------:R-:W-:Y:S01]  /*154d0*/  @!PT LDS RZ, [RZ] ;  /* 0x00000000fffff984 */ /* 0x000fe20000000800 */
[----:B------:R-:W-:Y:S01]  /*154e0*/  @!PT LDS RZ, [RZ] ;  /* 0x00000000fffff984 */ /* 0x000fe20000000800 */
[----:B------:R-:W-:Y:S01]  /*154f0*/  @!PT LDS RZ, [RZ] ;  /* 0x00000000fffff984 */ /* 0x000fe20000000800 */
[----:B------:R-:W-:Y:S01]  /*15500*/  LDGSTS.E [R134+0x40000], desc[UR22][R100.64], !P5 ;  /* 0x4000000064867fae */ /* 0x000fe2000e9a1016 */
[----:B----4-:R-:W-:-:S03]  /*15510*/  IMAD.WIDE R2, R133, 0x4, R2 ;  /* 0x0000000485027825 */ /* 0x010fc600078e0202 */
[----:B-1----:R-:W3:Y:S04]  /*15520*/  LDL.LU.64 R100, [R1+0x730] ;  /* 0x0007300001647983 */ /* 0x002ee80000300a00 */
[----:B------:R1:W-:Y:S04]  /*15530*/  STL.64 [R1+0x410], R2 ;  /* 0x0004100201007387 */ /* 0x0003e80000100a00 */
[----:B------:R4:W-:Y:S04]  /*15540*/  LDGSTS.E [R134+0x40004], desc[UR22][R2.64], !P1 ;  /* 0x4000400002867fae */ /* 0x0009e8000c9a1016 */
[----:B-1----:R-:W4:Y:S01]  /*15550*/  LDL.LU.64 R2, [R1+0x728] ;  /* 0x0007280001027983 */ /* 0x002f220000300a00 */
[----:B------:R-:W-:-:S02]  /*15560*/  ISETP.GE.U32.AND P4, PT, R243, 0x7ffffd7d, PT ;  /* 0x7ffffd7df300780c */ /* 0x000fc40003f86070 */
[----:B------:R-:W1:Y:S01]  /*15570*/  LDC R243, c[0x0][0x3a0] ;  /* 0x0000e800fff37b82 */ /* 0x000e620000000800 */
[----:B------:R-:W-:-:S07]  /*15580*/  IADD3 R132, PT, PT, R247, -0x205, RZ ;  /* 0xfffffdfbf7847810 */ /* 0x000fce0007ffe0ff */
[----:B------:R-:W2:Y:S01]  /*15590*/  LDC R247, c[0x0][0x3a0] ;  /* 0x0000e800fff77b82 */ /* 0x000ea20000000800 */
[----:B------:R-:W-:Y:S01]  /*155a0*/  ISETP.GE.U32.AND P5, PT, R132, 0x7ffffd7c, PT ;  /* 0x7ffffd7c8400780c */ /* 0x000fe20003fa6070 */
[----:B------:R-:W-:-:S05]  /*155b0*/  VIADD R132, R246, 0xfffffdfa ;  /* 0xfffffdfaf6847836 */ /* 0x000fca0000000000 */
[----:B------:R-:W-:Y:S01]  /*155c0*/  ISETP.GE.U32.AND P1, PT, R132, 0x7ffffd7b, PT ;  /* 0x7ffffd7b8400780c */ /* 0x000fe20003f26070 */
[----:B-1----:R-:W-:Y:S02]  /*155d0*/  VIADD R132, R243, 0xfffffdf9 ;  /* 0xfffffdf9f3847836 */ /* 0x002fe40000000000 */
[----:B------:R-:W1:Y:S01]  /*155e0*/  LDC R243, c[0x0][0x3a0] ;  /* 0x0000e800fff37b82 */ /* 0x000e620000000800 */
[----:B--2---:R-:W-:-:S05]  /*155f0*/  IMAD.WIDE R250, R133, 0x4, R250 ;  /* 0x0000000485fa7825 */ /* 0x004fca00078e02fa */
[----:B------:R-:W-:Y:S01]  /*15600*/  LDGSTS.E [R134+0x40008], desc[UR22][R250.64], !P6 ;  /* 0x40008000fa867fae */ /* 0x000fe2000f1a1016 */
[----:B------:R-:W-:Y:S01]  /*15610*/  ISETP.GE.U32.AND P6, PT, R132, 0x7ffffd7a, PT ;  /* 0x7ffffd7a8400780c */ /* 0x000fe20003fc6070 */
[----:B------:R-:W-:Y:S02]  /*15620*/  VIADD R132, R247, 0xfffffdf8 ;  /* 0xfffffdf8f7847836 */ /* 0x000fe40000000000 */
[----:B------:R-:W-:Y:S01]  /*15630*/  STL.64 [R1+0x408], R250 ;  /* 0x000408fa01007387 */ /* 0x000fe20000100a00 */
[----:B----4-:R-:W-:-:S05]  /*15640*/  IMAD.WIDE R2, R133, 0x4, R2 ;  /* 0x0000000485027825 */ /* 0x010fca00078e0202 */
[----:B------:R3:W-:Y:S01]  /*15650*/  LDGSTS.E [R134+0x4000c], desc[UR22][R2.64], !P4 ;  /* 0x4000c00002867fae */ /* 0x0007e2000e1a1016 */
[----:B------:R-:W-:Y:S02]  /*15660*/  ISETP.GE.U32.AND P4, PT, R132, 0x7ffffd79, PT ;  /* 0x7ffffd798400780c */ /* 0x000fe40003f86070 */
[----:B------:R-:W2:Y:S01]  /*15670*/  LDC R132, c[0x0][0x3a0] ;  /* 0x0000e800ff847b82 */ /* 0x000ea20000000800 */
[----:B------:R3:W-:Y:S02]  /*15680*/  STL.64 [R1+0x400], R2 ;  /* 0x0004000201007387 */ /* 0x0007e40000100a00 */
[----:B---3--:R-:W-:-:S05]  /*15690*/  IMAD.WIDE R2, R133, 0x4, R100 ;  /* 0x0000000485027825 */ /* 0x008fca00078e0264 */
[----:B------:R-:W3:Y:S01]  /*156a0*/  LDC R101, c[0x0][0x3a0] ;  /* 0x0000e800ff657b82 */ /* 0x000ee20000000800 */
[----:B------:R-:W-:Y:S01]  /*156b0*/  IADD3 R100, PT, PT, R242, -0x209, RZ ;  /* 0xfffffdf7f2647810 */ /* 0x000fe20007ffe0ff */
[----:B------:R4:W-:Y:S04]  /*156c0*/  STL.64 [R1+0x3f0], R2 ;  /* 0x0003f00201007387 */ /* 0x0009e80000100a00 */
[----:B------:R4:W-:Y:S01]  /*156d0*/  LDGSTS.E [R134+0x40010], desc[UR22][R2.64], !P5 ;  /* 0x4001000002867fae */ /* 0x0009e2000e9a1016 */
[----:B------:R-:W-:Y:S01]  /*156e0*/  ISETP.GE.U32.AND P5, PT, R100, 0x7ffffd78, PT ;  /* 0x7ffffd786400780c */ /* 0x000fe20003fa6070 */
[----:B-1----:R-:W-:Y:S02]  /*156f0*/  VIADD R100, R243, 0xfffffdf6 ;  /* 0xfffffdf6f3647836 */ /* 0x002fe40000000000 */
[----:B----4-:R-:W-:-:S02]  /*15700*/  IMAD.WIDE R2, R133, 0x4, R102 ;  /* 0x0000000485027825 */ /* 0x010fc400078e0266 */
[----:B------:R-:W1:Y:S03]  /*15710*/  LDC R102, c[0x0][0x3a0] ;  /* 0x0000e800ff667b82 */ /* 0x000e660000000800 */
[----:B------:R4:W-:Y:S04]  /*15720*/  STL.64 [R1+0x3e0], R2 ;  /* 0x0003e00201007387 */ /* 0x0009e80000100a00 */
[----:B------:R4:W-:Y:S01]  /*15730*/  LDGSTS.E [R134+0x40014], desc[UR22][R2.64], !P1 ;  /* 0x4001400002867fae */ /* 0x0009e2000c9a1016 */
[----:B------:R-:W-:Y:S01]  /*15740*/  ISETP.GE.U32.AND P1, PT, R100, 0x7ffffd77, PT ;  /* 0x7ffffd776400780c */ /* 0x000fe20003f26070 */
[----:B--2---:R-:W-:Y:S01]  /*15750*/  VIADD R100, R132, 0xfffffdf5 ;  /* 0xfffffdf584647836 */ /* 0x004fe20000000000 */
[----:B------:R-:W2:Y:S01]  /*15760*/  LDC R103, c[0x0][0x3a0] ;  /* 0x0000e800ff677b82 */ /* 0x000ea20000000800 */
[----:B----4-:R-:W-:-:S07]  /*15770*/  IMAD.WIDE R2, R133, 0x4, R104 ;  /* 0x0000000485027825 */ /* 0x010fce00078e0268 */
[----:B------:R-:W4:Y:S01]  /*15780*/  LDC R104, c[0x0][0x3a0] ;  /* 0x0000e800ff687b82 */ /* 0x000f220000000800 */
[----:B------:R1:W-:Y:S01]  /*15790*/  LDGSTS.E [R134+0x40018], desc[UR22][R2.64], !P6 ;  /* 0x4001800002867fae */ /* 0x0003e2000f1a1016 */
[----:B------:R-:W-:Y:S01]  /*157a0*/  ISETP.GE.U32.AND P6, PT, R100, 0x7ffffd76, PT ;  /* 0x7ffffd766400780c */ /* 0x000fe20003fc6070 */
[----:B---3--:R-:W-:Y:S02]  /*157b0*/  VIADD R100, R101, 0xfffffdf4 ;  /* 0xfffffdf465647836 */ /* 0x008fe40000000000 */
[----:B------:R1:W-:Y:S03]  /*157c0*/  STL.64 [R1+0x3d0], R2 ;  /* 0x0003d00201007387 */ /* 0x0003e60000100a00 */
[----:B------:R-:W3:Y:S01]  /*157d0*/  LDC R101, c[0x0][0x3a0] ;  /* 0x0000e800ff657b82 */ /* 0x000ee20000000800 */
[----:B-1----:R-:W-:-:S07]  /*157e0*/  IMAD.WIDE R2, R133, 0x4, R106 ;  /* 0x0000000485027825 */ /* 0x002fce00078e026a */
[----:B------:R-:W1:Y:S01]  /*157f0*/  LDC R106, c[0x0][0x3a0] ;  /* 0x0000e800ff6a7b82 */ /* 0x000e620000000800 */
[----:B------:R2:W-:Y:S01]  /*15800*/  LDGSTS.E [R134+0x4001c], desc[UR22][R2.64], !P4 ;  /* 0x4001c00002867fae */ /* 0x0005e2000e1a1016 */
[----:B------:R-:W-:Y:S02]  /*15810*/  ISETP.GE.U32.AND P4, PT, R100, 0x7ffffd75, PT ;  /* 0x7ffffd756400780c */ /* 0x000fe40003f86070 */
[----:B------:R-:W-:-:S04]  /*15820*/  IADD3 R100, PT, PT, R102, -0x20d, RZ ;  /* 0xfffffdf366647810 */ /* 0x000fc80007ffe0ff */
[----:B------:R-:W1:Y:S01]  /*15830*/  LDC R102, c[0x0][0x3a0] ;  /* 0x0000e800ff667b82 */ /* 0x000e620000000800 */
[----:B------:R2:W-:Y:S02]  /*15840*/  STL.64 [R1+0x3c8], R2 ;  /* 0x0003c80201007387 */ /* 0x0005e40000100a00 */
[----:B--2---:R-:W-:-:S05]  /*15850*/  IMAD.WIDE R2, R133, 0x4, R108 ;  /* 0x0000000485027825 */ /* 0x004fca00078e026c */
[----:B------:R-:W2:Y:S01]  /*15860*/  LDC R108, c[0x0][0x3a0] ;  /* 0x0000e800ff6c7b82 */ /* 0x000ea20000000800 */
[----:B------:R3:W-:Y:S04]  /*15870*/  STL.64 [R1+0x3b8], R2 ;  /* 0x0003b80201007387 */ /* 0x0007e80000100a00 */
[----:B------:R3:W-:Y:S01]  /*15880*/  LDGSTS.E [R134+0x40020], desc[UR22][R2.64], !P5 ;  /* 0x4002000002867fae */ /* 0x0007e2000e9a1016 */
[----:B------:R-:W-:Y:S01]  /*15890*/  ISETP.GE.U32.AND P5, PT, R100, 0x7ffffd74, PT ;  /* 0x7ffffd746400780c */ /* 0x000fe20003fa6070 */
[----:B------:R-:W-:Y:S02]  /*158a0*/  VIADD R100, R103, 0xfffffdf2 ;  /* 0xfffffdf267647836 */ /* 0x000fe40000000000 */
[----:B------:R-:W2:Y:S01]  /*158b0*/  LDC R103, c[0x0][0x3a0] ;  /* 0x0000e800ff677b82 */ /* 0x000ea20000000800 */
[----:B---3--:R-:W-:-:S07]  /*158c0*/  IMAD.WIDE R2, R133, 0x4, R110 ;  /* 0x0000000485027825 */ /* 0x008fce00078e026e */
[----:B------:R-:W3:Y:S01]  /*158d0*/  LDC R110, c[0x0][0x3a0] ;  /* 0x0000e800ff6e7b82 */ /* 0x000ee20000000800 */
[----:B------:R1:W-:Y:S01]  /*158e0*/  LDGSTS.E [R134+0x40024], desc[UR22][R2.64], !P1 ;  /* 0x4002400002867fae */ /* 0x0003e2000c9a1016 */
[----:B------:R-:W-:Y:S01]  /*158f0*/  ISETP.GE.U32.AND P1, PT, R100, 0x7ffffd73, PT ;  /* 0x7ffffd736400780c */ /* 0x000fe20003f26070 */
[----:B------:R-:W-:Y:S02]  /*15900*/  VIADD R100, R101, 0xfffffdf1 ;  /* 0xfffffdf165647836 */ /* 0x000fe40000000000 */
[----:B------:R1:W-:Y:S03]  /*15910*/  STL.64 [R1+0x3b0], R2 ;  /* 0x0003b00201007387 */ /* 0x0003e60000100a00 */
[----:B------:R-:W2:Y:S01]  /*15920*/  LDC R101, c[0x0][0x3a0] ;  /* 0x0000e800ff657b82 */ /* 0x000ea20000000800 */
[----:B-1----:R-:W-:-:S07]  /*15930*/  IMAD.WIDE R2, R133, 0x4, R112 ;  /* 0x0000000485027825 */ /* 0x002fce00078e0270 */
[----:B------:R-:W1:Y:S01]  /*15940*/  LDC R112, c[0x0][0x3a0] ;  /* 0x0000e800ff707b82 */ /* 0x000e620000000800 */
[----:B------:R4:W-:Y:S01]  /*15950*/  LDGSTS.E [R134+0x40028], desc[UR22][R2.64], !P6 ;  /* 0x4002800002867fae */ /* 0x0009e2000f1a1016 */
[----:B------:R-:W-:Y:S01]  /*15960*/  ISETP.GE.U32.AND P6, PT, R100, 0x7ffffd72, PT ;  /* 0x7ffffd726400780c */ /* 0x000fe20003fc6070 */
[----:B------:R-:W-:-:S05]  /*15970*/  VIADD R100, R102, 0xfffffdf0 ;  /* 0xfffffdf066647836 */ /* 0x000fca0000000000 */
[----:B------:R-:W1:Y:S01]  /*15980*/  LDC R102, c[0x0][0x3a0] ;  /* 0x0000e800ff667b82 */ /* 0x000e620000000800 */
[----:B------:R4:W-:Y:S02]  /*15990*/  STL.64 [R1+0x3a0], R2 ;  /* 0x0003a00201007387 */ /* 0x0009e40000100a00 */
[----:B----4-:R-:W-:-:S05]  /*159a0*/  IMAD.WIDE R2, R133, 0x4, R114 ;  /* 0x0000000485027825 */ /* 0x010fca00078e0272 */
[----:B------:R4:W-:Y:S04]  /*159b0*/  STL.64 [R1+0x390], R2 ;  /* 0x0003900201007387 */ /* 0x0009e80000100a00 */
[----:B------:R4:W-:Y:S01]  /*159c0*/  LDGSTS.E [R134+0x4002c], desc[UR22][R2.64], !P4 ;  /* 0x4002c00002867fae */ /* 0x0009e2000e1a1016 */
[----:B------:R-:W-:Y:S02]  /*159d0*/  ISETP.GE.U32.AND P4, PT, R100, 0x7ffffd71, PT ;  /* 0x7ffffd716400780c */ /* 0x000fe40003f86070 */
[----:B--2---:R-:W-:Y:S02]  /*159e0*/  IADD3 R100, PT, PT, R103, -0x211, RZ ;  /* 0xfffffdef67647810 */ /* 0x004fe40007ffe0ff */
[----:B------:R-:W2:Y:S01]  /*159f0*/  LDC R103, c[0x0][0x3a0] ;  /* 0x0000e800ff677b82 */ /* 0x000ea20000000800 */
[----:B----4-:R-:W-:-:S05]  /*15a00*/  IMAD.WIDE R2, R133, 0x4, R116 ;  /* 0x0000000485027825 */ /* 0x010fca00078e0274 */
[----:B------:R4:W-:Y:S01]  /*15a10*/  LDGSTS.E [R134+0x40030], desc[UR22][R2.64], !P5 ;  /* 0x4003000002867fae */ /* 0x0009e2000e9a1016 */
[----:B------:R-:W-:Y:S01]  /*15a20*/  ISETP.GE.U32.AND P5, PT, R100, 0x7ffffd70, PT ;  /* 0x7ffffd706400780c */ /* 0x000fe20003fa6070 */
[----:B------:R-:W-:Y:S02]  /*15a30*/  VIADD R100, R101, 0xfffffdee ;  /* 0xfffffdee65647836 */ /* 0x000fe40000000000 */
[----:B------:R4:W-:Y:S01]  /*15a40*/  STL.64 [R1+0x380], R2 ;  /* 0x0003800201007387 */ /* 0x0009e20000100a00 */
[----:B------:R-:W3:Y:S01]  /*15a50*/  LDC R101, c[0x0][0x3a0] ;  /* 0x0000e800ff657b82 */ /* 0x000ee20000000800 */
[----:B----4-:R-:W-:-:S05]  /*15a60*/  IMAD.WIDE R2, R133, 0x4, R118 ;  /* 0x0000000485027825 */ /* 0x010fca00078e0276 */
[----:B------:R4:W-:Y:S01]  /*15a70*/  LDGSTS.E [R134+0x40034], desc[UR22][R2.64], !P1 ;  /* 0x4003400002867fae */ /* 0x0009e2000c9a1016 */
[----:B------:R-:W-:Y:S01]  /*15a80*/  ISETP.GE.U32.AND P1, PT, R100, 0x7ffffd6f, PT ;  /* 0x7ffffd6f6400780c */ /* 0x000fe20003f26070 */
[----:B-1----:R-:W-:Y:S02]  /*15a90*/  VIADD R100, R102, 0xfffffded ;  /* 0xfffffded66647836 */ /* 0x002fe40000000000 */
[----:B------:R-:W1:Y:S01]  /*15aa0*/  LDC R102, c[0x0][0x3a0] ;  /* 0x0000e800ff667b82 */ /* 0x000e620000000800 */
[----:B------:R4:W-:Y:S02]  /*15ab0*/  STL.64 [R1+0x370], R2 ;  /* 0x0003700201007387 */ /* 0x0009e40000100a00 */
[----:B----4-:R-:W-:-:S05]  /*15ac0*/  IMAD.WIDE R2, R133, 0x4, R120 ;  /* 0x0000000485027825 */ /* 0x010fca00078e0278 */
[----:B------:R4:W-:Y:S04]  /*15ad0*/  STL.64 [R1+0x368], R2 ;  /* 0x0003680201007387 */ /* 0x0009e80000100a00 */
[----:B------:R4:W-:Y:S01]  /*15ae0*/  LDGSTS.E [R134+0x40038], desc[UR22][R2.64], !P6 ;  /* 0x4003800002867fae */ /* 0x0009e2000f1a1016 */
[----:B------:R-:W-:Y:S01]  /*15af0*/  ISETP.GE.U32.AND P6, PT, R100, 0x7ffffd6e, PT ;  /* 0x7ffffd6e6400780c */ /* 0x000fe20003fc6070 */
[----:B--2---:R-:W-:Y:S02]  /*15b00*/  VIADD R100, R103, 0xfffffdec ;  /* 0xfffffdec67647836 */ /* 0x004fe40000000000 */
[----:B------:R-:W2:Y:S01]  /*15b10*/  LDC R103, c[0x0][0x3a0] ;  /* 0x0000e800ff677b82 */ /* 0x000ea20000000800 */
[----:B----4-:R-:W-:-:S05]  /*15b20*/  IMAD.WIDE R2, R133, 0x4, R122 ;  /* 0x0000000485027825 */ /* 0x010fca00078e027a */
[----:B------:R4:W-:Y:S01]  /*15b30*/  LDGSTS.E [R134+0x4003c], desc[UR22][R2.64], !P4 ;  /* 0x4003c00002867fae */ /* 0x0009e2000e1a1016 */
[----:B------:R-:W-:Y:S02]  /*15b40*/  ISETP.GE.U32.AND P4, PT, R100, 0x7ffffd6d, PT ;  /* 0x7ffffd6d6400780c */ /* 0x000fe40003f86070 */
[----:B---3--:R-:W-:Y:S01]  /*15b50*/  IADD3 R100, PT, PT, R101, -0x215, RZ ;  /* 0xfffffdeb65647810 */ /* 0x008fe20007ffe0ff */
        /* <DEDUP_REMOVED lines=16> */
[----:B------:R-:W-:Y:S01]  /*15c60*/  ISETP.GE.U32.AND P6, PT, R100, 0x7ffffd6a, PT ;  /* 0x7ffffd6a6400780c */ /* 0x000fe20003fc6070 */
[----:B---3--:R-:W-:Y:S02]  /*15c70*/  VIADD R100, R101, 0xfffffde8 ;  /* 0xfffffde865647836 */ /* 0x008fe40000000000 */
[----:B------:R4:W-:Y:S01]  /*15c80*/  STL.64 [R1+0x328], R2 ;  /* 0x0003280201007387 */ /* 0x0009e20000100a00 */
[----:B------:R-:W3:Y:S01]  /*15c90*/  LDC R101, c[0x0][0x3a0] ;  /* 0x0000e800ff657b82 */ /* 0x000ee20000000800 */
[----:B----4-:R-:W-:-:S05]  /*15ca0*/  IMAD.WIDE R2, R133, 0x4, R130 ;  /* 0x0000000485027825 */ /* 0x010fca00078e0282 */
[----:B------:R4:W-:Y:S01]  /*15cb0*/  LDGSTS.E [R134+0x4004c], desc[UR22][R2.64], !P4 ;  /* 0x4004c00002867fae */ /* 0x0009e2000e1a1016 */
[----:B------:R-:W-:Y:S02]  /*15cc0*/  ISETP.GE.U32.AND P4, PT, R100, 0x7ffffd69, PT ;  /* 0x7ffffd696400780c */ /* 0x000fe40003f86070 */
[----:B-1----:R-:W-:Y:S02]  /*15cd0*/  IADD3 R100, PT, PT, R102, -0x219, RZ ;  /* 0xfffffde766647810 */ /* 0x002fe40007ffe0ff */
        /* <DEDUP_REMOVED lines=260> */
[C---:B------:R-:W-:Y:S01]  /*16d20*/  IMAD.WIDE R250, R133.reuse, 0x4, R232 ;  /* 0x0000000485fa7825 */ /* 0x040fe200078e02e8 */
[----:B------:R-:W2:Y:S03]  /*16d30*/  LDL.LU.64 R114, [R1] ;  /* 0x0000000001727983 */ /* 0x000ea60000300a00 */
[C---:B------:R-:W-:Y:S01]  /*16d40*/  IMAD.WIDE R246, R133.reuse, 0x4, R234 ;  /* 0x0000000485f67825 */ /* 0x040fe200078e02ea */
[----:B------:R-:W2:Y:S03]  /*16d50*/  LDL.LU.64 R118, [R1+0x8] ;  /* 0x0000080001767983 */ /* 0x000ea60000300a00 */
[----:B----4-:R-:W-:Y:S01]  /*16d60*/  IMAD.WIDE R2, R133, 0x4, R230 ;  /* 0x0000000485027825 */ /* 0x010fe200078e02e6 */
[----:B------:R-:W4:Y:S04]  /*16d70*/  LDL.LU.64 R124, [R1+0x10] ;  /* 0x00001000017c7983 */ /* 0x000f280000300a00 */
[----:B------:R-:W-:Y:S01]  /*16d80*/  LDGSTS.E [R134+0x400fc], desc[UR22][R2.64], !P4 ;  /* 0x400fc00002867fae */ /* 0x000fe2000e1a1016 */
[----:B------:R-:W-:-:S02]  /*16d90*/  ISETP.GE.U32.AND P4, PT, R100, 0x7ffffd3d, PT ;  /* 0x7ffffd3d6400780c */ /* 0x000fc40003f86070 */
[----:B---3--:R-:W-:Y:S01]  /*16da0*/  IADD3 R100, PT, PT, R101, -0x245, RZ ;  /* 0xfffffdbb65647810 */ /* 0x008fe20007ffe0ff */
[----:B------:R-:W-:Y:S01]  /*16db0*/  LDGSTS.E [R134+0x40100], desc[UR22][R250.64], !P5 ;  /* 0x40100000fa867fae */ /* 0x000fe2000e9a1016 */
[----:B------:R-:W3:Y:S02]  /*16dc0*/  LDC R101, c[0x0][0x3a0] ;  /* 0x0000e800ff657b82 */ /* 0x000ee40000000800 */
[----:B------:R-:W-:Y:S01]  /*16dd0*/  ISETP.GE.U32.AND P5, PT, R100, 0x7ffffd3c, PT ;  /* 0x7ffffd3c6400780c */ /* 0x000fe20003fa6070 */
[----:B-1----:R-:W-:Y:S01]  /*16de0*/  VIADD R100, R102, 0xfffffdba ;  /* 0xfffffdba66647836 */ /* 0x002fe20000000000 */
[----:B------:R-:W-:Y:S04]  /*16df0*/  LDGSTS.E [R134+0x40104], desc[UR22][R246.64], !P1 ;  /* 0x40104000f6867fae */ /* 0x000fe8000c9a1016 */
[----:B------:R-:W1:Y:S01]  /*16e00*/  LDC R102, c[0x0][0x3a0] ;  /* 0x0000e800ff667b82 */ /* 0x000e620000000800 */
[----:B------:R-:W-:Y:S01]  /*16e10*/  ISETP.GE.U32.AND P1, PT, R100, 0x7ffffd3b, PT ;  /* 0x7ffffd3b6400780c */ /* 0x000fe20003f26070 */
[----:B------:R-:W-:Y:S01]  /*16e20*/  IMAD.WIDE R242, R133, 0x4, R236 ;  /* 0x0000000485f27825 */ /* 0x000fe200078e02ec */
[----:B------:R-:W4:Y:S03]  /*16e30*/  LDL.LU.64 R122, [R1+0x18] ;  /* 0x00001800017a7983 */ /* 0x000f260000300a00 */
[----:B--2---:R-:W-:Y:S01]  /*16e40*/  VIADD R100, R103, 0xfffffdb9 ;  /* 0xfffffdb967647836 */ /* 0x004fe20000000000 */
[----:B------:R-:W-:Y:S01]  /*16e50*/  LDGSTS.E [R134+0x40108], desc[UR22][R242.64], !P6 ;  /* 0x40108000f2867fae */ /* 0x000fe2000f1a1016 */
[----:B------:R-:W2:Y:S01]  /*16e60*/  LDC R103, c[0x0][0x3a0] ;  /* 0x0000e800ff677b82 */ /* 0x000ea20000000800 */
[----:B------:R-:W-:-:S02]  /*16e70*/  IMAD.WIDE R240, R133, 0x4, R240 ;  /* 0x0000000485f07825 */ /* 0x000fc400078e02f0 */
[----:B------:R-:W-:Y:S01]  /*16e80*/  ISETP.GE.U32.AND P6, PT, R100, 0x7ffffd3a, PT ;  /* 0x7ffffd3a6400780c */ /* 0x000fe20003fc6070 */
[----:B------:R-:W4:Y:S01]  /*16e90*/  LDL.LU.64 R120, [R1+0x20] ;  /* 0x0000200001787983 */ /* 0x000f220000300a00 */
[----:B---3--:R-:W-:-:S03]  /*16ea0*/  VIADD R100, R101, 0xfffffdb8 ;  /* 0xfffffdb865647836 */ /* 0x008fc60000000000 */
[----:B------:R-:W-:Y:S01]  /*16eb0*/  LDGSTS.E [R134+0x4010c], desc[UR22][R240.64], !P4 ;  /* 0x4010c000f0867fae */ /* 0x000fe2000e1a1016 */
[----:B------:R-:W3:Y:S01]  /*16ec0*/  LDC R101, c[0x0][0x3a0] ;  /* 0x0000e800ff657b82 */ /* 0x000ee20000000800 */
[----:B------:R-:W-:Y:S02]  /*16ed0*/  ISETP.GE.U32.AND P4, PT, R100, 0x7ffffd39, PT ;  /* 0x7ffffd396400780c */ /* 0x000fe40003f86070 */
[----:B-1----:R-:W-:-:S05]  /*16ee0*/  IADD3 R100, PT, PT, R102, -0x249, RZ ;  /* 0xfffffdb766647810 */ /* 0x002fca0007ffe0ff */
[----:B------:R-:W1:Y:S01]  /*16ef0*/  LDC R102, c[0x0][0x3a0] ;  /* 0x0000e800ff667b82 */ /* 0x000e620000000800 */
[----:B------:R-:W-:-:S04]  /*16f00*/  IMAD.WIDE R4, R133, 0x4, R4 ;  /* 0x0000000485047825 */ /* 0x000fc800078e0204 */
[----:B------:R-:W-:Y:S01]  /*16f10*/  IMAD.WIDE R6, R133, 0x4, R6 ;  /* 0x0000000485067825 */ /* 0x000fe200078e0206 */
[----:B------:R-:W-:Y:S01]  /*16f20*/  LDGSTS.E [R134+0x40110], desc[UR22][R4.64], !P5 ;  /* 0x4011000004867fae */ /* 0x000fe2000e9a1016 */
[----:B------:R-:W-:Y:S02]  /*16f30*/  ISETP.GE.U32.AND P5, PT, R100, 0x7ffffd38, PT ;  /* 0x7ffffd386400780c */ /* 0x000fe40003fa6070 */
[----:B--2---:R-:W-:Y:S01]  /*16f40*/  VIADD R100, R103, 0xfffffdb6 ;  /* 0xfffffdb667647836 */ /* 0x004fe20000000000 */
[----:B------:R-:W-:Y:S01]  /*16f50*/  LDGSTS.E [R134+0x40114], desc[UR22][R6.64], !P1 ;  /* 0x4011400006867fae */ /* 0x000fe2000c9a1016 */
[----:B------:R-:W2:Y:S01]  /*16f60*/  LDC R103, c[0x0][0x3a0] ;  /* 0x0000e800ff677b82 */ /* 0x000ea20000000800 */
[----:B------:R-:W-:Y:S02]  /*16f70*/  IMAD.WIDE R8, R133, 0x4, R8 ;  /* 0x0000000485087825 */ /* 0x000fe400078e0208 */
[----:B------:R-:W-:Y:S02]  /*16f80*/  ISETP.GE.U32.AND P1, PT, R100, 0x7ffffd37, PT ;  /* 0x7ffffd376400780c */ /* 0x000fe40003f26070 */
[----:B---3--:R-:W-:Y:S01]  /*16f90*/  VIADD R100, R101, 0xfffffdb5 ;  /* 0xfffffdb565647836 */ /* 0x008fe20000000000 */
[----:B------:R-:W-:Y:S02]  /*16fa0*/  LDGSTS.E [R134+0x40118], desc[UR22][R8.64], !P6 ;  /* 0x4011800008867fae */ /* 0x000fe4000f1a1016 */
[----:B------:R-:W3:Y:S02]  /*16fb0*/  LDC R101, c[0x0][0x3a0] ;  /* 0x0000e800ff657b82 */ /* 0x000ee40000000800 */
[----:B------:R-:W-:Y:S01]  /*16fc0*/  ISETP.GE.U32.AND P6, PT, R100, 0x7ffffd36, PT ;  /* 0x7ffffd366400780c */ /* 0x000fe20003fc6070 */
[----:B-1----:R-:W-:-:S05]  /*16fd0*/  VIADD R100, R102, 0xfffffdb4 ;  /* 0xfffffdb466647836 */ /* 0x002fca0000000000 */
[----:B------:R-:W1:Y:S01]  /*16fe0*/  LDC R102, c[0x0][0x3a0] ;  /* 0x0000e800ff667b82 */ /* 0x000e620000000800 */
[----:B------:R-:W-:-:S04]  /*16ff0*/  IMAD.WIDE R10, R133, 0x4, R10 ;  /* 0x00000004850a7825 */ /* 0x000fc800078e020a */
[----:B------:R-:W-:Y:S01]  /*17000*/  IMAD.WIDE R12, R133, 0x4, R12 ;  /* 0x00000004850c7825 */ /* 0x000fe200078e020c */
[----:B------:R-:W-:Y:S01]  /*17010*/  LDGSTS.E [R134+0x4011c], desc[UR22][R10.64], !P4 ;  /* 0x4011c0000a867fae */ /* 0x000fe2000e1a1016 */
[----:B------:R-:W-:Y:S02]  /*17020*/  ISETP.GE.U32.AND P4, PT, R100, 0x7ffffd35, PT ;  /* 0x7ffffd356400780c */ /* 0x000fe40003f86070 */
[----:B--2---:R-:W-:Y:S01]  /*17030*/  IADD3 R100, PT, PT, R103, -0x24d, RZ ;  /* 0xfffffdb367647810 */ /* 0x004fe20007ffe0ff */
[----:B------:R-:W-:Y:S01]  /*17040*/  LDGSTS.E [R134+0x40120], desc[UR22][R12.64], !P5 ;  /* 0x401200000c867fae */ /* 0x000fe2000e9a1016 */
[----:B------:R-:W2:Y:S02]  /*17050*/  LDC R103, c[0x0][0x3a0] ;  /* 0x0000e800ff677b82 */ /* 0x000ea40000000800 */
[----:B------:R-:W-:Y:S01]  /*17060*/  ISETP.GE.U32.AND P5, PT, R100, 0x7ffffd34, PT ;  /* 0x7ffffd346400780c */ /* 0x000fe20003fa6070 */
[----:B------:R-:W-:-:S04]  /*17070*/  IMAD.WIDE R14, R133, 0x4, R14 ;  /* 0x00000004850e7825 */ /* 0x000fc800078e020e */
[----:B---3--:R-:W-:Y:S01]  /*17080*/  VIADD R100, R101, 0xfffffdb2 ;  /* 0xfffffdb265647836 */ /* 0x008fe20000000000 */
[----:B------:R-:W-:Y:S01]  /*17090*/  LDGSTS.E [R134+0x40124], desc[UR22][R14.64], !P1 ;  /* 0x401240000e867fae */ /* 0x000fe2000c9a1016 */
[----:B------:R-:W3:Y:S03]  /*170a0*/  LDC R101, c[0x0][0x3a0] ;  /* 0x0000e800ff657b82 */ /* 0x000ee60000000800 */
[----:B------:R-:W-:Y:S01]  /*170b0*/  ISETP.GE.U32.AND P1, PT, R100, 0x7ffffd33, PT ;  /* 0x7ffffd336400780c */ /* 0x000fe20003f26070 */
[----:B-1----:R-:W-:-:S04]  /*170c0*/  VIADD R100, R102, 0xfffffdb1 ;  /* 0xfffffdb166647836 */ /* 0x002fc80000000000 */
        /* <DEDUP_REMOVED lines=10> */
[----:B---3--:R-:W-:Y:S01]  /*17170*/  IADD3 R100, PT, PT, R101, -0x251, RZ ;  /* 0xfffffdaf65647810 */ /* 0x008fe20007ffe0ff */
[----:B------:R-:W-:Y:S02]  /*17180*/  LDGSTS.E [R134+0x40130], desc[UR22][R20.64], !P5 ;  /* 0x4013000014867fae */ /* 0x000fe4000e9a1016 */
[----:B------:R-:W3:Y:S01]  /*17190*/  LDC R101, c[0x0][0x3a0] ;  /* 0x0000e800ff657b82 */ /* 0x000ee20000000800 */
[----:B------:R-:W-:Y:S01]  /*171a0*/  ISETP.GE.U32.AND P5, PT, R100, 0x7ffffd30, PT ;  /* 0x7ffffd306400780c */ /* 0x000fe20003fa6070 */
[----:B-1----:R-:W-:-:S06]  /*171b0*/  VIADD R100, R102, 0xfffffdae ;  /* 0xfffffdae66647836 */ /* 0x002fcc0000000000 */
        /* <DEDUP_REMOVED lines=13> */
[----:B------:R-:W-:-:S02]  /*17290*/  ISETP.GE.U32.AND P4, PT, R100, 0x7ffffd2d, PT ;  /* 0x7ffffd2d6400780c */ /* 0x000fc40003f86070 */
[----:B-1----:R-:W-:-:S04]  /*172a0*/  IADD3 R100, PT, PT, R102, -0x255, RZ ;  /* 0xfffffdab66647810 */ /* 0x002fc80007ffe0ff */
        /* <DEDUP_REMOVED lines=31> */
[C---:B------:R-:W-:Y:S01]  /*174a0*/  IMAD.WIDE R40, R133.reuse, 0x4, R40 ;  /* 0x0000000485287825 */ /* 0x040fe200078e0228 */
[----:B------:R-:W-:Y:S04]  /*174b0*/  STL.64 [R1+0x6d8], R2 ;  /* 0x0006d80201007387 */ /* 0x000fe80000100a00 */
[----:B------:R1:W-:Y:S01]  /*174c0*/  STL.64 [R1+0x6e0], R250 ;  /* 0x0006e0fa01007387 */ /* 0x0003e20000100a00 */
[----:B------:R-:W-:-:S03]  /*174d0*/  IMAD.WIDE R42, R133, 0x4, R42 ;  /* 0x00000004852a7825 */ /* 0x000fc600078e022a */
[----:B------:R-:W-:Y:S04]  /*174e0*/  STL.64 [R1+0x6e8], R246 ;  /* 0x0006e8f601007387 */ /* 0x000fe80000100a00 */
[----:B------:R-:W-:Y:S01]  /*174f0*/  LDGSTS.E [R134+0x40158], desc[UR22][R40.64], !P6 ;  /* 0x4015800028867fae */ /* 0x000fe2000f1a1016 */
[----:B------:R-:W-:Y:S01]  /*17500*/  ISETP.GE.U32.AND P6, PT, R100, 0x7ffffd26, PT ;  /* 0x7ffffd266400780c */ /* 0x000fe20003fc6070 */
[----:B--2---:R-:W-:Y:S02]  /*17510*/  VIADD R100, R103, 0xfffffda4 ;  /* 0xfffffda467647836 */ /* 0x004fe40000000000 */
[----:B------:R-:W-:Y:S01]  /*17520*/  STL.64 [R1+0x6f0], R242 ;  /* 0x0006f0f201007387 */ /* 0x000fe20000100a00 */
[----:B------:R-:W2:Y:S03]  /*17530*/  LDC R103, c[0x0][0x3a0] ;  /* 0x0000e800ff677b82 */ /* 0x000ea60000000800 */
[----:B------:R-:W-:Y:S04]  /*17540*/  STL.64 [R1+0x6f8], R240 ;  /* 0x0006f8f001007387 */ /* 0x000fe80000100a00 */
[----:B------:R1:W-:Y:S04]  /*17550*/  STL.64 [R1+0x700], R4 ;  /* 0x0007000401007387 */ /* 0x0003e80000100a00 */
[----:B------:R-:W-:Y:S04]  /*17560*/  STL.64 [R1+0x708], R6 ;  /* 0x0007080601007387 */ /* 0x000fe80000100a00 */
[----:B------:R-:W-:Y:S01]  /*17570*/  STL.64 [R1+0x710], R8 ;  /* 0x0007100801007387 */ /* 0x000fe20000100a00 */
[----:B------:R-:W-:-:S03]  /*17580*/  IMAD.WIDE R44, R133, 0x4, R44 ;  /* 0x00000004852c7825 */ /* 0x000fc600078e022c */
[----:B------:R-:W-:Y:S04]  /*17590*/  STL.64 [R1+0x718], R10 ;  /* 0x0007180a01007387 */ /* 0x000fe80000100a00 */
[----:B------:R-:W-:Y:S01]  /*175a0*/  LDGSTS.E [R134+0x4015c], desc[UR22][R42.64], !P4 ;  /* 0x4015c0002a867fae */ /* 0x000fe2000e1a1016 */
[----:B------:R-:W-:Y:S02]  /*175b0*/  ISETP.GE.U32.AND P4, PT, R100, 0x7ffffd25, PT ;  /* 0x7ffffd256400780c */ /* 0x000fe40003f86070 */
[----:B---3--:R-:W-:Y:S01]  /*175c0*/  IADD3 R100, PT, PT, R101, -0x25d, RZ ;  /* 0xfffffda365647810 */ /* 0x008fe20007ffe0ff */
[----:B------:R3:W-:Y:S01]  /*175d0*/  STL.64 [R1+0x720], R12 ;  /* 0x0007200c01007387 */ /* 0x0007e20000100a00 */
[----:B------:R-:W3:Y:S03]  /*175e0*/  LDC R101, c[0x0][0x3a0] ;  /* 0x0000e800ff657b82 */ /* 0x000ee60000000800 */
[----:B------:R-:W4:Y:S04]  /*175f0*/  LDL.LU.64 R116, [R1+0x28] ;  /* 0x0000280001747983 */ /* 0x000f280000300a00 */
[----:B------:R-:W-:Y:S01]  /*17600*/  LDGSTS.E [R134+0x40160], desc[UR22][R44.64], !P5 ;  /* 0x401600002c867fae */ /* 0x000fe2000e9a1016 */
[----:B------:R-:W-:Y:S01]  /*17610*/  ISETP.GE.U32.AND P5, PT, R100, 0x7ffffd24, PT ;  /* 0x7ffffd246400780c */ /* 0x000fe20003fa6070 */
[----:B-1----:R-:W-:-:S02]  /*17620*/  VIADD R100, R102, 0xfffffda2 ;  /* 0xfffffda266647836 */ /* 0x002fc40000000000 */
[----:B------:R-:W4:Y:S01]  /*17630*/  LDL.LU.64 R146, [R1+0x30] ;  /* 0x0000300001927983 */ /* 0x000f220000300a00 */
[----:B------:R-:W1:Y:S01]  /*17640*/  LDC R102, c[0x0][0x3a0] ;  /* 0x0000e800ff667b82 */ /* 0x000e620000000800 */
[C---:B------:R-:W-:Y:S02]  /*17650*/  IMAD.WIDE R46, R133.reuse, 0x4, R46 ;  /* 0x00000004852e7825 */ /* 0x040fe400078e022e */
[----:B------:R-:W4:Y:S02]  /*17660*/  LDL.LU.64 R152, [R1+0x38] ;  /* 0x0000380001987983 */ /* 0x000f240000300a00 */
[----:B------:R-:W-:Y:S02]  /*17670*/  IMAD.WIDE R48, R133, 0x4, R48 ;  /* 0x0000000485307825 */ /* 0x000fe400078e0230 */
[----:B------:R-:W-:Y:S01]  /*17680*/  LDGSTS.E [R134+0x40164], desc[UR22][R46.64], !P1 ;  /* 0x401640002e867fae */ /* 0x000fe2000c9a1016 */
[----:B------:R-:W-:Y:S01]  /*17690*/  ISETP.GE.U32.AND P1, PT, R100, 0x7ffffd23, PT ;  /* 0x7ffffd236400780c */ /* 0x000fe20003f26070 */
[----:B--2---:R-:W-:-:S02]  /*176a0*/  VIADD R100, R103, 0xfffffda1 ;  /* 0xfffffda167647836 */ /* 0x004fc40000000000 */
[----:B------:R-:W2:Y:S01]  /*176b0*/  LDC R103, c[0x0][0x3a0] ;  /* 0x0000e800ff677b82 */ /* 0x000ea20000000800 */
[----:B------:R-:W4:Y:S01]  /*176c0*/  LDL.LU.64 R150, [R1+0x40] ;  /* 0x0000400001967983 */ /* 0x000f220000300a00 */
[----:B------:R-:W-:-:S03]  /*176d0*/  IMAD.WIDE R50, R133, 0x4, R50 ;  /* 0x0000000485327825 */ /* 0x000fc600078e0232 */
[----:B------:R-:W-:Y:S01]  /*176e0*/  LDGSTS.E [R134+0x40168], desc[UR22][R48.64], !P6 ;  /* 0x4016800030867fae */ /* 0x000fe2000f1a1016 */
[----:B------:R-:W-:Y:S01]  /*176f0*/  ISETP.GE.U32.AND P6, PT, R100, 0x7ffffd22, PT ;  /* 0x7ffffd226400780c */ /* 0x000fe20003fc6070 */
[----:B---3--:R-:W-:Y:S02]  /*17700*/  VIADD R100, R101, 0xfffffda0 ;  /* 0xfffffda065647836 */ /* 0x008fe40000000000 */
[----:B------:R-:W3:Y:S01]  /*17710*/  LDC R101, c[0x0][0x3a0] ;  /* 0x0000e800ff657b82 */ /* 0x000ee20000000800 */
[----:B------:R-:W-:Y:S02]  /*17720*/  LDGSTS.E [R134+0x4016c], desc[UR22][R50.64], !P4 ;  /* 0x4016c00032867fae */ /* 0x000fe4000e1a1016 */
[----:B------:R-:W-:Y:S02]  /*17730*/  ISETP.GE.U32.AND P4, PT, R100, 0x7ffffd21, PT ;  /* 0x7ffffd216400780c */ /* 0x000fe40003f86070 */
[----:B-1----:R-:W-:Y:S01]  /*17740*/  IADD3 R100, PT, PT, R102, -0x261, RZ ;  /* 0xfffffd9f66647810 */ /* 0x002fe20007ffe0ff */
[----:B------:R-:W-:-:S04]  /*17750*/  IMAD.WIDE R52, R133, 0x4, R52 ;  /* 0x0000000485347825 */ /* 0x000fc800078e0234 */
[----:B------:R-:W-:Y:S01]  /*17760*/  IMAD.WIDE R54, R133, 0x4, R54 ;  /* 0x0000000485367825 */ /* 0x000fe200078e0236 */
[----:B------:R-:W1:Y:S01]  /*17770*/  LDC R102, c[0x0][0x3a0] ;  /* 0x0000e800ff667b82 */ /* 0x000e620000000800 */
[----:B------:R-:W-:Y:S01]  /*17780*/  LDGSTS.E [R134+0x40170], desc[UR22][R52.64], !P5 ;  /* 0x4017000034867fae */ /* 0x000fe2000e9a1016 */
[----:B------:R-:W-:Y:S01]  /*17790*/  ISETP.GE.U32.AND P5, PT, R100, 0x7ffffd20, PT ;  /* 0x7ffffd206400780c */ /* 0x000fe20003fa6070 */
[----:B--2---:R-:W-:Y:S02]  /*177a0*/  VIADD R100, R103, 0xfffffd9e ;  /* 0xfffffd9e67647836 */ /* 0x004fe40000000000 */
[----:B------:R-:W-:Y:S03]  /*177b0*/  LDGSTS.E [R134+0x40174], desc[UR22][R54.64], !P1 ;  /* 0x4017400036867fae */ /* 0x000fe6000c9a1016 */
[----:B------:R-:W2:Y:S01]  /*177c0*/  LDC R103, c[0x0][0x3a0] ;  /* 0x0000e800ff677b82 */ /* 0x000ea20000000800 */
[----:B------:R-:W-:Y:S01]  /*177d0*/  ISETP.GE.U32.AND P1, PT, R100, 0x7ffffd1f, PT ;  /* 0x7ffffd1f6400780c */ /* 0x000fe20003f26070 */
[----:B------:R-:W-:-:S04]  /*177e0*/  IMAD.WIDE R56, R133, 0x4, R56 ;  /* 0x0000000485387825 */ /* 0x000fc800078e0238 */
[----:B------:R-:W-:Y:S01]  /*177f0*/  IMAD.WIDE R58, R133, 0x4, R58 ;  /* 0x00000004853a7825 */ /* 0x000fe200078e023a */
[----:B------:R-:W-:Y:S03]  /*17800*/  LDGSTS.E [R134+0x40178], desc[UR22][R56.64], !P6 ;  /* 0x4017800038867fae */ /* 0x000fe6000f1a1016 */
[----:B---3--:R-:W-:Y:S01]  /*17810*/  VIADD R100, R101, 0xfffffd9d ;  /* 0xfffffd9d65647836 */ /* 0x008fe20000000000 */
[----:B------:R-:W-:Y:S01]  /*17820*/  LDGSTS.E [R134+0x4017c], desc[UR22][R58.64], !P4 ;  /* 0x4017c0003a867fae */ /* 0x000fe2000e1a1016 */
[----:B------:R-:W3:Y:S03]  /*17830*/  LDC R101, c[0x0][0x3a0] ;  /* 0x0000e800ff657b82 */ /* 0x000ee60000000800 */
[----:B------:R-:W-:Y:S01]  /*17840*/  ISETP.GE.U32.AND P6, PT, R100, 0x7ffffd1e, PT ;  /* 0x7ffffd1e6400780c */ /* 0x000fe20003fc6070 */
[----:B-1----:R-:W-:-:S02]  /*17850*/  VIADD R100, R102, 0xfffffd9c ;  /* 0xfffffd9c66647836 */ /* 0x002fc40000000000 */
[----:B------:R-:W-:-:S04]  /*17860*/  IMAD.WIDE R60, R133, 0x4, R60 ;  /* 0x00000004853c7825 */ /* 0x000fc800078e023c */
[----:B------:R-:W-:Y:S01]  /*17870*/  IMAD.WIDE R62, R133, 0x4, R62 ;  /* 0x00000004853e7825 */ /* 0x000fe200078e023e */
[----:B------:R-:W1:Y:S01]  /*17880*/  LDC R102, c[0x0][0x3a0] ;  /* 0x0000e800ff667b82 */ /* 0x000e620000000800 */
[----:B------:R-:W-:Y:S01]  /*17890*/  ISETP.GE.U32.AND P4, PT, R100, 0x7ffffd1d, PT ;  /* 0x7ffffd1d6400780c */ /* 0x000fe20003f86070 */
[----:B------:R-:W-:Y:S01]  /*178a0*/  LDGSTS.E [R134+0x40180], desc[UR22][R60.64], !P5 ;  /* 0x401800003c867fae */ /* 0x000fe2000e9a1016 */
[----:B--2---:R-:W-:-:S03]  /*178b0*/  IADD3 R100, PT, PT, R103, -0x265, RZ ;  /* 0xfffffd9b67647810 */ /* 0x004fc60007ffe0ff */
[----:B------:R-:W-:Y:S02]  /*178c0*/  LDGSTS.E [R134+0x40184], desc[UR22][R62.64], !P1 ;  /* 0x401840003e867fae */ /* 0x000fe4000c9a1016 */
        /* <DEDUP_REMOVED lines=15> */
[----:B--2---:R-:W-:Y:S02]  /*179c0*/  VIADD R100, R103, 0xfffffd98 ;  /* 0xfffffd9867647836 */ /* 0x004fe40000000000 */
[C---:B------:R-:W-:Y:S01]  /*179d0*/  IMAD.WIDE R72, R133.reuse, 0x4, R72 ;  /* 0x0000000485487825 */ /* 0x040fe200078e0248 */
[----:B------:R-:W-:Y:S02]  /*179e0*/  LDGSTS.E [R134+0x40194], desc[UR22][R70.64], !P1 ;  /* 0x4019400046867fae */ /* 0x000fe4000c9a1016 */
[----:B------:R-:W2:Y:S01]  /*179f0*/  LDC R103, c[0x0][0x3a0] ;  /* 0x0000e800ff677b82 */ /* 0x000ea20000000800 */
[----:B------:R-:W-:Y:S01]  /*17a00*/  ISETP.GE.U32.AND P4, PT, R100, 0x7ffffd19, PT ;  /* 0x7ffffd196400780c */ /* 0x000fe20003f86070 */
[----:B------:R-:W-:-:S04]  /*17a10*/  IMAD.WIDE R74, R133, 0x4, R74 ;  /* 0x00000004854a7825 */ /* 0x000fc800078e024a */
[----:B------:R-:W-:Y:S01]  /*17a20*/  IMAD.WIDE R76, R133, 0x4, R76 ;  /* 0x00000004854c7825 */ /* 0x000fe200078e024c */
[----:B---3--:R-:W-:Y:S01]  /*17a30*/  IADD3 R100, PT, PT, R101, -0x269, RZ ;  /* 0xfffffd9765647810 */ /* 0x008fe20007ffe0ff */
[----:B------:R-:W-:Y:S01]  /*17a40*/  LDGSTS.E [R134+0x40198], desc[UR22][R72.64], !P6 ;  /* 0x4019800048867fae */ /* 0x000fe2000f1a1016 */
[----:B------:R-:W3:Y:S02]  /*17a50*/  LDC R101, c[0x0][0x3a0] ;  /* 0x0000e800ff657b82 */ /* 0x000ee40000000800 */
[----:B------:R-:W-:Y:S01]  /*17a60*/  ISETP.GE.U32.AND P5, PT, R100, 0x7ffffd18, PT ;  /* 0x7ffffd186400780c */ /* 0x000fe20003fa6070 */
[----:B------:R-:W-:-:S04]  /*17a70*/  IMAD.WIDE R78, R133, 0x4, R78 ;  /* 0x00000004854e7825 */ /* 0x000fc800078e024e */
[C---:B------:R-:W-:Y:S01]  /*17a80*/  IMAD.WIDE R80, R133.reuse, 0x4, R80 ;  /* 0x0000000485507825 */ /* 0x040fe200078e0250 */
[----:B------:R-:W-:Y:S03]  /*17a90*/  LDGSTS.E [R134+0x4019c], desc[UR22][R74.64], !P4 ;  /* 0x4019c0004a867fae */ /* 0x000fe6000e1a1016 */
[----:B-1----:R-:W-:Y:S02]  /*17aa0*/  VIADD R100, R102, 0xfffffd96 ;  /* 0xfffffd9666647836 */ /* 0x002fe40000000000 */
[----:B------:R-:W-:Y:S01]  /*17ab0*/  IMAD.WIDE R82, R133, 0x4, R82 ;  /* 0x0000000485527825 */ /* 0x000fe200078e0252 */
[----:B------:R-:W1:Y:S01]  /*17ac0*/  LDC R102, c[0x0][0x3a0] ;  /* 0x0000e800ff667b82 */ /* 0x000e620000000800 */
[----:B------:R-:W-:Y:S01]  /*17ad0*/  LDGSTS.E [R134+0x401a0], desc[UR22][R76.64], !P5 ;  /* 0x401a00004c867fae */ /* 0x000fe2000e9a1016 */
[----:B------:R-:W-:Y:S01]  /*17ae0*/  ISETP.GE.U32.AND P1, PT, R100, 0x7ffffd17, PT ;  /* 0x7ffffd176400780c */ /* 0x000fe20003f26070 */
[----:B--2---:R-:W-:-:S02]  /*17af0*/  VIADD R100, R103, 0xfffffd95 ;  /* 0xfffffd9567647836 */ /* 0x004fc40000000000 */
[----:B------:R-:W-:-:S04]  /*17b00*/  IMAD.WIDE R84, R133, 0x4, R84 ;  /* 0x0000000485547825 */ /* 0x000fc800078e0254 */
[----:B------:R-:W-:Y:S01]  /*17b10*/  IMAD.WIDE R86, R133, 0x4, R86 ;  /* 0x0000000485567825 */ /* 0x000fe200078e0256 */
[----:B------:R-:W2:Y:S01]  /*17b20*/  LDC R103, c[0x0][0x3a0] ;  /* 0x0000e800ff677b82 */ /* 0x000ea20000000800 */
[----:B------:R-:W-:Y:S01]  /*17b30*/  ISETP.GE.U32.AND P6, PT, R100, 0x7ffffd16, PT ;  /* 0x7ffffd166400780c */ /* 0x000fe20003fc6070 */
[----:B------:R-:W4:Y:S01]  /*17b40*/  LDL.LU.64 R128, [R1+0x48] ;  /* 0x0000480001807983 */ /* 0x000f220000300a00 */
[----:B---3--:R-:W-:-:S03]  /*17b50*/  VIADD R100, R101, 0xfffffd94 ;  /* 0xfffffd9465647836 */ /* 0x008fc60000000000 */
[----:B------:R-:W-:Y:S02]  /*17b60*/  LDGSTS.E [R134+0x401a4], desc[UR22][R78.64], !P1 ;  /* 0x401a40004e867fae */ /* 0x000fe4000c9a1016 */
[----:B------:R-:W3:Y:S01]  /*17b70*/  LDC R101, c[0x0][0x3a0] ;  /* 0x0000e800ff657b82 */ /* 0x000ee20000000800 */
[----:B------:R-:W-:Y:S01]  /*17b80*/  ISETP.GE.U32.AND P4, PT, R100, 0x7ffffd15, PT ;  /* 0x7ffffd156400780c */ /* 0x000fe20003f86070 */
[----:B------:R-:W-:-:S04]  /*17b90*/  IMAD.WIDE R88, R133, 0x4, R88 ;  /* 0x0000000485587825 */ /* 0x000fc800078e0258 */
[C---:B------:R-:W-:Y:S01]  /*17ba0*/  IMAD.WIDE R90, R133.reuse, 0x4, R90 ;  /* 0x00000004855a7825 */ /* 0x040fe200078e025a */
[----:B-1----:R-:W-:Y:S01]  /*17bb0*/  IADD3 R100, PT, PT, R102, -0x26d, RZ ;  /* 0xfffffd9366647810 */ /* 0x002fe20007ffe0ff */
[----:B------:R-:W-:Y:S01]  /*17bc0*/  LDGSTS.E [R134+0x401a8], desc[UR22][R80.64], !P6 ;  /* 0x401a800050867fae */ /* 0x000fe2000f1a1016 */
[----:B------:R-:W1:Y:S02]  /*17bd0*/  LDC R102, c[0x0][0x3a0] ;  /* 0x0000e800ff667b82 */ /* 0x000e640000000800 */
[----:B------:R-:W-:Y:S01]  /*17be0*/  ISETP.GE.U32.AND P5, PT, R100, 0x7ffffd14, PT ;  /* 0x7ffffd146400780c */ /* 0x000fe20003fa6070 */
[----:B------:R-:W-:-:S04]  /*17bf0*/  IMAD.WIDE R92, R133, 0x4, R92 ;  /* 0x00000004855c7825 */ /* 0x000fc800078e025c */
[----:B------:R-:W-:Y:S01]  /*17c00*/  IMAD.WIDE R94, R133, 0x4, R94 ;  /* 0x00000004855e7825 */ /* 0x000fe200078e025e */
[----:B------:R-:W-:Y:S03]  /*17c10*/  LDGSTS.E [R134+0x401ac], desc[UR22][R82.64], !P4 ;  /* 0x401ac00052867fae */ /* 0x000fe6000e1a1016 */
[----:B--2---:R-:W-:Y:S02]  /*17c20*/  VIADD R100, R103, 0xfffffd92 ;  /* 0xfffffd9267647836 */ /* 0x004fe40000000000 */
[----:B------:R-:W-:Y:S01]  /*17c30*/  IMAD.WIDE R96, R133, 0x4, R96 ;  /* 0x0000000485607825 */ /* 0x000fe200078e0260 */
[----:B------:R-:W2:Y:S01]  /*17c40*/  LDC R103, c[0x0][0x3a0] ;  /* 0x0000e800ff677b82 */ /* 0x000ea20000000800 */
[----:B------:R-:W-:Y:S01]  /*17c50*/  LDGSTS.E [R134+0x401b0], desc[UR22][R84.64], !P5 ;  /* 0x401b000054867fae */ /* 0x000fe2000e9a1016 */
[----:B------:R-:W-:Y:S01]  /*17c60*/  ISETP.GE.U32.AND P1, PT, R100, 0x7ffffd13, PT ;  /* 0x7ffffd136400780c */ /* 0x000fe20003f26070 */
[----:B---3--:R-:W-:-:S02]  /*17c70*/  VIADD R100, R101, 0xfffffd91 ;  /* 0xfffffd9165647836 */ /* 0x008fc40000000000 */
[----:B------:R-:W-:-:S04]  /*17c80*/  IMAD.WIDE R98, R133, 0x4, R98 ;  /* 0x0000000485627825 */ /* 0x000fc800078e0262 */
[----:B------:R-:W-:Y:S01]  /*17c90*/  VIADD R104, R104, 0xfffffd86 ;  /* 0xfffffd8668687836 */ /* 0x000fe20000000000 */
[----:B------:R-:W3:Y:S01]  /*17ca0*/  LDC R101, c[0x0][0x3a0] ;  /* 0x0000e800ff657b82 */ /* 0x000ee20000000800 */
[----:B------:R-:W-:Y:S01]  /*17cb0*/  ISETP.GE.U32.AND P6, PT, R100, 0x7ffffd12, PT ;  /* 0x7ffffd126400780c */ /* 0x000fe20003fc6070 */
[----:B-1----:R-:W-:Y:S02]  /*17cc0*/  VIADD R100, R102, 0xfffffd90 ;  /* 0xfffffd9066647836 */ /* 0x002fe40000000000 */
[----:B------:R-:W-:Y:S01]  /*17cd0*/  VIADD R106, R106, 0xfffffd85 ;  /* 0xfffffd856a6a7836 */ /* 0x000fe20000000000 */
[----:B------:R-:W-:Y:S03]  /*17ce0*/  LDGSTS.E [R134+0x401b4], desc[UR22][R86.64], !P1 ;  /* 0x401b400056867fae */ /* 0x000fe6000c9a1016 */
[----:B------:R-:W1:Y:S01]  /*17cf0*/  LDC R102, c[0x0][0x3a0] ;  /* 0x0000e800ff667b82 */ /* 0x000e620000000800 */
[----:B------:R-:W-:Y:S01]  /*17d00*/  ISETP.GE.U32.AND P4, PT, R100, 0x7ffffd11, PT ;  /* 0x7ffffd116400780c */ /* 0x000fe20003f86070 */
[----:B------:R-:W-:Y:S01]  /*17d10*/  VIADD R108, R108, 0xfffffd84 ;  /* 0xfffffd846c6c7836 */ /* 0x000fe20000000000 */
[----:B------:R-:W-:Y:S01]  /*17d20*/  IADD3 R110, PT, PT, R110, -0x27d, RZ ;  /* 0xfffffd836e6e7810 */ /* 0x000fe20007ffe0ff */
[----:B------:R-:W-:Y:S01]  /*17d30*/  VIADD R112, R112, 0xfffffd82 ;  /* 0xfffffd8270707836 */ /* 0x000fe20000000000 */
[----:B------:R-:W-:Y:S01]  /*17d40*/  IADD3 R252, PT, PT, R252, 0x7f, RZ ;  /* 0x0000007ffcfc7810 */ /* 0x000fe20007ffe0ff */
[----:B------:R-:W-:Y:S01]  /*17d50*/  LDGSTS.E [R134+0x401b8], desc[UR22][R88.64], !P6 ;  /* 0x401b800058867fae */ /* 0x000fe2000f1a1016 */
[----:B--2---:R-:W-:-:S02]  /*17d60*/  IADD3 R100, PT, PT, R103, -0x271, RZ ;  /* 0xfffffd8f67647810 */ /* 0x004fc40007ffe0ff */
[----:B------:R-:W2:Y:S01]  /*17d70*/  LDC R103, c[0x0][0x3a0] ;  /* 0x0000e800ff677b82 */ /* 0x000ea20000000800 */
[----:B------:R-:W4:Y:S01]  /*17d80*/  LDL.LU.64 R126, [R1+0x50] ;  /* 0x00005000017e7983 */ /* 0x000f220000300a00 */
[----:B------:R-:W-:-:S03]  /*17d90*/  ISETP.GE.U32.AND P5, PT, R100, 0x7ffffd10, PT ;  /* 0x7ffffd106400780c */ /* 0x000fc60003fa6070 */
[----:B------:R-:W-:Y:S01]  /*17da0*/  LDGSTS.E [R134+0x401bc], desc[UR22][R90.64], !P4 ;  /* 0x401bc0005a867fae */ /* 0x000fe2000e1a1016 */
[----:B---3--:R-:W-:Y:S02]  /*17db0*/  VIADD R100, R101, 0xfffffd8e ;  /* 0xfffffd8e65647836 */ /* 0x008fe40000000000 */
[----:B------:R-:W3:Y:S01]  /*17dc0*/  LDC R101, c[0x0][0x3a0] ;  /* 0x0000e800ff657b82 */ /* 0x000ee20000000800 */
[----:B------:R-:W4:Y:S02]  /*17dd0*/  LDL.LU.64 R144, [R1+0x58] ;  /* 0x0000580001907983 */ /* 0x000f240000300a00 */
[----:B------:R-:W-:Y:S02]  /*17de0*/  ISETP.GE.U32.AND P1, PT, R100, 0x7ffffd0f, PT ;  /* 0x7ffffd0f6400780c */ /* 0x000fe40003f26070 */
[----:B------:R-:W4:Y:S01]  /*17df0*/  LDL.LU.64 R130, [R1+0x68] ;  /* 0x0000680001827983 */ /* 0x000f220000300a00 */
[----:B-1----:R-:W-:Y:S02]  /*17e00*/  VIADD R100, R102, 0xfffffd8d ;  /* 0xfffffd8d66647836 */ /* 0x002fe40000000000 */
[----:B------:R-:W1:Y:S01]  /*17e10*/  LDC R102, c[0x0][0x3a0] ;  /* 0x0000e800ff667b82 */ /* 0x000e620000000800 */
[----:B------:R-:W-:Y:S02]  /*17e20*/  LDGSTS.E [R134+0x401c0], desc[UR22][R92.64], !P5 ;  /* 0x401c00005c867fae */ /* 0x000fe4000e9a1016 */
[----:B------:R-:W-:-:S02]  /*17e30*/  ISETP.GE.U32.AND P6, PT, R100, 0x7ffffd0e, PT ;  /* 0x7ffffd0e6400780c */ /* 0x000fc40003fc6070 */
[----:B------:R-:W4:Y:S01]  /*17e40*/  LDL.LU.64 R148, [R1+0x78] ;  /* 0x0000780001947983 */ /* 0x000f220000300a00 */
[----:B--2---:R-:W-:Y:S02]  /*17e50*/  VIADD R100, R103, 0xfffffd8c ;  /* 0xfffffd8c67647836 */ /* 0x004fe40000000000 */
[----:B------:R-:W2:Y:S01]  /*17e60*/  LDC R103, c[0x0][0x3a0] ;  /* 0x0000e800ff677b82 */ /* 0x000ea20000000800 */
[----:B------:R-:W-:Y:S02]  /*17e70*/  LDGSTS.E [R134+0x401c4], desc[UR22][R94.64], !P1 ;  /* 0x401c40005e867fae */ /* 0x000fe4000c9a1016 */
[----:B------:R-:W-:Y:S02]  /*17e80*/  ISETP.GE.U32.AND P4, PT, R100, 0x7ffffd0d, PT ;  /* 0x7ffffd0d6400780c */ /* 0x000fe40003f86070 */
[----:B---3--:R-:W-:-:S03]  /*17e90*/  IADD3 R100, PT, PT, R101, -0x275, RZ ;  /* 0xfffffd8b65647810 */ /* 0x008fc60007ffe0ff */
[----:B------:R-:W-:Y:S01]  /*17ea0*/  LDGSTS.E [R134+0x401c8], desc[UR22][R96.64], !P6 ;  /* 0x401c800060867fae */ /* 0x000fe2000f1a1016 */
[----:B------:R-:W3:Y:S01]  /*17eb0*/  LDC R101, c[0x0][0x3a0] ;  /* 0x0000e800ff657b82 */ /* 0x000ee20000000800 */
[----:B------:R-:W-:Y:S01]  /*17ec0*/  ISETP.GE.U32.AND P5, PT, R100, 0x7ffffd0c, PT ;  /* 0x7ffffd0c6400780c */ /* 0x000fe20003fa6070 */
[----:B-1----:R-:W-:-:S05]  /*17ed0*/  VIADD R100, R102, 0xfffffd8a ;  /* 0xfffffd8a66647836 */ /* 0x002fca0000000000 */
[----:B------:R-:W-:Y:S01]  /*17ee0*/  LDGSTS.E [R134+0x401cc], desc[UR22][R98.64], !P4 ;  /* 0x401cc00062867fae */ /* 0x000fe2000e1a1016 */
[----:B------:R-:W1:Y:S01]  /*17ef0*/  LDC R102, c[0x0][0x3a0] ;  /* 0x0000e800ff667b82 */ /* 0x000e620000000800 */
[----:B------:R-:W-:Y:S01]  /*17f00*/  ISETP.GE.U32.AND P1, PT, R100, 0x7ffffd0b, PT ;  /* 0x7ffffd0b6400780c */ /* 0x000fe20003f26070 */
[----:B--2---:R-:W-:-:S05]  /*17f10*/  VIADD R100, R103, 0xfffffd89 ;  /* 0xfffffd8967647836 */ /* 0x004fca0000000000 */
[----:B------:R-:W-:Y:S01]  /*17f20*/  ISETP.GE.U32.AND P6, PT, R100, 0x7ffffd0a, PT ;  /* 0x7ffffd0a6400780c */ /* 0x000fe20003fc6070 */
[----:B---3--:R-:W-:-:S05]  /*17f30*/  VIADD R100, R101, 0xfffffd88 ;  /* 0xfffffd8865647836 */ /* 0x008fca0000000000 */
[----:B------:R-:W-:Y:S01]  /*17f40*/  ISETP.GE.U32.AND P4, PT, R100, 0x7ffffd09, PT ;  /* 0x7ffffd096400780c */ /* 0x000fe20003f86070 */
[----:B------:R-:W-:Y:S01]  /*17f50*/  IMAD.WIDE R100, R133, 0x4, R238 ;  /* 0x0000000485647825 */ /* 0x000fe200078e02ee */
[----:B-1----:R-:W-:-:S04]  /*17f60*/  IADD3 R102, PT, PT, R102, -0x279, RZ ;  /* 0xfffffd8766667810 */ /* 0x002fc80007ffe0ff */
[----:B------:R-:W-:Y:S01]  /*17f70*/  LDGSTS.E [R134+0x401d0], desc[UR22][R100.64], !P5 ;  /* 0x401d000064867fae */ /* 0x000fe2000e9a1016 */
[----:B------:R-:W-:Y:S01]  /*17f80*/  ISETP.GE.U32.AND P5, PT, R102, 0x7ffffd08, PT ;  /* 0x7ffffd086600780c */ /* 0x000fe20003fa6070 */
[----:B------:R-:W-:-:S05]  /*17f90*/  IMAD.WIDE R102, R133, 0x4, R244 ;  /* 0x0000000485667825 */ /* 0x000fca00078e02f4 */
[----:B------:R-:W-:Y:S01]  /*17fa0*/  LDGSTS.E [R134+0x401d4], desc[UR22][R102.64], !P1 ;  /* 0x401d400066867fae */ /* 0x000fe2000c9a1016 */
[----:B------:R-:W-:Y:S01]  /*17fb0*/  ISETP.GE.U32.AND P1, PT, R104, 0x7ffffd07, PT ;  /* 0x7ffffd076800780c */ /* 0x000fe20003f26070 */
[----:B------:R-:W-:-:S05]  /*17fc0*/  IMAD.WIDE R104, R133, 0x4, R248 ;  /* 0x0000000485687825 */ /* 0x000fca00078e02f8 */
[----:B------:R-:W-:Y:S01]  /*17fd0*/  LDGSTS.E [R134+0x401d8], desc[UR22][R104.64], !P6 ;  /* 0x401d800068867fae */ /* 0x000fe2000f1a1016 */
[----:B------:R-:W-:Y:S01]  /*17fe0*/  ISETP.GE.U32.AND P6, PT, R106, 0x7ffffd06, PT ;  /* 0x7ffffd066a00780c */ /* 0x000fe20003fc6070 */
[C---:B------:R-:W-:Y:S02]  /*17ff0*/  IMAD.WIDE R106, R133.reuse, 0x4, R114 ;  /* 0x00000004856a7825 */ /* 0x040fe400078e0272 */
[----:B------:R-:W1:Y:S03]  /*18000*/  LDC R114, c[0x0][0x3a0] ;  /* 0x0000e800ff727b82 */ /* 0x000e660000000800 */
[----:B------:R-:W-:Y:S01]  /*18010*/  LDGSTS.E [R134+0x401dc], desc[UR22][R106.64], !P4 ;  /* 0x401dc0006a867fae */ /* 0x000fe2000e1a1016 */
[----:B------:R-:W-:Y:S01]  /*18020*/  ISETP.GE.U32.AND P4, PT, R108, 0x7ffffd05, PT ;  /* 0x7ffffd056c00780c */ /* 0x000fe20003f86070 */
[----:B------:R-:W-:-:S03]  /*18030*/  IMAD.WIDE R108, R133, 0x4, R118 ;  /* 0x00000004856c7825 */ /* 0x000fc600078e0276 */
[----:B------:R-:W2:Y:S02]  /*18040*/  LDC R119, c[0x0][0x3a0] ;  /* 0x0000e800ff777b82 */ /* 0x000ea40000000800 */
[----:B------:R-:W-:Y:S01]  /*18050*/  LDGSTS.E [R134+0x401e0], desc[UR22][R108.64], !P5 ;  /* 0x401e00006c867fae */ /* 0x000fe2000e9a1016 */
[----:B------:R-:W-:Y:S01]  /*18060*/  ISETP.GE.U32.AND P5, PT, R110, 0x7ffffd04, PT ;  /* 0x7ffffd046e00780c */ /* 0x000fe20003fa6070 */
[----:B----4-:R-:W-:-:S04]  /*18070*/  IMAD.WIDE R110, R133, 0x4, R124 ;  /* 0x00000004856e7825 */ /* 0x010fc800078e027c */
[C---:B------:R-:W-:Y:S01]  /*18080*/  IMAD.WIDE R116, R133.reuse, 0x4, R116 ;  /* 0x0000000485747825 */ /* 0x040fe200078e0274 */
[----:B------:R-:W-:Y:S01]  /*18090*/  LDGSTS.E [R134+0x401e4], desc[UR22][R110.64], !P1 ;  /* 0x401e40006e867fae */ /* 0x000fe2000c9a1016 */
[----:B------:R-:W-:Y:S01]  /*180a0*/  ISETP.GE.U32.AND P1, PT, R112, 0x7ffffd03, PT ;  /* 0x7ffffd037000780c */ /* 0x000fe20003f26070 */
[----:B------:R-:W3:Y:S01]  /*180b0*/  LDC R124, c[0x0][0x3a0] ;  /* 0x0000e800ff7c7b82 */ /* 0x000ee20000000800 */
[----:B------:R-:W-:-:S04]  /*180c0*/  IMAD.WIDE R112, R133, 0x4, R122 ;  /* 0x0000000485707825 */ /* 0x000fc800078e027a */
[----:B-1----:R-:W-:Y:S01]  /*180d0*/  VIADD R114, R114, 0xfffffd81 ;  /* 0xfffffd8172727836 */ /* 0x002fe20000000000 */
[----:B------:R-:W-:Y:S02]  /*180e0*/  LDGSTS.E [R134+0x401e8], desc[UR22][R112.64], !P6 ;  /* 0x401e800070867fae */ /* 0x000fe4000f1a1016 */
[----:B------:R-:W1:Y:S02]  /*180f0*/  LDC R122, c[0x0][0x3a0] ;  /* 0x0000e800ff7a7b82 */ /* 0x000e640000000800 */
[----:B------:R-:W-:Y:S01]  /*18100*/  ISETP.GE.U32.AND P6, PT, R114, 0x7ffffd02, PT ;  /* 0x7ffffd027200780c */ /* 0x000fe20003fc6070 */
[----:B------:R-:W-:-:S05]  /*18110*/  IMAD.WIDE R114, R133, 0x4, R120 ;  /* 0x0000000485727825 */ /* 0x000fca00078e0278 */
[----:B------:R-:W4:Y:S01]  /*18120*/  LDC R120, c[0x0][0x3a0] ;  /* 0x0000e800ff787b82 */ /* 0x000f220000000800 */
[----:B--2---:R-:W-:Y:S01]  /*18130*/  VIADD R119, R119, 0xfffffd80 ;  /* 0xfffffd8077777836 */ /* 0x004fe20000000000 */
[----:B------:R-:W-:Y:S04]  /*18140*/  LDGSTS.E [R134+0x401ec], desc[UR22][R114.64], !P4 ;  /* 0x401ec00072867fae */ /* 0x000fe8000e1a1016 */
[----:B------:R-:W-:Y:S01]  /*18150*/  ISETP.GE.AND P4, PT, R0, R119, PT ;  /* 0x000000770000720c */ /* 0x000fe20003f86270 */
[----:B------:R-:W-:Y:S03]  /*18160*/  LDGSTS.E [R134+0x401f0], desc[UR22][R116.64], !P5 ;  /* 0x401f000074867fae */ /* 0x000fe6000e9a1016 */
[----:B------:R-:W-:-:S02]  /*18170*/  SEL R118, RZ, 0x4, P4 ;  /* 0x00000004ff767807 */ /* 0x000fc40002000000 */
[----:B------:R-:W-:-:S04]  /*18180*/  ISETP.GT.AND P4, PT, R252, 0x2ff, PT ;  /* 0x000002fffc00780c */ /* 0x000fc80003f84270 */
[----:B------:R-:W-:Y:S02]  /*18190*/  SEL R118, R118, RZ, P4 ;  /* 0x000000ff76767207 */ /* 0x000fe40002000000 */
[----:B------:R-:W-:Y:S02]  /*181a0*/  ISETP.GE.U32.AND P5, PT, R119, 0x7ffffd01, PT ;  /* 0x7ffffd017700780c */ /* 0x000fe40003fa6070 */
[----:B------:R-:W-:Y:S01]  /*181b0*/  ISETP.NE.U32.AND P4, PT, R118, RZ, PT ;  /* 0x000000ff7600720c */ /* 0x000fe20003f85070 */
[----:B------:R-:W-:Y:S02]  /*181c0*/  IMAD.WIDE R118, R133, 0x4, R146 ;  /* 0x0000000485767825 */ /* 0x000fe400078e0292 */
[----:B------:R-:W2:Y:S02]  /*181d0*/  LDL.LU.64 R146, [R1+0x88] ;  /* 0x0000880001927983 */ /* 0x000ea40000300a00 */
[----:B----4-:R-:W-:Y:S02]  /*181e0*/  VIADD R120, R120, 0xfffffd7f ;  /* 0xfffffd7f78787836 */ /* 0x010fe40000000000 */
[----:B------:R-:W-:Y:S01]  /*181f0*/  LDGSTS.E [R134+0x401f4], desc[UR22][R118.64], !P1 ;  /* 0x401f400076867fae */ /* 0x000fe2000c9a1016 */
[----:B-1----:R-:W-:-:S02]  /*18200*/  VIADD R122, R122, 0xfffffd7e ;  /* 0xfffffd7e7a7a7836 */ /* 0x002fc40000000000 */
[----:B------:R-:W-:Y:S01]  /*18210*/  ISETP.GE.U32.AND P1, PT, R120, 0x7ffffd00, PT ;  /* 0x7ffffd007800780c */ /* 0x000fe20003f26070 */
[C---:B------:R-:W-:Y:S02]  /*18220*/  IMAD.WIDE R120, R133.reuse, 0x4, R152 ;  /* 0x0000000485787825 */ /* 0x040fe400078e0298 */
[----:B------:R-:W4:Y:S04]  /*18230*/  LDL.LU.64 R152, [R1+0x98] ;  /* 0x0000980001987983 */ /* 0x000f280000300a00 */
[----:B------:R-:W-:Y:S01]  /*18240*/  LDGSTS.E [R134+0x401f8], desc[UR22][R120.64], !P6 ;  /* 0x401f800078867fae */ /* 0x000fe2000f1a1016 */
[----:B------:R-:W-:Y:S01]  /*18250*/  ISETP.GE.U32.AND P6, PT, R122, 0x7ffffcff, PT ;  /* 0x7ffffcff7a00780c */ /* 0x000fe20003fc6070 */
[----:B------:R-:W-:Y:S02]  /*18260*/  IMAD.WIDE R122, R133, 0x4, R150 ;  /* 0x00000004857a7825 */ /* 0x000fe400078e0296 */
[----:B------:R-:W4:Y:S04]  /*18270*/  LDL.LU.64 R150, [R1+0xa8] ;  /* 0x0000a80001967983 */ /* 0x000f280000300a00 */
        /* <DEDUP_REMOVED lines=45> */
[----:B------:R-:W4:Y:S01]  /*18550*/  LDL.LU.64 R2, [R1+0x388] ;  /* 0x0003880001027983 */ /* 0x000f220000300a00 */
[----:B---3--:R-:W-:-:S03]  /*18560*/  VIADD R124, R124, 0xfffffd7d ;  /* 0xfffffd7d7c7c7836 */ /* 0x008fc60000000000 */
[----:B------:R-:W-:Y:S02]  /*18570*/  LDGSTS.E [R134+0x401fc], desc[UR22][R122.64], !P5 ;  /* 0x401fc0007a867fae */ /* 0x000fe4000e9a1016 */
[----:B------:R-:W-:Y:S01]  /*18580*/  ISETP.GE.U32.AND P5, PT, R124, 0x7ffffcfe, PT ;  /* 0x7ffffcfe7c00780c */ /* 0x000fe20003fa6070 */
[----:B------:R-:W-:Y:S01]  /*18590*/  IMAD.WIDE R124, R135, 0x4, R128 ;  /* 0x00000004877c7825 */ /* 0x000fe200078e0280 */
[----:B------:R-:W-:Y:S01]  /*185a0*/  IADD3 R129, PT, PT, R143, 0x100000, RZ ;  /* 0x001000008f817810 */ /* 0x000fe20007ffe0ff */
[----:B------:R-:W0:Y:S02]  /*185b0*/  LDGDEPBAR ;  /* 0x00000000000079af */ /* 0x000e240000000000 */
[----:B------:R-:W-:Y:S02]  /*185c0*/  IMAD.WIDE R126, R135, 0x4, R126 ;  /* 0x00000004877e7825 */ /* 0x000fe400078e027e */
[----:B------:R-:W-:Y:S02]  /*185d0*/  LDGSTS.E [R129+-0x70000], desc[UR22][R124.64], P3 ;  /* 0x900000007c817fae */ /* 0x000fe400099a1016 */
[----:B------:R-:W-:-:S02]  /*185e0*/  VIADD R128, R143, 0x100000 ;  /* 0x001000008f807836 */ /* 0x000fc40000000000 */
[----:B------:R-:W-:Y:S01]  /*185f0*/  IMAD.WIDE R130, R135, 0x4, R130 ;  /* 0x0000000487827825 */ /* 0x000fe200078e0282 */
[----:B------:R-:W3:Y:S04]  /*18600*/  LDL.LU.64 R12, [R1+0x398] ;  /* 0x00039800010c7983 */ /* 0x000ee80000300a00 */
[----:B------:R1:W-:Y:S01]  /*18610*/  LDGSTS.E [R128+-0x6fc00], desc[UR22][R126.64], P3 ;  /* 0x904000007e807fae */ /* 0x0003e200099a1016 */
[----:B------:R-:W-:-:S03]  /*18620*/  VIADD R132, R143, 0x100000 ;  /* 0x001000008f847836 */ /* 0x000fc60000000000 */
[----:B------:R-:W3:Y:S04]  /*18630*/  LDL.LU.64 R10, [R1+0x3a8] ;  /* 0x0003a800010a7983 */ /* 0x000ee80000300a00 */
[----:B------:R-:W3:Y:S01]  /*18640*/  LDL.LU.64 R8, [R1+0x3c0] ;  /* 0x0003c00001087983 */ /* 0x000ee20000300a00 */
[----:B-1----:R-:W-:-:S03]  /*18650*/  IMAD.WIDE R128, R135, 0x4, R144 ;  /* 0x0000000487807825 */ /* 0x002fc600078e0290 */
[----:B------:R-:W3:Y:S01]  /*18660*/  LDL.LU.64 R6, [R1+0x3d8] ;  /* 0x0003d80001067983 */ /* 0x000ee20000300a00 */
[----:B------:R-:W-:-:S05]  /*18670*/  VIADD R144, R143, 0x100000 ;  /* 0x001000008f907836 */ /* 0x000fca0000000000 */
[----:B------:R1:W-:Y:S04]  /*18680*/  LDGSTS.E [R144+-0x6f800], desc[UR22][R128.64], P3 ;  /* 0x9080000080907fae */ /* 0x0003e800099a1016 */
[----:B------:R-:W-:Y:S01]  /*18690*/  LDGSTS.E [R132+-0x6f400], desc[UR22][R130.64], P3 ;  /* 0x90c0000082847fae */ /* 0x000fe200099a1016 */
[----:B-1----:R-:W-:Y:S01]  /*186a0*/  IMAD.WIDE R144, R135, 0x4, R148 ;  /* 0x0000000487907825 */ /* 0x002fe200078e0294 */
[----:B------:R-:W-:-:S05]  /*186b0*/  IADD3 R148, PT, PT, R143, 0x100000, RZ ;  /* 0x001000008f947810 */ /* 0x000fca0007ffe0ff */
[----:B------:R4:W-:Y:S01]  /*186c0*/  LDGSTS.E [R148+-0x6f000], desc[UR22][R144.64], P3 ;  /* 0x9100000090947fae */ /* 0x0009e200099a1016 */
[----:B--2---:R-:W-:-:S05]  /*186d0*/  IMAD.WIDE R146, R135, 0x4, R146 ;  /* 0x0000000487927825 */ /* 0x004fca00078e0292 */
[----:B------:R-:W-:Y:S01]  /*186e0*/  LDGSTS.E [R132+-0x6ec00], desc[UR22][R146.64], P3 ;  /* 0x9140000092847fae */ /* 0x000fe200099a1016 */
[----:B----4-:R-:W-:-:S04]  /*186f0*/  IMAD.WIDE R148, R135, 0x4, R152 ;  /* 0x0000000487947825 */ /* 0x010fc800078e0298 */
[----:B------:R-:W-:Y:S02]  /*18700*/  VIADD R152, R143, 0x100000 ;  /* 0x001000008f987836 */ /* 0x000fe40000000000 */
[----:B------:R-:W-:-:S03]  /*18710*/  IMAD.WIDE R150, R135, 0x4, R150 ;  /* 0x0000000487967825 */ /* 0x000fc600078e0296 */
[----:B------:R1:W-:Y:S04]  /*18720*/  LDGSTS.E [R152+-0x6e800], desc[UR22][R148.64], P3 ;  /* 0x9180000094987fae */ /* 0x0003e800099a1016 */
[----:B------:R2:W-:Y:S01]  /*18730*/  LDGSTS.E [R132+-0x6e400], desc[UR22][R150.64], P3 ;  /* 0x91c0000096847fae */ /* 0x0005e200099a1016 */
[----:B-1----:R-:W-:-:S04]  /*18740*/  IMAD.WIDE R152, R135, 0x4, R156 ;  /* 0x0000000487987825 */ /* 0x002fc800078e029c */
[----:B------:R-:W-:Y:S02]  /*18750*/  VIADD R156, R142, 0x100000 ;  /* 0x001000008e9c7836 */ /* 0x000fe40000000000 */
[----:B------:R-:W-:-:S03]  /*18760*/  IMAD.WIDE R154, R135, 0x4, R154 ;  /* 0x00000004879a7825 */ /* 0x000fc600078e029a */
[----:B------:R1:W-:Y:S01]  /*18770*/  LDGSTS.E [R156+-0x6ff80], desc[UR22][R152.64], P3 ;  /* 0x90080000989c7fae */ /* 0x0003e200099a1016 */
[----:B--2---:R-:W-:Y:S02]  /*18780*/  VIADD R132, R142, 0x100000 ;  /* 0x001000008e847836 */ /* 0x004fe40000000000 */
[----:B------:R-:W-:-:S03]  /*18790*/  IMAD.WIDE R158, R135, 0x4, R158 ;  /* 0x00000004879e7825 */ /* 0x000fc600078e029e */
[----:B------:R-:W-:Y:S01]  /*187a0*/  LDGSTS.E [R132+-0x6fb80], desc[UR22][R154.64], P3 ;  /* 0x904800009a847fae */ /* 0x000fe200099a1016 */
[----:B-1----:R-:W-:Y:S01]  /*187b0*/  IMAD.WIDE R156, R135, 0x4, R160 ;  /* 0x00000004879c7825 */ /* 0x002fe200078e02a0 */
[----:B------:R-:W-:-:S05]  /*187c0*/  IADD3 R160, PT, PT, R142, 0x100000, RZ ;  /* 0x001000008ea07810 */ /* 0x000fca0007ffe0ff */
[----:B------:R1:W-:Y:S01]  /*187d0*/  LDGSTS.E [R160+-0x6f780], desc[UR22][R156.64], P3 ;  /* 0x908800009ca07fae */ /* 0x0003e200099a1016 */
[----:B------:R-:W-:-:S03]  /*187e0*/  IMAD.WIDE R162, R135, 0x4, R162 ;  /* 0x0000000487a27825 */ /* 0x000fc600078e02a2 */
[----:B------:R-:W-:Y:S01]  /*187f0*/  LDGSTS.E [R132+-0x6f380], desc[UR22][R158.64], P3 ;  /* 0x90c800009e847fae */ /* 0x000fe200099a1016 */
[----:B-1----:R-:W-:-:S04]  /*18800*/  IMAD.WIDE R160, R135, 0x4, R164 ;  /* 0x0000000487a07825 */ /* 0x002fc800078e02a4 */
[----:B------:R-:W-:-:S05]  /*18810*/  VIADD R164, R142, 0x100000 ;  /* 0x001000008ea47836 */ /* 0x000fca0000000000 */
[----:B------:R1:W-:Y:S01]  /*18820*/  LDGSTS.E [R164+-0x6ef80], desc[UR22][R160.64], P3 ;  /* 0x91080000a0a47fae */ /* 0x0003e200099a1016 */
[----:B------:R-:W-:-:S03]  /*18830*/  IMAD.WIDE R166, R135, 0x4, R166 ;  /* 0x0000000487a67825 */ /* 0x000fc600078e02a6 */
[----:B------:R-:W-:Y:S01]  /*18840*/  LDGSTS.E [R132+-0x6eb80], desc[UR22][R162.64], P3 ;  /* 0x91480000a2847fae */ /* 0x000fe200099a1016 */
[----:B-1----:R-:W-:-:S04]  /*18850*/  IMAD.WIDE R164, R135, 0x4, R168 ;  /* 0x0000000487a47825 */ /* 0x002fc800078e02a8 */
[----:B------:R-:W-:-:S05]  /*18860*/  VIADD R168, R142, 0x100000 ;  /* 0x001000008ea87836 */ /* 0x000fca0000000000 */
[----:B------:R1:W-:Y:S01]  /*18870*/  LDGSTS.E [R168+-0x6e780], desc[UR22][R164.64], P3 ;  /* 0x91880000a4a87fae */ /* 0x0003e200099a1016 */
[----:B------:R-:W-:-:S03]  /*18880*/  IMAD.WIDE R170, R135, 0x4, R170 ;  /* 0x0000000487aa7825 */ /* 0x000fc600078e02aa */
[----:B------:R2:W-:Y:S01]  /*18890*/  LDGSTS.E [R132+-0x6e380], desc[UR22][R166.64], P3 ;  /* 0x91c80000a6847fae */ /* 0x0005e200099a1016 */
[----:B-1----:R-:W-:-:S04]  /*188a0*/  IMAD.WIDE R168, R135, 0x4, R172 ;  /* 0x0000000487a87825 */ /* 0x002fc800078e02ac */
[C---:B------:R-:W-:Y:S01]  /*188b0*/  VIADD R172, R141.reuse, 0x100000 ;  /* 0x001000008dac7836 */ /* 0x040fe20000000000 */
[----:B--2---:R-:W-:-:S04]  /*188c0*/  IADD3 R132, PT, PT, R141, 0x100000, RZ ;  /* 0x001000008d847810 */ /* 0x004fc80007ffe0ff */
        /* <DEDUP_REMOVED lines=18> */
[----:B-1----:R-:W-:Y:S01]  /*189f0*/  IMAD.WIDE R184, R135, 0x4, R188 ;  /* 0x0000000487b87825 */ /* 0x002fe200078e02bc */
[----:B------:R-:W-:-:S03]  /*18a00*/  IADD3 R188, PT, PT, R140, 0x100000, RZ ;  /* 0x001000008cbc7810 */ /* 0x000fc60007ffe0ff */
[----:B--2---:R-:W-:Y:S02]  /*18a10*/  VIADD R132, R140, 0x100000 ;  /* 0x001000008c847836 */ /* 0x004fe40000000000 */
        /* <DEDUP_REMOVED lines=13> */
[----:B-1----:R-:W-:Y:S01]  /*18af0*/  IMAD.WIDE R196, R135, 0x4, R200 ;  /* 0x0000000487c47825 */ /* 0x002fe200078e02c8 */
[----:B------:R-:W-:-:S05]  /*18b00*/  IADD3 R200, PT, PT, R140, 0x100000, RZ ;  /* 0x001000008cc87810 */ /* 0x000fca0007ffe0ff */
[----:B------:R1:W-:Y:S01]  /*18b10*/  LDGSTS.E [R200+-0x6e680], desc[UR22][R196.64], P3 ;  /* 0x91980000c4c87fae */ /* 0x0003e200099a1016 */
[----:B------:R-:W-:-:S03]  /*18b20*/  IMAD.WIDE R202, R135, 0x4, R202 ;  /* 0x0000000487ca7825 */ /* 0x000fc600078e02ca */
[----:B------:R2:W-:Y:S01]  /*18b30*/  LDGSTS.E [R132+-0x6e280], desc[UR22][R198.64], P3 ;  /* 0x91d80000c6847fae */ /* 0x0005e200099a1016 */
[----:B-1----:R-:W-:-:S04]  /*18b40*/  IMAD.WIDE R200, R135, 0x4, R204 ;  /* 0x0000000487c87825 */ /* 0x002fc800078e02cc */
[C---:B------:R-:W-:Y:S02]  /*18b50*/  VIADD R204, R139.reuse, 0x100000 ;  /* 0x001000008bcc7836 */ /* 0x040fe40000000000 */
[----:B--2---:R-:W-:-:S03]  /*18b60*/  VIADD R132, R139, 0x100000 ;  /* 0x001000008b847836 */ /* 0x004fc60000000000 */
        /* <DEDUP_REMOVED lines=31> */
[----:B------:R1:W-:Y:S04]  /*18d60*/  LDGSTS.E [R228+-0x6ed80], desc[UR22][R224.64], P3 ;  /* 0x91280000e0e47fae */ /* 0x0003e800099a1016 */
[----:B------:R-:W-:Y:S01]  /*18d70*/  LDGSTS.E [R132+-0x6e980], desc[UR22][R226.64], P3 ;  /* 0x91680000e2847fae */ /* 0x000fe200099a1016 */
[----:B-1----:R-:W-:-:S04]  /*18d80*/  IMAD.WIDE R228, R135, 0x4, R232 ;  /* 0x0000000487e47825 */ /* 0x002fc800078e02e8 */
[----:B------:R-:W-:-:S05]  /*18d90*/  VIADD R232, R138, 0x100000 ;  /* 0x001000008ae87836 */ /* 0x000fca0000000000 */
[----:B------:R1:W-:Y:S01]  /*18da0*/  LDGSTS.E [R232+-0x6e580], desc[UR22][R228.64], P3 ;  /* 0x91a80000e4e87fae */ /* 0x0003e200099a1016 */
[----:B------:R-:W-:-:S04]  /*18db0*/  IMAD.WIDE R230, R135, 0x4, R230 ;  /* 0x0000000487e67825 */ /* 0x000fc800078e02e6 */
[----:B------:R-:W-:Y:S01]  /*18dc0*/  VIADD R236, R137, 0x100000 ;  /* 0x0010000089ec7836 */ /* 0x000fe20000000000 */
[----:B------:R2:W-:Y:S01]  /*18dd0*/  LDGSTS.E [R132+-0x6e180], desc[UR22][R230.64], P3 ;  /* 0x91e80000e6847fae */ /* 0x0005e200099a1016 */
[----:B-1----:R-:W-:-:S04]  /*18de0*/  IMAD.WIDE R232, R135, 0x4, R234 ;  /* 0x0000000487e87825 */ /* 0x002fc800078e02ea */
[----:B------:R-:W-:Y:S01]  /*18df0*/  IMAD.WIDE R234, R135, 0x4, R250 ;  /* 0x0000000487ea7825 */ /* 0x000fe200078e02fa */
[----:B------:R1:W-:Y:S04]  /*18e00*/  LDGSTS.E [R236+-0x6fd00], desc[UR22][R232.64], P3 ;  /* 0x90300000e8ec7fae */ /* 0x0003e800099a1016 */
[----:B------:R-:W4:Y:S04]  /*18e10*/  LDL.LU.64 R250, [R1+0x3e8] ;  /* 0x0003e80001fa7983 */ /* 0x000f280000300a00 */
[----:B------:R-:W4:Y:S01]  /*18e20*/  LDL.LU.64 R242, [R1+0x3f8] ;  /* 0x0003f80001f27983 */ /* 0x000f220000300a00 */
[----:B--2---:R-:W-:Y:S01]  /*18e30*/  IADD3 R132, PT, PT, R137, 0x100000, RZ ;  /* 0x0010000089847810 */ /* 0x004fe20007ffe0ff */
[----:B------:R-:W-:-:S04]  /*18e40*/  IMAD.WIDE R238, R135, 0x4, R240 ;  /* 0x0000000487ee7825 */ /* 0x000fc800078e02f0 */
[----:B-1----:R-:W-:Y:S01]  /*18e50*/  IMAD.WIDE R236, R135, 0x4, R4 ;  /* 0x0000000487ec7825 */ /* 0x002fe200078e0204 */
[----:B------:R-:W-:Y:S03]  /*18e60*/  LDGSTS.E [R132+-0x6f900], desc[UR22][R234.64], P3 ;  /* 0x90700000ea847fae */ /* 0x000fe600099a1016 */
[----:B------:R-:W-:Y:S01]  /*18e70*/  VIADD R244, R137, 0x100000 ;  /* 0x0010000089f47836 */ /* 0x000fe20000000000 */
[----:B------:R-:W2:Y:S04]  /*18e80*/  LDL.LU.64 R4, [R1+0x438] ;  /* 0x0004380001047983 */ /* 0x000ea80000300a00 */
[----:B------:R-:W2:Y:S01]  /*18e90*/  LDL.LU.64 R240, [R1+0x430] ;  /* 0x0004300001f07983 */ /* 0x000ea20000300a00 */
[----:B------:R-:W-:-:S03]  /*18ea0*/  IMAD.WIDE R248, R135, 0x4, R2 ;  /* 0x0000000487f87825 */ /* 0x000fc600078e0202 */
[----:B------:R1:W-:Y:S01]  /*18eb0*/  LDGSTS.E [R244+-0x6f500], desc[UR22][R236.64], P3 ;  /* 0x90b00000ecf47fae */ /* 0x0003e200099a1016 */
[----:B------:R-:W-:Y:S02]  /*18ec0*/  VIADD R252, R137, 0x100000 ;  /* 0x0010000089fc7836 */ /* 0x000fe40000000000 */
[C---:B---3--:R-:W-:Y:S01]  /*18ed0*/  IMAD.WIDE R12, R135.reuse, 0x4, R12 ;  /* 0x00000004870c7825 */ /* 0x048fe200078e020c */
[----:B------:R-:W-:Y:S03]  /*18ee0*/  LDGSTS.E [R132+-0x6f100], desc[UR22][R238.64], P3 ;  /* 0x90f00000ee847fae */ /* 0x000fe600099a1016 */
[C---:B-1----:R-:W-:Y:S02]  /*18ef0*/  IMAD.WIDE R244, R135.reuse, 0x4, R246 ;  /* 0x0000000487f47825 */ /* 0x042fe400078e02f6 */
[----:B------:R-:W3:Y:S04]  /*18f00*/  LDL.LU.64 R246, [R1+0x428] ;  /* 0x0004280001f67983 */ /* 0x000ee80000300a00 */
[----:B------:R-:W3:Y:S01]  /*18f10*/  LDL.LU.64 R2, [R1+0x420] ;  /* 0x0004200001027983 */ /* 0x000ee20000300a00 */
[----:B------:R-:W-:-:S03]  /*18f20*/  IMAD.WIDE R10, R135, 0x4, R10 ;  /* 0x00000004870a7825 */ /* 0x000fc600078e020a */
[----:B------:R-:W-:Y:S04]  /*18f30*/  LDGSTS.E [R252+-0x6ed00], desc[UR22][R244.64], P3 ;  /* 0x91300000f4fc7fae */ /* 0x000fe800099a1016 */
[----:B------:R-:W-:Y:S04]  /*18f40*/  LDGSTS.E [R132+-0x6e900], desc[UR22][R248.64], P3 ;  /* 0x91700000f8847fae */ /* 0x000fe800099a1016 */
[----:B------:R1:W-:Y:S04]  /*18f50*/  STL.64 [R1], R12 ;  /* 0x0000000c01007387 */ /* 0x0003e80000100a00 */
[----:B------:R1:W-:Y:S04]  /*18f60*/  LDGSTS.E [R252+-0x6e500], desc[UR22][R12.64], P3 ;  /* 0x91b000000cfc7fae */ /* 0x0003e800099a1016 */
[----:B------:R1:W-:Y:S04]  /*18f70*/  LDGSTS.E [R132+-0x6e100], desc[UR22][R10.64], P3 ;  /* 0x91f000000a847fae */ /* 0x0003e800099a1016 */
[----:B-1----:R-:W3:Y:S01]  /*18f80*/  LDL.LU.64 R12, [R1+0x720] ;  /* 0x00072000010c7983 */ /* 0x002ee20000300a00 */
[----:B------:R-:W-:-:S03]  /*18f90*/  VIADD R252, R136, 0x100000 ;  /* 0x0010000088fc7836 */ /* 0x000fc60000000000 */
[----:B------:R1:W-:Y:S01]  /*18fa0*/  STL.64 [R1+0x8], R10 ;  /* 0x0000080a01007387 */ /* 0x0003e20000100a00 */
[----:B------:R-:W-:Y:S01]  /*18fb0*/  IADD3 R132, PT, PT, R136, 0x100000, RZ ;  /* 0x0010000088847810 */ /* 0x000fe20007ffe0ff */
[----:B-1----:R-:W-:-:S04]  /*18fc0*/  IMAD.WIDE R10, R135, 0x4, R8 ;  /* 0x00000004870a7825 */ /* 0x002fc800078e0208 */
[C---:B------:R-:W-:Y:S01]  /*18fd0*/  IMAD.WIDE R8, R135.reuse, 0x4, R6 ;  /* 0x0000000487087825 */ /* 0x040fe200078e0206 */
[----:B------:R-:W-:Y:S04]  /*18fe0*/  LDGSTS.E [R252+-0x6fc80], desc[UR22][R10.64], P3 ;  /* 0x903800000afc7fae */ /* 0x000fe800099a1016 */
[----:B------:R-:W3:Y:S04]  /*18ff0*/  LDL.LU.64 R6, [R1+0x418] ;  /* 0x0004180001067983 */ /* 0x000ee80000300a00 */
[----:B------:R1:W-:Y:S04]  /*19000*/  STL.64 [R1+0x10], R10 ;  /* 0x0000100a01007387 */ /* 0x0003e80000100a00 */
[----:B------:R4:W-:Y:S04]  /*19010*/  STL.64 [R1+0x18], R8 ;  /* 0x0000180801007387 */ /* 0x0009e80000100a00 */
[----:B------:R4:W-:Y:S04]  /*19020*/  LDGSTS.E [R132+-0x6f880], desc[UR22][R8.64], P3 ;  /* 0x9078000008847fae */ /* 0x0009e800099a1016 */
[----:B-1----:R-:W3:Y:S01]  /*19030*/  LDL.LU.64 R10, [R1+0x718] ;  /* 0x00071800010a7983 */ /* 0x002ee20000300a00 */
[----:B----4-:R-:W-:-:S04]  /*19040*/  IMAD.WIDE R250, R135, 0x4, R250 ;  /* 0x0000000487fa7825 */ /* 0x010fc800078e02fa */
[C---:B------:R-:W-:Y:S01]  /*19050*/  IMAD.WIDE R8, R135.reuse, 0x4, R242 ;  /* 0x0000000487087825 */ /* 0x040fe200078e02f2 */
[----:B------:R1:W-:Y:S01]  /*19060*/  STL.64 [R1+0x20], R250 ;  /* 0x000020fa01007387 */ /* 0x0003e20000100a00 */
[----:B------:R-:W4:Y:S03]  /*19070*/  LDC R243, c[0x0][0x3a0] ;  /* 0x0000e800fff37b82 */ /* 0x000f260000000800 */
[----:B------:R1:W-:Y:S04]  /*19080*/  STL.64 [R1+0x28], R8 ;  /* 0x0000280801007387 */ /* 0x0003e80000100a00 */
[----:B------:R-:W-:Y:S01]  /*19090*/  LDGSTS.E [R252+-0x6f480], desc[UR22][R250.64], P3 ;  /* 0x90b80000fafc7fae */ /* 0x000fe200099a1016 */
[----:B------:R-:W3:Y:S03]  /*190a0*/  LDC R242, c[0x0][0x3a0] ;  /* 0x0000e800fff27b82 */ /* 0x000ee60000000800 */
[----:B------:R1:W-:Y:S01]  /*190b0*/  LDGSTS.E [R132+-0x6f080], desc[UR22][R8.64], P3 ;  /* 0x90f8000008847fae */ /* 0x0003e200099a1016 */
[----:B--2---:R-:W-:-:S03]  /*190c0*/  IMAD.WIDE R240, R135, 0x4, R240 ;  /* 0x0000000487f07825 */ /* 0x004fc600078e02f0 */
[----:B-1----:R-:W2:Y:S01]  /*190d0*/  LDL.LU.64 R250, [R1+0x410] ;  /* 0x0004100001fa7983 */ /* 0x002ea20000300a00 */
[----:B------:R-:W-:-:S03]  /*190e0*/  IMAD.WIDE R8, R135, 0x4, R4 ;  /* 0x0000000487087825 */ /* 0x000fc600078e0204 */
[----:B------:R-:W2:Y:S04]  /*190f0*/  LDL.LU.64 R4, [R1+0x408] ;  /* 0x0004080001047983 */ /* 0x000ea80000300a00 */
[----:B------:R1:W-:Y:S04]  /*19100*/  STL.64 [R1+0x30], R8 ;  /* 0x0000300801007387 */ /* 0x0003e80000100a00 */
[----:B------:R-:W-:Y:S04]  /*19110*/  LDGSTS.E [R252+-0x6ec80], desc[UR22][R8.64], P3 ;  /* 0x9138000008fc7fae */ /* 0x000fe800099a1016 */
[----:B------:R3:W-:Y:S04]  /*19120*/  STL.64 [R1+0x38], R240 ;  /* 0x000038f001007387 */ /* 0x0007e80000100a00 */
[----:B------:R3:W-:Y:S04]  /*19130*/  LDGSTS.E [R132+-0x6e880], desc[UR22][R240.64], P3 ;  /* 0x91780000f0847fae */ /* 0x0007e800099a1016 */
[----:B-1----:R-:W2:Y:S01]  /*19140*/  LDL.LU.64 R8, [R1+0x710] ;  /* 0x0007100001087983 */ /* 0x002ea20000300a00 */
[----:B---3--:R-:W-:-:S04]  /*19150*/  IMAD.WIDE R240, R135, 0x4, R246 ;  /* 0x0000000487f07825 */ /* 0x008fc800078e02f6 */
[----:B------:R-:W-:Y:S01]  /*19160*/  IMAD.WIDE R246, R135, 0x4, R2 ;  /* 0x0000000487f67825 */ /* 0x000fe200078e0202 */
[----:B------:R1:W-:Y:S04]  /*19170*/  LDGSTS.E [R252+-0x6e480], desc[UR22][R240.64], P3 ;  /* 0x91b80000f0fc7fae */ /* 0x0003e800099a1016 */
[----:B------:R-:W3:Y:S04]  /*19180*/  LDL.LU.64 R2, [R1+0x400] ;  /* 0x0004000001027983 */ /* 0x000ee80000300a00 */
[----:B------:R1:W-:Y:S04]  /*19190*/  LDGSTS.E [R132+-0x6e080], desc[UR22][R246.64], P3 ;  /* 0x91f80000f6847fae */ /* 0x0003e800099a1016 */
[----:B------:R-:W0:Y:S01]  /*191a0*/  LDGDEPBAR ;  /* 0x00000000000079af */ /* 0x000e220000000000 */
[----:B----4-:R-:W-:Y:S01]  /*191b0*/  VIADD R243, R243, 0xfffffd7c ;  /* 0xfffffd7cf3f37836 */ /* 0x010fe20000000000 */
[----:B-1----:R-:W1:Y:S02]  /*191c0*/  LDC R252, c[0x0][0x3a0] ;  /* 0x0000e800fffc7b82 */ /* 0x002e640000000800 */
[----:B------:R4:W-:Y:S04]  /*191d0*/  STL.64 [R1+0x40], R240 ;  /* 0x000040f001007387 */ /* 0x0009e80000100a00 */
[----:B------:R4:W-:Y:S01]  /*191e0*/  STL.64 [R1+0x420], R246 ;  /* 0x000420f601007387 */ /* 0x0009e20000100a00 */
[----:B------:R-:W-:Y:S01]  /*191f0*/  ISETP.GE.U32.AND P3, PT, R243, 0x7ffffcfd, PT ;  /* 0x7ffffcfdf300780c */ /* 0x000fe20003f66070 */
[----:B------:R-:W-:-:S02]  /*19200*/  VIADD R132, R242, 0xfffffd7b ;  /* 0xfffffd7bf2847836 */ /* 0x000fc40000000000 */
[----:B----4-:R-:W4:Y:S01]  /*19210*/  LDL.LU.64 R240, [R1+0x3f0] ;  /* 0x0003f00001f07983 */ /* 0x010f220000300a00 */
[C---:B------:R-:W-:Y:S01]  /*19220*/  IMAD.WIDE R6, R133.reuse, 0x4, R6 ;  /* 0x0000000485067825 */ /* 0x040fe200078e0206 */
[----:B------:R-:W-:Y:S08]  /*19230*/  BAR.SYNC.DEFER_BLOCKING 0x0 ;  /* 0x0000000000007b1d */ /* 0x000ff00000010000 */
[----:B------:R-:W1:Y:S01]  /*19240*/  LDC R247, c[0x0][0x3a0] ;  /* 0x0000e800fff77b82 */ /* 0x000e620000000800 */
[----:B------:R-:W4:Y:S04]  /*19250*/  LDL.LU.64 R242, [R1+0x3e0] ;  /* 0x0003e00001f27983 */ /* 0x000f280000300a00 */
[----:B------:R1:W-:Y:S03]  /*19260*/  STL.64 [R1+0x418], R6 ;  /* 0x0004180601007387 */ /* 0x0003e60000100a00 */
[----:B------:R-:W2:Y:S01]  /*19270*/  LDC R246, c[0x0][0x3a0] ;  /* 0x0000e800fff67b82 */ /* 0x000ea20000000800 */
[----:B------:R-:W-:Y:S01]  /*19280*/  @!PT LDS RZ, [RZ] ;  /* 0x00000000fffff984 */ /* 0x000fe20000000800 */
[----:B------:R-:W-:Y:S01]  /*19290*/  @!PT LDS RZ, [RZ] ;  /* 0x00000000fffff984 */ /* 0x000fe20000000800 */
[----:B------:R-:W-:Y:S01]  /*192a0*/  @!PT LDS RZ, [RZ] ;  /* 0x00000000fffff984 */ /* 0x000fe20000000800 */
[----:B------:R1:W-:Y:S04]  /*192b0*/  LDGSTS.E [R134+0x50000], desc[UR22][R6.64], !P1 ;  /* 0x5000000006867fae */ /* 0x0003e8000c9a1016 */
[----:B-1----:R-:W4:Y:S01]  /*192c0*/  LDL.LU.64 R6, [R1+0x3d0] ;  /* 0x0003d00001067983 */ /* 0x002f220000300a00 */
[----:B--2---:R-:W-:-:S05]  /*192d0*/  IMAD.WIDE R250, R133, 0x4, R250 ;  /* 0x0000000485fa7825 */ /* 0x004fca00078e02fa */
[----:B------:R1:W-:Y:S01]  /*192e0*/  STL.64 [R1+0x410], R250 ;  /* 0x000410fa01007387 */ /* 0x0003e20000100a00 */
[----:B------:R-:W-:-:S03]  /*192f0*/  IMAD.WIDE R4, R133, 0x4, R4 ;  /* 0x0000000485047825 */ /* 0x000fc600078e0204 */
[----:B------:R2:W-:Y:S04]  /*19300*/  LDGSTS.E [R134+0x50004], desc[UR22][R250.64], !P6 ;  /* 0x50004000fa867fae */ /* 0x0005e8000f1a1016 */
[----:B------:R2:W-:Y:S04]  /*19310*/  LDGSTS.E [R134+0x50008], desc[UR22][R4.64], !P5 ;  /* 0x5000800004867fae */ /* 0x0005e8000e9a1016 */
[----:B-1----:R-:W2:Y:S04]  /*19320*/  LDL.LU.64 R250, [R1+0x3c8] ;  /* 0x0003c80001fa7983 */ /* 0x002ea80000300a00 */
[----:B------:R1:W-:Y:S04]  /*19330*/  STL.64 [R1+0x408], R4 ;  /* 0x0004080401007387 */ /* 0x0003e80000100a00 */
[----:B-1----:R-:W2:Y:S01]  /*19340*/  LDL.LU.64 R4, [R1+0x3b8] ;  /* 0x0003b80001047983 */ /* 0x002ea20000300a00 */
[----:B---3--:R-:W-:-:S05]  /*19350*/  IMAD.WIDE R2, R133, 0x4, R2 ;  /* 0x0000000485027825 */ /* 0x008fca00078e0202 */
[----:B------:R1:W-:Y:S04]  /*19360*/  STL.64 [R1+0x3f8], R2 ;  /* 0x0003f80201007387 */ /* 0x0003e80000100a00 */
[----:B------:R3:W-:Y:S04]  /*19370*/  LDGSTS.E [R134+0x5000c], desc[UR22][R2.64], !P3 ;  /* 0x5000c00002867fae */ /* 0x0007e8000d9a1016 */
[----:B-1----:R-:W3:Y:S01]  /*19380*/  LDL.LU.64 R2, [R1+0x3b0] ;  /* 0x0003b00001027983 */ /* 0x002ee20000300a00 */
[----:B------:R-:W-:Y:S01]  /*19390*/  ISETP.GE.U32.AND P1, PT, R132, 0x7ffffcfc, PT ;  /* 0x7ffffcfc8400780c */ /* 0x000fe20003f26070 */
[----:B------:R-:W-:-:S02]  /*193a0*/  VIADD R132, R252, 0xfffffd7a ;  /* 0xfffffd7afc847836 */ /* 0x000fc40000000000 */
[----:B------:R-:W1:Y:S03]  /*193b0*/  LDC R252, c[0x0][0x3a0] ;  /* 0x0000e800fffc7b82 */ /* 0x000e660000000800 */
[----:B------:R-:W-:Y:S02]  /*193c0*/  ISETP.GE.U32.AND P6, PT, R132, 0x7ffffcfb, PT ;  /* 0x7ffffcfb8400780c */ /* 0x000fe40003fc6070 */
[----:B------:R-:W-:-:S03]  /*193d0*/  IADD3 R132, PT, PT, R247, -0x287, RZ ;  /* 0xfffffd79f7847810 */ /* 0x000fc60007ffe0ff */
[----:B------:R-:W1:Y:S01]  /*193e0*/  LDC R247, c[0x0][0x3a0] ;  /* 0x0000e800fff77b82 */ /* 0x000e620000000800 */
[----:B------:R-:W-:Y:S01]  /*193f0*/  ISETP.GE.U32.AND P5, PT, R132, 0x7ffffcfa, PT ;  /* 0x7ffffcfa8400780c */ /* 0x000fe20003fa6070 */
[----:B------:R-:W-:Y:S02]  /*19400*/  VIADD R132, R246, 0xfffffd78 ;  /* 0xfffffd78f6847836 */ /* 0x000fe40000000000 */
[----:B----4-:R-:W-:-:S03]  /*19410*/  IMAD.WIDE R240, R133, 0x4, R240 ;  /* 0x0000000485f07825 */ /* 0x010fc600078e02f0 */
[----:B------:R-:W-:Y:S01]  /*19420*/  ISETP.GE.U32.AND P3, PT, R132, 0x7ffffcf9, PT ;  /* 0x7ffffcf98400780c */ /* 0x000fe20003f66070 */
[----:B------:R-:W-:Y:S01]  /*19430*/  IMAD.WIDE R242, R133, 0x4, R242 ;  /* 0x0000000485f27825 */ /* 0x000fe200078e02f2 */
[----:B------:R4:W-:Y:S01]  /*19440*/  STL.64 [R1+0x3e8], R240 ;  /* 0x0003e8f001007387 */ /* 0x0009e20000100a00 */
[----:B------:R-:W2:Y:S03]  /*19450*/  LDC R246, c[0x0][0x3a0] ;  /* 0x0000e800fff67b82 */ /* 0x000ea60000000800 */
[----:B------:R1:W-:Y:S02]  /*19460*/  LDGSTS.E [R134+0x50010], desc[UR22][R240.64], !P1 ;  /* 0x50010000f0867fae */ /* 0x0003e4000c9a1016 */
[----:B-1----:R-:W-:Y:S02]  /*19470*/  VIADD R132, R252, 0xfffffd77 ;  /* 0xfffffd77fc847836 */ /* 0x002fe40000000000 */
[----:B------:R1:W-:Y:S01]  /*19480*/  LDGSTS.E [R134+0x50014], desc[UR22][R242.64], !P6 ;  /* 0x50014000f2867fae */ /* 0x0003e2000f1a1016 */
[----:B------:R-:W1:Y:S02]  /*19490*/  LDC R252, c[0x0][0x3a0] ;  /* 0x0000e800fffc7b82 */ /* 0x000e640000000800 */
[----:B------:R-:W-:Y:S01]  /*194a0*/  ISETP.GE.U32.AND P1, PT, R132, 0x7ffffcf8, PT ;  /* 0x7ffffcf88400780c */ /* 0x000fe20003f26070 */
[----:B----4-:R-:W4:Y:S01]  /*194b0*/  LDL.LU.64 R240, [R1+0x3a0] ;  /* 0x0003a00001f07983 */ /* 0x010f220000300a00 */
[----:B------:R-:W-:-:S04]  /*194c0*/  VIADD R132, R247, 0xfffffd76 ;  /* 0xfffffd76f7847836 */ /* 0x000fc80000000000 */
[----:B------:R-:W1:Y:S01]  /*194d0*/  LDC R247, c[0x0][0x3a0] ;  /* 0x0000e800fff77b82 */ /* 0x000e620000000800 */
[----:B------:R-:W-:Y:S01]  /*194e0*/  IMAD.WIDE R6, R133, 0x4, R6 ;  /* 0x0000000485067825 */ /* 0x000fe200078e0206 */
[----:B------:R1:W-:Y:S04]  /*194f0*/  STL.64 [R1+0x3d8], R242 ;  /* 0x0003d8f201007387 */ /* 0x0003e80000100a00 */
[----:B------:R1:W-:Y:S01]  /*19500*/  LDGSTS.E [R134+0x50018], desc[UR22][R6.64], !P5 ;  /* 0x5001800006867fae */ /* 0x0003e2000e9a1016 */
[----:B------:R-:W-:-:S03]  /*19510*/  ISETP.GE.U32.AND P6, PT, R132, 0x7ffffcf7, PT ;  /* 0x7ffffcf78400780c */ /* 0x000fc60003fc6070 */
[----:B-1----:R-:W4:Y:S04]  /*19520*/  LDL.LU.64 R242, [R1+0x390] ;  /* 0x0003900001f27983 */ /* 0x002f280000300a00 */
[----:B------:R1:W-:Y:S04]  /*19530*/  STL.64 [R1+0x3d0], R6 ;  /* 0x0003d00601007387 */ /* 0x0003e80000100a00 */
[----:B-1----:R-:W4:Y:S01]  /*19540*/  LDL.LU.64 R6, [R1+0x380] ;  /* 0x0003800001067983 */ /* 0x002f220000300a00 */
[----:B--2---:R-:W-:-:S05]  /*19550*/  IMAD.WIDE R250, R133, 0x4, R250 ;  /* 0x0000000485fa7825 */ /* 0x004fca00078e02fa */
[----:B------:R1:W-:Y:S04]  /*19560*/  STL.64 [R1+0x3c8], R250 ;  /* 0x0003c8fa01007387 */ /* 0x0003e80000100a00 */
[----:B------:R2:W-:Y:S01]  /*19570*/  LDGSTS.E [R134+0x5001c], desc[UR22][R250.64], !P3 ;  /* 0x5001c000fa867fae */ /* 0x0005e2000d9a1016 */
[----:B------:R-:W-:-:S03]  /*19580*/  IMAD.WIDE R4, R133, 0x4, R4 ;  /* 0x0000000485047825 */ /* 0x000fc600078e0204 */
[----:B-1----:R-:W2:Y:S04]  /*19590*/  LDL.LU.64 R250, [R1+0x370] ;  /* 0x0003700001fa7983 */ /* 0x002ea80000300a00 */
[----:B------:R1:W-:Y:S04]  /*195a0*/  STL.64 [R1+0x3c0], R4 ;  /* 0x0003c00401007387 */ /* 0x0003e80000100a00 */
[----:B------:R1:W-:Y:S04]  /*195b0*/  LDGSTS.E [R134+0x50020], desc[UR22][R4.64], !P1 ;  /* 0x5002000004867fae */ /* 0x0003e8000c9a1016 */
[----:B-1----:R-:W2:Y:S01]  /*195c0*/  LDL.LU.64 R4, [R1+0x368] ;  /* 0x0003680001047983 */ /* 0x002ea20000300a00 */
[----:B---3--:R-:W-:-:S05]  /*195d0*/  IMAD.WIDE R2, R133, 0x4, R2 ;  /* 0x0000000485027825 */ /* 0x008fca00078e0202 */
[----:B------:R1:W-:Y:S04]  /*195e0*/  STL.64 [R1+0x3b8], R2 ;  /* 0x0003b80201007387 */ /* 0x0003e80000100a00 */
[----:B------:R3:W-:Y:S04]  /*195f0*/  LDGSTS.E [R134+0x50024], desc[UR22][R2.64], !P6 ;  /* 0x5002400002867fae */ /* 0x0007e8000f1a1016 */
[----:B-1----:R-:W3:Y:S01]  /*19600*/  LDL.LU.64 R2, [R1+0x358] ;  /* 0x0003580001027983 */ /* 0x002ee20000300a00 */
[----:B------:R-:W-:Y:S02]  /*19610*/  IADD3 R132, PT, PT, R246, -0x28b, RZ ;  /* 0xfffffd75f6847810 */ /* 0x000fe40007ffe0ff */
[----:B------:R-:W1:Y:S02]  /*19620*/  LDC R246, c[0x0][0x3a0] ;  /* 0x0000e800fff67b82 */ /* 0x000e640000000800 */
[----:B------:R-:W-:Y:S01]  /*19630*/  ISETP.GE.U32.AND P5, PT, R132, 0x7ffffcf6, PT ;  /* 0x7ffffcf68400780c */ /* 0x000fe20003fa6070 */
[----:B------:R-:W-:-:S05]  /*19640*/  VIADD R132, R252, 0xfffffd74 ;  /* 0xfffffd74fc847836 */ /* 0x000fca0000000000 */
[----:B------:R-:W4:Y:S01]  /*19650*/  LDC R252, c[0x0][0x3a0] ;  /* 0x0000e800fffc7b82 */ /* 0x000f220000000800 */
[----:B------:R-:W-:Y:S01]  /*19660*/  ISETP.GE.U32.AND P3, PT, R132, 0x7ffffcf5, PT ;  /* 0x7ffffcf58400780c */ /* 0x000fe20003f66070 */
[----:B------:R-:W-:-:S06]  /*19670*/  VIADD R132, R247, 0xfffffd73 ;  /* 0xfffffd73f7847836 */ /* 0x000fcc0000000000 */
[----:B------:R-:W4:Y:S01]  /*19680*/  LDC R247, c[0x0][0x3a0] ;  /* 0x0000e800fff77b82 */ /* 0x000f220000000800 */
[----:B------:R-:W-:Y:S01]  /*19690*/  ISETP.GE.U32.AND P1, PT, R132, 0x7ffffcf4, PT ;  /* 0x7ffffcf48400780c */ /* 0x000fe20003f26070 */
[----:B----4-:R-:W-:-:S04]  /*196a0*/  IMAD.WIDE R240, R133, 0x4, R240 ;  /* 0x0000000485f07825 */ /* 0x010fc800078e02f0 */
[----:B-1----:R-:W-:Y:S01]  /*196b0*/  VIADD R132, R246, 0xfffffd72 ;  /* 0xfffffd72f6847836 */ /* 0x002fe20000000000 */
[----:B------:R1:W-:Y:S01]  /*196c0*/  STL.64 [R1+0x3b0], R240 ;  /* 0x0003b0f001007387 */ /* 0x0003e20000100a00 */
[----:B------:R-:W4:Y:S03]  /*196d0*/  LDC R246, c[0x0][0x3a0] ;  /* 0x0000e800fff67b82 */ /* 0x000f260000000800 */
[----:B------:R-:W-:Y:S01]  /*196e0*/  ISETP.GE.U32.AND P6, PT, R132, 0x7ffffcf3, PT ;  /* 0x7ffffcf38400780c */ /* 0x000fe20003fc6070 */
[----:B------:R1:W-:Y:S01]  /*196f0*/  LDGSTS.E [R134+0x50028], desc[UR22][R240.64], !P5 ;  /* 0x50028000f0867fae */ /* 0x0003e2000e9a1016 */
[----:B------:R-:W-:Y:S01]  /*19700*/  IMAD.WIDE R242, R133, 0x4, R242 ;  /* 0x0000000485f27825 */ /* 0x000fe200078e02f2 */
[----:B------:R-:W-:Y:S02]  /*19710*/  IADD3 R132, PT, PT, R252, -0x28f, RZ ;  /* 0xfffffd71fc847810 */ /* 0x000fe40007ffe0ff */
[----:B------:R-:W2:Y:S02]  /*19720*/  LDC R252, c[0x0][0x3a0] ;  /* 0x0000e800fffc7b82 */ /* 0x000ea40000000800 */
[----:B------:R-:W-:Y:S01]  /*19730*/  ISETP.GE.U32.AND P5, PT, R132, 0x7ffffcf2, PT ;  /* 0x7ffffcf28400780c */ /* 0x000fe20003fa6070 */
[----:B------:R2:W-:Y:S04]  /*19740*/  LDGSTS.E [R134+0x5002c], desc[UR22][R242.64], !P3 ;  /* 0x5002c000f2867fae */ /* 0x0005e8000d9a1016 */
[----:B-1----:R-:W4:Y:S01]  /*19750*/  LDL.LU.64 R240, [R1+0x348] ;  /* 0x0003480001f07983 */ /* 0x002f220000300a00 */
[----:B------:R-:W-:-:S02]  /*19760*/  VIADD R132, R247, 0xfffffd70 ;  /* 0xfffffd70f7847836 */ /* 0x000fc40000000000 */
        /* <DEDUP_REMOVED lines=20> */
[----:B----4-:R-:W-:Y:S02]  /*198b0*/  VIADD R132, R246, 0xfffffd6f ;  /* 0xfffffd6ff6847836 */ /* 0x010fe40000000000 */
[----:B------:R-:W1:Y:S03]  /*198c0*/  LDC R246, c[0x0][0x3a0] ;  /* 0x0000e800fff67b82 */ /* 0x000e660000000800 */
[----:B------:R-:W-:Y:S01]  /*198d0*/  ISETP.GE.U32.AND P1, PT, R132, 0x7ffffcf0, PT ;  /* 0x7ffffcf08400780c */ /* 0x000fe20003f26070 */
[----:B------:R-:W-:-:S04]  /*198e0*/  VIADD R132, R252, 0xfffffd6e ;  /* 0xfffffd6efc847836 */ /* 0x000fc80000000000 */
[----:B------:R-:W4:Y:S01]  /*198f0*/  LDC R252, c[0x0][0x3a0] ;  /* 0x0000e800fffc7b82 */ /* 0x000f220000000800 */
[----:B------:R-:W-:Y:S02]  /*19900*/  ISETP.GE.U32.AND P6, PT, R132, 0x7ffffcef, PT ;  /* 0x7ffffcef8400780c */ /* 0x000fe40003fc6070 */
[----:B------:R-:W-:-:S05]  /*19910*/  IADD3 R132, PT, PT, R247, -0x293, RZ ;  /* 0xfffffd6df7847810 */ /* 0x000fca0007ffe0ff */
[----:B------:R-:W4:Y:S01]  /*19920*/  LDC R247, c[0x0][0x3a0] ;  /* 0x0000e800fff77b82 */ /* 0x000f220000000800 */
[----:B------:R-:W-:Y:S01]  /*19930*/  ISETP.GE.U32.AND P5, PT, R132, 0x7ffffcee, PT ;  /* 0x7ffffcee8400780c */ /* 0x000fe20003fa6070 */
[----:B------:R-:W-:-:S04]  /*19940*/  IMAD.WIDE R240, R133, 0x4, R240 ;  /* 0x0000000485f07825 */ /* 0x000fc800078e02f0 */
[----:B-1----:R-:W-:Y:S01]  /*19950*/  VIADD R132, R246, 0xfffffd6c ;  /* 0xfffffd6cf6847836 */ /* 0x002fe20000000000 */
[----:B------:R1:W-:Y:S01]  /*19960*/  STL.64 [R1+0x380], R240 ;  /* 0x000380f001007387 */ /* 0x0003e20000100a00 */
[----:B------:R-:W2:Y:S03]  /*19970*/  LDC R246, c[0x0][0x3a0] ;  /* 0x0000e800fff67b82 */ /* 0x000ea60000000800 */
[----:B------:R-:W-:Y:S01]  /*19980*/  ISETP.GE.U32.AND P3, PT, R132, 0x7ffffced, PT ;  /* 0x7ffffced8400780c */ /* 0x000fe20003f66070 */
[----:B------:R1:W-:Y:S01]  /*19990*/  LDGSTS.E [R134+0x50040], desc[UR22][R240.64], !P1 ;  /* 0x50040000f0867fae */ /* 0x0003e2000c9a1016 */
[----:B----4-:R-:W-:-:S03]  /*199a0*/  VIADD R132, R252, 0xfffffd6b ;  /* 0xfffffd6bfc847836 */ /* 0x010fc60000000000 */
[----:B------:R-:W4:Y:S01]  /*199b0*/  LDC R252, c[0x0][0x3a0] ;  /* 0x0000e800fffc7b82 */ /* 0x000f220000000800 */
[----:B------:R-:W-:Y:S01]  /*199c0*/  IMAD.WIDE R242, R133, 0x4, R242 ;  /* 0x0000000485f27825 */ /* 0x000fe200078e02f2 */
[----:B-1----:R-:W4:Y:S01]  /*199d0*/  LDL.LU.64 R240, [R1+0x2e8] ;  /* 0x0002e80001f07983 */ /* 0x002f220000300a00 */
[----:B------:R-:W-:Y:S02]  /*199e0*/  ISETP.GE.U32.AND P1, PT, R132, 0x7ffffcec, PT ;  /* 0x7ffffcec8400780c */ /* 0x000fe40003f26070 */
[----:B------:R-:W-:Y:S01]  /*199f0*/  VIADD R132, R247, 0xfffffd6a ;  /* 0xfffffd6af7847836 */ /* 0x000fe20000000000 */
[----:B------:R1:W-:Y:S02]  /*19a00*/  STL.64 [R1+0x378], R242 ;  /* 0x000378f201007387 */ /* 0x0003e40000100a00 */
[----:B------:R-:W2:Y:S02]  /*19a10*/  LDC R247, c[0x0][0x3a0] ;  /* 0x0000e800fff77b82 */ /* 0x000ea40000000800 */
[----:B------:R1:W-:Y:S01]  /*19a20*/  LDGSTS.E [R134+0x50044], desc[UR22][R242.64], !P6 ;  /* 0x50044000f2867fae */ /* 0x0003e2000f1a1016 */
[----:B------:R-:W-:Y:S01]  /*19a30*/  IMAD.WIDE R6, R133, 0x4, R6 ;  /* 0x0000000485067825 */ /* 0x000fe200078e0206 */
[----:B------:R-:W-:-:S04]  /*19a40*/  ISETP.GE.U32.AND P6, PT, R132, 0x7ffffceb, PT ;  /* 0x7ffffceb8400780c */ /* 0x000fc80003fc6070 */
[----:B------:R2:W-:Y:S04]  /*19a50*/  LDGSTS.E [R134+0x50048], desc[UR22][R6.64], !P5 ;  /* 0x5004800006867fae */ /* 0x0005e8000e9a1016 */
        /* <DEDUP_REMOVED lines=18> */
[----:B----4-:R-:W-:-:S05]  /*19b80*/  VIADD R132, R252, 0xfffffd68 ;  /* 0xfffffd68fc847836 */ /* 0x010fca0000000000 */
[----:B------:R-:W4:Y:S01]  /*19b90*/  LDC R252, c[0x0][0x3a0] ;  /* 0x0000e800fffc7b82 */ /* 0x000f220000000800 */
[----:B------:R-:W-:Y:S01]  /*19ba0*/  ISETP.GE.U32.AND P3, PT, R132, 0x7ffffce9, PT ;  /* 0x7ffffce98400780c */ /* 0x000fe20003f66070 */
[----:B------:R-:W-:-:S06]  /*19bb0*/  VIADD R132, R247, 0xfffffd67 ;  /* 0xfffffd67f7847836 */ /* 0x000fcc0000000000 */
        /* <DEDUP_REMOVED lines=8> */
[----:B----4-:R-:W-:-:S03]  /*19c40*/  IADD3 R132, PT, PT, R252, -0x29b, RZ ;  /* 0xfffffd65fc847810 */ /* 0x010fc60007ffe0ff */
[----:B------:R-:W4:Y:S01]  /*19c50*/  LDC R252, c[0x0][0x3a0] ;  /* 0x0000e800fffc7b82 */ /* 0x000f220000000800 */
[----:B------:R-:W-:Y:S01]  /*19c60*/  ISETP.GE.U32.AND P5, PT, R132, 0x7ffffce6, PT ;  /* 0x7ffffce68400780c */ /* 0x000fe20003fa6070 */
[----:B------:R-:W-:Y:S01]  /*19c70*/  IMAD.WIDE R242, R133, 0x4, R242 ;  /* 0x0000000485f27825 */ /* 0x000fe200078e02f2 */
[----:B-1----:R-:W4:Y:S03]  /*19c80*/  LDL.LU.64 R240, [R1+0x288] ;  /* 0x0002880001f07983 */ /* 0x002f260000300a00 */
[----:B------:R-:W-:Y:S01]  /*19c90*/  VIADD R132, R247, 0xfffffd64 ;  /* 0xfffffd64f7847836 */ /* 0x000fe20000000000 */
[----:B------:R1:W-:Y:S01]  /*19ca0*/  STL.64 [R1+0x348], R242 ;  /* 0x000348f201007387 */ /* 0x0003e20000100a00 */
[----:B------:R-:W2:Y:S03]  /*19cb0*/  LDC R247, c[0x0][0x3a0] ;  /* 0x0000e800fff77b82 */ /* 0x000ea60000000800 */
[----:B------:R1:W-:Y:S01]  /*19cc0*/  LDGSTS.E [R134+0x5005c], desc[UR22][R242.64], !P3 ;  /* 0x5005c000f2867fae */ /* 0x0003e2000d9a1016 */
[----:B------:R-:W-:-:S03]  /*19cd0*/  IMAD.WIDE R6, R133, 0x4, R6 ;  /* 0x0000000485067825 */ /* 0x000fc600078e0206 */
[----:B-1----:R-:W4:Y:S04]  /*19ce0*/  LDL.LU.64 R242, [R1+0x278] ;  /* 0x0002780001f27983 */ /* 0x002f280000300a00 */
[----:B------:R1:W-:Y:S04]  /*19cf0*/  STL.64 [R1+0x340], R6 ;  /* 0x0003400601007387 */ /* 0x0003e80000100a00 */
[----:B------:R1:W-:Y:S01]  /*19d00*/  LDGSTS.E [R134+0x50060], desc[UR22][R6.64], !P1 ;  /* 0x5006000006867fae */ /* 0x0003e2000c9a1016 */
[----:B------:R-:W-:-:S03]  /*19d10*/  ISETP.GE.U32.AND P3, PT, R132, 0x7ffffce5, PT ;  /* 0x7ffffce58400780c */ /* 0x000fc60003f66070 */
        /* <DEDUP_REMOVED lines=13> */
[----:B------:R-:W-:Y:S02]  /*19df0*/  VIADD R132, R246, 0xfffffd63 ;  /* 0xfffffd63f6847836 */ /* 0x000fe40000000000 */
[----:B------:R-:W1:Y:S03]  /*19e00*/  LDC R246, c[0x0][0x3a0] ;  /* 0x0000e800fff67b82 */ /* 0x000e660000000800 */
[----:B------:R-:W-:Y:S01]  /*19e10*/  ISETP.GE.U32.AND P1, PT, R132, 0x7ffffce4, PT ;  /* 0x7ffffce48400780c */ /* 0x000fe20003f26070 */
[----:B----4-:R-:W-:-:S04]  /*19e20*/  VIADD R132, R252, 0xfffffd62 ;  /* 0xfffffd62fc847836 */ /* 0x010fc80000000000 */
[----:B------:R-:W4:Y:S01]  /*19e30*/  LDC R252, c[0x0][0x3a0] ;  /* 0x0000e800fffc7b82 */ /* 0x000f220000000800 */
[----:B------:R-:W-:Y:S02]  /*19e40*/  ISETP.GE.U32.AND P6, PT, R132, 0x7ffffce3, PT ;  /* 0x7ffffce38400780c */ /* 0x000fe40003fc6070 */
[----:B------:R-:W-:-:S05]  /*19e50*/  IADD3 R132, PT, PT, R247, -0x29f, RZ ;  /* 0xfffffd61f7847810 */ /* 0x000fca0007ffe0ff */
[----:B------:R-:W4:Y:S01]  /*19e60*/  LDC R247, c[0x0][0x3a0] ;  /* 0x0000e800fff77b82 */ /* 0x000f220000000800 */
[----:B------:R-:W-:Y:S01]  /*19e70*/  ISETP.GE.U32.AND P5, PT, R132, 0x7ffffce2, PT ;  /* 0x7ffffce28400780c */ /* 0x000fe20003fa6070 */
[----:B-1----:R-:W-:Y:S02]  /*19e80*/  VIADD R132, R246, 0xfffffd60 ;  /* 0xfffffd60f6847836 */ /* 0x002fe40000000000 */
[----:B------:R-:W-:-:S04]  /*19e90*/  IMAD.WIDE R240, R133, 0x4, R240 ;  /* 0x0000000485f07825 */ /* 0x000fc800078e02f0 */
[----:B------:R-:W1:Y:S01]  /*19ea0*/  LDC R246, c[0x0][0x3a0] ;  /* 0x0000e800fff67b82 */ /* 0x000e620000000800 */
[----:B------:R-:W-:Y:S01]  /*19eb0*/  ISETP.GE.U32.AND P3, PT, R132, 0x7ffffce1, PT ;  /* 0x7ffffce18400780c */ /* 0x000fe20003f66070 */
[----:B------:R4:W-:Y:S02]  /*19ec0*/  STL.64 [R1+0x320], R240 ;  /* 0x000320f001007387 */ /* 0x0009e40000100a00 */
[----:B----4-:R-:W-:Y:S02]  /*19ed0*/  VIADD R132, R252, 0xfffffd5f ;  /* 0xfffffd5ffc847836 */ /* 0x010fe40000000000 */
[----:B------:R4:W-:Y:S02]  /*19ee0*/  LDGSTS.E [R134+0x50070], desc[UR22][R240.64], !P1 ;  /* 0x50070000f0867fae */ /* 0x0009e4000c9a1016 */
[----:B------:R-:W1:Y:S01]  /*19ef0*/  LDC R252, c[0x0][0x3a0] ;  /* 0x0000e800fffc7b82 */ /* 0x000e620000000800 */
[----:B------:R-:W-:Y:S01]  /*19f00*/  ISETP.GE.U32.AND P1, PT, R132, 0x7ffffce0, PT ;  /* 0x7ffffce08400780c */ /* 0x000fe20003f26070 */
[----:B------:R-:W-:Y:S01]  /*19f10*/  IMAD.WIDE R242, R133, 0x4, R242 ;  /* 0x0000000485f27825 */ /* 0x000fe200078e02f2 */
[----:B------:R-:W4:Y:S03]  /*19f20*/  LDL.LU.64 R240, [R1+0x228] ;  /* 0x0002280001f07983 */ /* 0x000f260000300a00 */
[----:B------:R-:W-:-:S02]  /*19f30*/  VIADD R132, R247, 0xfffffd5e ;  /* 0xfffffd5ef7847836 */ /* 0x000fc40000000000 */
[----:B------:R-:W1:Y:S01]  /*19f40*/  LDC R247, c[0x0][0x3a0] ;  /* 0x0000e800fff77b82 */ /* 0x000e620000000800 */
[----:B------:R1:W-:Y:S04]  /*19f50*/  STL.64 [R1+0x318], R242 ;  /* 0x000318f201007387 */ /* 0x0003e80000100a00 */
        /* <DEDUP_REMOVED lines=28> */
[----:B-1----:R-:W-:Y:S02]  /*1a120*/  VIADD R132, R246, 0xfffffd5a ;  /* 0xfffffd5af6847836 */ /* 0x002fe40000000000 */
[----:B----4-:R-:W-:-:S04]  /*1a130*/  IMAD.WIDE R240, R133, 0x4, R240 ;  /* 0x0000000485f07825 */ /* 0x010fc800078e02f0 */
[----:B------:R-:W1:Y:S01]  /*1a140*/  LDC R246, c[0x0][0x3a0] ;  /* 0x0000e800fff67b82 */ /* 0x000e620000000800 */
[----:B------:R-:W-:Y:S01]  /*1a150*/  ISETP.GE.U32.AND P6, PT, R132, 0x7ffffcdb, PT ;  /* 0x7ffffcdb8400780c */ /* 0x000fe20003fc6070 */
[----:B------:R4:W-:Y:S01]  /*1a160*/  STL.64 [R1+0x2f0], R240 ;  /* 0x0002f0f001007387 */ /* 0x0009e20000100a00 */
[----:B------:R-:W-:-:S03]  /*1a170*/  IADD3 R132, PT, PT, R252, -0x2a7, RZ ;  /* 0xfffffd59fc847810 */ /* 0x000fc60007ffe0ff */
[----:B------:R1:W-:Y:S01]  /*1a180*/  LDGSTS.E [R134+0x50088], desc[UR22][R240.64], !P5 ;  /* 0x50088000f0867fae */ /* 0x0003e2000e9a1016 */
[----:B------:R-:W-:Y:S01]  /*1a190*/  ISETP.GE.U32.AND P5, PT, R132, 0x7ffffcda, PT ;  /* 0x7ffffcda8400780c */ /* 0x000fe20003fa6070 */
[----:B------:R-:W1:Y:S01]  /*1a1a0*/  LDC R252, c[0x0][0x3a0] ;  /* 0x0000e800fffc7b82 */ /* 0x000e620000000800 */
[----:B------:R-:W-:-:S07]  /*1a1b0*/  VIADD R132, R247, 0xfffffd58 ;  /* 0xfffffd58f7847836 */ /* 0x000fce0000000000 */
[----:B------:R-:W1:Y:S01]  /*1a1c0*/  LDC R247, c[0x0][0x3a0] ;  /* 0x0000e800fff77b82 */ /* 0x000e620000000800 */
[C---:B------:R-:W-:Y:S01]  /*1a1d0*/  IMAD.WIDE R242, R133.reuse, 0x4, R242 ;  /* 0x0000000485f27825 */ /* 0x040fe200078e02f2 */
[----:B----4-:R-:W4:Y:S04]  /*1a1e0*/  LDL.LU.64 R240, [R1+0x1c8] ;  /* 0x0001c80001f07983 */ /* 0x010f280000300a00 */
[----:B------:R1:W-:Y:S04]  /*1a1f0*/  STL.64 [R1+0x2e8], R242 ;  /* 0x0002e8f201007387 */ /* 0x0003e80000100a00 */
[----:B------:R1:W-:Y:S01]  /*1a200*/  LDGSTS.E [R134+0x5008c], desc[UR22][R242.64], !P3 ;  /* 0x5008c000f2867fae */ /* 0x0003e2000d9a1016 */
[----:B------:R-:W-:Y:S01]  /*1a210*/  ISETP.GE.U32.AND P3, PT, R132, 0x7ffffcd9, PT ;  /* 0x7ffffcd98400780c */ /* 0x000fe20003f66070 */
[----:B------:R-:W-:-:S02]  /*1a220*/  IMAD.WIDE R6, R133, 0x4, R6 ;  /* 0x0000000485067825 */ /* 0x000fc400078e0206 */
[----:B-1----:R-:W4:Y:S04]  /*1a230*/  LDL.LU.64 R242, [R1+0x1b8] ;  /* 0x0001b80001f27983 */ /* 0x002f280000300a00 */
[----:B------:R1:W-:Y:S04]  /*1a240*/  STL.64 [R1+0x2e0], R6 ;  /* 0x0002e00601007387 */ /* 0x0003e80000100a00 */
[----:B------:R1:W-:Y:S04]  /*1a250*/  LDGSTS.E [R134+0x50090], desc[UR22][R6.64], !P1 ;  /* 0x5009000006867fae */ /* 0x0003e8000c9a1016 */
        /* <DEDUP_REMOVED lines=22> */
[----:B-1----:R-:W-:Y:S02]  /*1a3c0*/  VIADD R132, R246, 0xfffffd54 ;  /* 0xfffffd54f6847836 */ /* 0x002fe40000000000 */
[----:B----4-:R-:W-:-:S04]  /*1a3d0*/  IMAD.WIDE R240, R133, 0x4, R240 ;  /* 0x0000000485f07825 */ /* 0x010fc800078e02f0 */
[----:B------:R-:W1:Y:S01]  /*1a3e0*/  LDC R246, c[0x0][0x3a0] ;  /* 0x0000e800fff67b82 */ /* 0x000e620000000800 */
[----:B------:R-:W-:Y:S01]  /*1a3f0*/  ISETP.GE.U32.AND P3, PT, R132, 0x7ffffcd5, PT ;  /* 0x7ffffcd58400780c */ /* 0x000fe20003f66070 */
[----:B------:R4:W-:Y:S01]  /*1a400*/  STL.64 [R1+0x2c0], R240 ;  /* 0x0002c0f001007387 */ /* 0x0009e20000100a00 */
[----:B------:R-:W-:-:S03]  /*1a410*/  VIADD R132, R252, 0xfffffd53 ;  /* 0xfffffd53fc847836 */ /* 0x000fc60000000000 */
[----:B------:R1:W-:Y:S02]  /*1a420*/  LDGSTS.E [R134+0x500a0], desc[UR22][R240.64], !P1 ;  /* 0x500a0000f0867fae */ /* 0x0003e4000c9a1016 */
[----:B------:R-:W1:Y:S01]  /*1a430*/  LDC R252, c[0x0][0x3a0] ;  /* 0x0000e800fffc7b82 */ /* 0x000e620000000800 */
[----:B------:R-:W-:Y:S01]  /*1a440*/  ISETP.GE.U32.AND P1, PT, R132, 0x7ffffcd4, PT ;  /* 0x7ffffcd48400780c */ /* 0x000fe20003f26070 */
[----:B------:R-:W-:-:S06]  /*1a450*/  VIADD R132, R247, 0xfffffd52 ;  /* 0xfffffd52f7847836 */ /* 0x000fcc0000000000 */
        /* <DEDUP_REMOVED lines=21> */
[----:B------:R-:W-:Y:S04]  /*1a5b0*/  LDGSTS.E [R134+0x500b4], desc[UR22][R2.64], !P6 ;  /* 0x500b400002867fae */ /* 0x000fe8000f1a1016 */
[----:B-1----:R-:W3:Y:S01]  /*1a5c0*/  LDL.LU.64 R2, [R1+0x120] ;  /* 0x0001200001027983 */ /* 0x002ee20000300a00 */
[----:B------:R-:W-:Y:S02]  /*1a5d0*/  IADD3 R132, PT, PT, R246, -0x2af, RZ ;  /* 0xfffffd51f6847810 */ /* 0x000fe40007ffe0ff */
[----:B------:R-:W1:Y:S02]  /*1a5e0*/  LDC R246, c[0x0][0x3a0] ;  /* 0x0000e800fff67b82 */ /* 0x000e640000000800 */
[----:B------:R-:W-:Y:S01]  /*1a5f0*/  ISETP.GE.U32.AND P5, PT, R132, 0x7ffffcd2, PT ;  /* 0x7ffffcd28400780c */ /* 0x000fe20003fa6070 */
[----:B------:R-:W-:-:S05]  /*1a600*/  VIADD R132, R252, 0xfffffd50 ;  /* 0xfffffd50fc847836 */ /* 0x000fca0000000000 */
[----:B------:R-:W4:Y:S01]  /*1a610*/  LDC R252, c[0x0][0x3a0] ;  /* 0x0000e800fffc7b82 */ /* 0x000f220000000800 */
[----:B------:R-:W-:Y:S01]  /*1a620*/  ISETP.GE.U32.AND P3, PT, R132, 0x7ffffcd1, PT ;  /* 0x7ffffcd18400780c */ /* 0x000fe20003f66070 */
[----:B------:R-:W-:-:S05]  /*1a630*/  VIADD R132, R247, 0xfffffd4f ;  /* 0xfffffd4ff7847836 */ /* 0x000fca0000000000 */
[----:B------:R-:W-:Y:S01]  /*1a640*/  ISETP.GE.U32.AND P1, PT, R132, 0x7ffffcd0, PT ;  /* 0x7ffffcd08400780c */ /* 0x000fe20003f26070 */
[----:B------:R-:W2:Y:S01]  /*1a650*/  LDC R247, c[0x0][0x3a0] ;  /* 0x0000e800fff77b82 */ /* 0x000ea20000000800 */
[----:B-1----:R-:W-:Y:S02]  /*1a660*/  VIADD R132, R246, 0xfffffd4e ;  /* 0xfffffd4ef6847836 */ /* 0x002fe40000000000 */
[----:B----4-:R-:W-:-:S05]  /*1a670*/  IMAD.WIDE R240, R133, 0x4, R240 ;  /* 0x0000000485f07825 */ /* 0x010fca00078e02f0 */
[----:B------:R-:W1:Y:S01]  /*1a680*/  LDC R246, c[0x0][0x3a0] ;  /* 0x0000e800fff67b82 */ /* 0x000e620000000800 */
[----:B------:R-:W-:Y:S01]  /*1a690*/  ISETP.GE.U32.AND P6, PT, R132, 0x7ffffccf, PT ;  /* 0x7ffffccf8400780c */ /* 0x000fe20003fc6070 */
[----:B------:R4:W-:Y:S01]  /*1a6a0*/  STL.64 [R1+0x48], R240 ;  /* 0x000048f001007387 */ /* 0x0009e20000100a00 */
[----:B------:R-:W-:-:S03]  /*1a6b0*/  IADD3 R132, PT, PT, R252, -0x2b3, RZ ;  /* 0xfffffd4dfc847810 */ /* 0x000fc60007ffe0ff */
[----:B------:R-:W-:Y:S01]  /*1a6c0*/  LDGSTS.E [R134+0x500b8], desc[UR22][R240.64], !P5 ;  /* 0x500b8000f0867fae */ /* 0x000fe2000e9a1016 */
[----:B------:R-:W-:Y:S01]  /*1a6d0*/  ISETP.GE.U32.AND P5, PT, R132, 0x7ffffcce, PT ;  /* 0x7ffffcce8400780c */ /* 0x000fe20003fa6070 */
[----:B------:R-:W1:Y:S01]  /*1a6e0*/  LDC R252, c[0x0][0x3a0] ;  /* 0x0000e800fffc7b82 */ /* 0x000e620000000800 */
[C---:B------:R-:W-:Y:S01]  /*1a6f0*/  IMAD.WIDE R242, R133.reuse, 0x4, R242 ;  /* 0x0000000485f27825 */ /* 0x040fe200078e02f2 */
[----:B----4-:R-:W4:Y:S04]  /*1a700*/  LDL.LU.64 R240, [R1+0x110] ;  /* 0x0001100001f07983 */ /* 0x010f280000300a00 */
[----:B------:R1:W-:Y:S04]  /*1a710*/  STL.64 [R1+0x50], R242 ;  /* 0x000050f201007387 */ /* 0x0003e80000100a00 */
[----:B------:R-:W-:Y:S01]  /*1a720*/  LDGSTS.E [R134+0x500bc], desc[UR22][R242.64], !P3 ;  /* 0x500bc000f2867fae */ /* 0x000fe2000d9a1016 */
[----:B------:R-:W-:-:S03]  /*1a730*/  IMAD.WIDE R6, R133, 0x4, R6 ;  /* 0x0000000485067825 */ /* 0x000fc600078e0206 */
[----:B-1----:R-:W4:Y:S04]  /*1a740*/  LDL.LU.64 R242, [R1+0x100] ;  /* 0x0001000001f27983 */ /* 0x002f280000300a00 */
[----:B------:R1:W-:Y:S04]  /*1a750*/  STL.64 [R1+0x58], R6 ;  /* 0x0000580601007387 */ /* 0x0003e80000100a00 */
[----:B------:R-:W-:Y:S04]  /*1a760*/  LDGSTS.E [R134+0x500c0], desc[UR22][R6.64], !P1 ;  /* 0x500c000006867fae */ /* 0x000fe8000c9a1016 */
[----:B-1----:R-:W4:Y:S01]  /*1a770*/  LDL.LU.64 R6, [R1+0xf0] ;  /* 0x0000f00001067983 */ /* 0x002f220000300a00 */
[----:B--2---:R-:W-:-:S05]  /*1a780*/  IMAD.WIDE R250, R133, 0x4, R250 ;  /* 0x0000000485fa7825 */ /* 0x004fca00078e02fa */
[----:B------:R1:W-:Y:S04]  /*1a790*/  STL.64 [R1+0x68], R250 ;  /* 0x000068fa01007387 */ /* 0x0003e80000100a00 */
[----:B------:R-:W-:Y:S01]  /*1a7a0*/  LDGSTS.E [R134+0x500c4], desc[UR22][R250.64], !P6 ;  /* 0x500c4000fa867fae */ /* 0x000fe2000f1a1016 */
[----:B------:R-:W-:-:S03]  /*1a7b0*/  IMAD.WIDE R4, R133, 0x4, R4 ;  /* 0x0000000485047825 */ /* 0x000fc600078e0204 */
[----:B-1----:R-:W2:Y:S04]  /*1a7c0*/  LDL.LU.64 R250, [R1+0xe0] ;  /* 0x0000e00001fa7983 */ /* 0x002ea80000300a00 */
[----:B------:R3:W-:Y:S04]  /*1a7d0*/  STL.64 [R1+0x290], R4 ;  /* 0x0002900401007387 */ /* 0x0007e80000100a00 */
[----:B------:R3:W-:Y:S02]  /*1a7e0*/  LDGSTS.E [R134+0x500c8], desc[UR22][R4.64], !P5 ;  /* 0x500c800004867fae */ /* 0x0007e4000e9a1016 */
[----:B---3--:R-:W-:-:S02]  /*1a7f0*/  IMAD.WIDE R4, R133, 0x4, R2 ;  /* 0x0000000485047825 */ /* 0x008fc400078e0202 */
[----:B------:R-:W3:Y:S02]  /*1a800*/  LDL.LU.64 R2, [R1+0xd0] ;  /* 0x0000d00001027983 */ /* 0x000ee40000300a00 */
[----:B------:R-:W-:Y:S02]  /*1a810*/  VIADD R132, R247, 0xfffffd4c ;  /* 0xfffffd4cf7847836 */ /* 0x000fe40000000000 */
[----:B------:R-:W1:Y:S03]  /*1a820*/  LDC R247, c[0x0][0x3a0] ;  /* 0x0000e800fff77b82 */ /* 0x000e660000000800 */
[----:B------:R-:W-:Y:S01]  /*1a830*/  ISETP.GE.U32.AND P3, PT, R132, 0x7ffffccd, PT ;  /* 0x7ffffccd8400780c */ /* 0x000fe20003f66070 */
[----:B------:R-:W-:-:S04]  /*1a840*/  VIADD R132, R246, 0xfffffd4b ;  /* 0xfffffd4bf6847836 */ /* 0x000fc80000000000 */
[----:B------:R-:W1:Y:S01]  /*1a850*/  LDC R246, c[0x0][0x3a0] ;  /* 0x0000e800fff67b82 */ /* 0x000e620000000800 */
[----:B------:R-:W-:Y:S01]  /*1a860*/  ISETP.GE.U32.AND P1, PT, R132, 0x7ffffccc, PT ;  /* 0x7ffffccc8400780c */ /* 0x000fe20003f26070 */
[----:B------:R-:W-:-:S06]  /*1a870*/  VIADD R132, R252, 0xfffffd4a ;  /* 0xfffffd4afc847836 */ /* 0x000fcc0000000000 */
[----:B------:R-:W4:Y:S01]  /*1a880*/  LDC R252, c[0x0][0x3a0] ;  /* 0x0000e800fffc7b82 */ /* 0x000f220000000800 */
[----:B------:R-:W-:Y:S01]  /*1a890*/  ISETP.GE.U32.AND P6, PT, R132, 0x7ffffccb, PT ;  /* 0x7ffffccb8400780c */ /* 0x000fe20003fc6070 */
[----:B------:R1:W-:Y:S04]  /*1a8a0*/  STL.64 [R1+0x78], R4 ;  /* 0x0000780401007387 */ /* 0x0003e80000100a00 */
[----:B------:R-:W-:Y:S01]  /*1a8b0*/  LDGSTS.E [R134+0x500cc], desc[UR22][R4.64], !P3 ;  /* 0x500cc00004867fae */ /* 0x000fe2000d9a1016 */
[----:B-1----:R-:W-:Y:S02]  /*1a8c0*/  IADD3 R132, PT, PT, R247, -0x2b7, RZ ;  /* 0xfffffd49f7847810 */ /* 0x002fe40007ffe0ff */
[----:B------:R-:W1:Y:S02]  /*1a8d0*/  LDC R247, c[0x0][0x3a0] ;  /* 0x0000e800fff77b82 */ /* 0x000e640000000800 */
[----:B------:R-:W-:Y:S01]  /*1a8e0*/  ISETP.GE.U32.AND P5, PT, R132, 0x7ffffcca, PT ;  /* 0x7ffffcca8400780c */ /* 0x000fe20003fa6070 */
[----:B------:R-:W-:-:S05]  /*1a8f0*/  VIADD R132, R246, 0xfffffd48 ;  /* 0xfffffd48f6847836 */ /* 0x000fca0000000000 */
[----:B------:R-:W4:Y:S01]  /*1a900*/  LDC R246, c[0x0][0x3a0] ;  /* 0x0000e800fff67b82 */ /* 0x000f220000000800 */
[----:B------:R-:W3:Y:S01]  /*1a910*/  LDL.LU.64 R4, [R1+0xc0] ;  /* 0x0000c00001047983 */ /* 0x000ee20000300a00 */
[----:B------:R-:W-:Y:S01]  /*1a920*/  ISETP.GE.U32.AND P3, PT, R132, 0x7ffffcc9, PT ;  /* 0x7ffffcc98400780c */ /* 0x000fe20003f66070 */
[----:B----4-:R-:W-:-:S05]  /*1a930*/  VIADD R132, R252, 0xfffffd47 ;  /* 0xfffffd47fc847836 */ /* 0x010fca0000000000 */
[----:B------:R-:W4:Y:S01]  /*1a940*/  LDC R252, c[0x0][0x3a0] ;  /* 0x0000e800fffc7b82 */ /* 0x000f220000000800 */
[----:B------:R-:W-:-:S05]  /*1a950*/  IMAD.WIDE R240, R133, 0x4, R240 ;  /* 0x0000000485f07825 */ /* 0x000fca00078e02f0 */
[----:B------:R1:W-:Y:S04]  /*1a960*/  STL.64 [R1+0x288], R240 ;  /* 0x000288f001007387 */ /* 0x0003e80000100a00 */
[----:B------:R-:W-:Y:S01]  /*1a970*/  LDGSTS.E [R134+0x500d0], desc[UR22][R240.64], !P1 ;  /* 0x500d0000f0867fae */ /* 0x000fe2000c9a1016 */
[----:B------:R-:W-:Y:S01]  /*1a980*/  ISETP.GE.U32.AND P1, PT, R132, 0x7ffffcc8, PT ;  /* 0x7ffffcc88400780c */ /* 0x000fe20003f26070 */
[----:B-1----:R-:W-:Y:S02]  /*1a990*/  VIADD R132, R247, 0xfffffd46 ;  /* 0xfffffd46f7847836 */ /* 0x002fe40000000000 */
[----:B------:R-:W-:Y:S01]  /*1a9a0*/  IMAD.WIDE R242, R133, 0x4, R242 ;  /* 0x0000000485f27825 */ /* 0x000fe200078e02f2 */
[----:B------:R-:W3:Y:S04]  /*1a9b0*/  LDL.LU.64 R240, [R1+0xb0] ;  /* 0x0000b00001f07983 */ /* 0x000ee80000300a00 */
[----:B------:R1:W-:Y:S04]  /*1a9c0*/  STL.64 [R1+0x88], R242 ;  /* 0x000088f201007387 */ /* 0x0003e80000100a00 */
[----:B------:R-:W-:Y:S01]  /*1a9d0*/  LDGSTS.E [R134+0x500d4], desc[UR22][R242.64], !P6 ;  /* 0x500d4000f2867fae */ /* 0x000fe2000f1a1016 */
[----:B------:R-:W-:-:S02]  /*1a9e0*/  ISETP.GE.U32.AND P6, PT, R132, 0x7ffffcc7, PT ;  /* 0x7ffffcc78400780c */ /* 0x000fc40003fc6070 */
[----:B------:R-:W-:Y:S01]  /*1a9f0*/  IADD3 R132, PT, PT, R246, -0x2bb, RZ ;  /* 0xfffffd45f6847810 */ /* 0x000fe20007ffe0ff */
[C---:B------:R-:W-:Y:S01]  /*1aa00*/  IMAD.WIDE R6, R133.reuse, 0x4, R6 ;  /* 0x0000000485067825 */ /* 0x040fe200078e0206 */
[----:B-1----:R-:W3:Y:S04]  /*1aa10*/  LDL.LU.64 R242, [R1+0xa0] ;  /* 0x0000a00001f27983 */ /* 0x002ee80000300a00 */
[----:B------:R2:W-:Y:S04]  /*1aa20*/  STL.64 [R1+0x280], R6 ;  /* 0x0002800601007387 */ /* 0x0005e80000100a00 */
[----:B------:R2:W-:Y:S04]  /*1aa30*/  LDGSTS.E [R134+0x500d8], desc[UR22][R6.64], !P5 ;  /* 0x500d800006867fae */ /* 0x0005e8000e9a1016 */
[----:B------:R-:W3:Y:S01]  /*1aa40*/  LDL.LU.64 R246, [R1+0x90] ;  /* 0x0000900001f67983 */ /* 0x000ee20000300a00 */
[----:B--2---:R-:W-:-:S03]  /*1aa50*/  IMAD.WIDE R6, R133, 0x4, R250 ;  /* 0x0000000485067825 */ /* 0x004fc600078e02fa */
[----:B------:R-:W2:Y:S04]  /*1aa60*/  LDL.LU.64 R250, [R1+0x80] ;  /* 0x0000800001fa7983 */ /* 0x000ea80000300a00 */
[----:B------:R3:W-:Y:S04]  /*1aa70*/  STL.64 [R1+0x278], R6 ;  /* 0x0002780601007387 */ /* 0x0007e80000100a00 */
[----:B------:R3:W-:Y:S02]  /*1aa80*/  LDGSTS.E [R134+0x500dc], desc[UR22][R6.64], !P3 ;  /* 0x500dc00006867fae */ /* 0x0007e4000d9a1016 */
[----:B---3--:R-:W-:-:S02]  /*1aa90*/  IMAD.WIDE R6, R133, 0x4, R2 ;  /* 0x0000000485067825 */ /* 0x008fc400078e0202 */
[----:B------:R-:W3:Y:S01]  /*1aaa0*/  LDL.LU.64 R2, [R1+0x70] ;  /* 0x0000700001027983 */ /* 0x000ee20000300a00 */
[----:B------:R-:W-:Y:S01]  /*1aab0*/  ISETP.GE.U32.AND P5, PT, R132, 0x7ffffcc6, PT ;  /* 0x7ffffcc68400780c */ /* 0x000fe20003fa6070 */
[----:B----4-:R-:W-:Y:S02]  /*1aac0*/  VIADD R132, R252, 0xfffffd44 ;  /* 0xfffffd44fc847836 */ /* 0x010fe40000000000 */
[----:B------:R-:W-:Y:S01]  /*1aad0*/  LDGSTS.E [R134+0x500e0], desc[UR22][R6.64], !P1 ;  /* 0x500e000006867fae */ /* 0x000fe2000c9a1016 */
[----:B------:R-:W1:Y:S02]  /*1aae0*/  LDC R252, c[0x0][0x3a0] ;  /* 0x0000e800fffc7b82 */ /* 0x000e640000000800 */
[----:B------:R-:W-:-:S06]  /*1aaf0*/  ISETP.GE.U32.AND P3, PT, R132, 0x7ffffcc5, PT ;  /* 0x7ffffcc58400780c */ /* 0x000fcc0003f66070 */
[----:B------:R-:W4:Y:S02]  /*1ab00*/  LDC R132, c[0x0][0x3a0] ;  /* 0x0000e800ff847b82 */ /* 0x000f240000000800 */
[----:B----4-:R-:W-:-:S05]  /*1ab10*/  VIADD R132, R132, 0xfffffd43 ;  /* 0xfffffd4384847836 */ /* 0x010fca0000000000 */
[----:B------:R-:W-:Y:S02]  /*1ab20*/  ISETP.GE.U32.AND P1, PT, R132, 0x7ffffcc4, PT ;  /* 0x7ffffcc48400780c */ /* 0x000fe40003f26070 */
[----:B------:R-:W4:Y:S01]  /*1ab30*/  LDC R132, c[0x0][0x3a0] ;  /* 0x0000e800ff847b82 */ /* 0x000f220000000800 */
[----:B------:R-:W-:-:S05]  /*1ab40*/  IMAD.WIDE R4, R133, 0x4, R4 ;  /* 0x0000000485047825 */ /* 0x000fca00078e0204 */
[----:B------:R-:W-:Y:S04]  /*1ab50*/  LDGSTS.E [R134+0x500e4], desc[UR22][R4.64], !P6 ;  /* 0x500e400004867fae */ /* 0x000fe8000f1a1016 */
[----:B------:R1:W-:Y:S04]  /*1ab60*/  STL.64 [R1+0xa8], R6 ;  /* 0x0000a80601007387 */ /* 0x0003e80000100a00 */
[----:B-1----:R-:W3:Y:S01]  /*1ab70*/  LDL.LU.64 R6, [R1+0x708] ;  /* 0x0007080001067983 */ /* 0x002ee20000300a00 */
[----:B----4-:R-:W-:Y:S02]  /*1ab80*/  VIADD R132, R132, 0xfffffd42 ;  /* 0xfffffd4284847836 */ /* 0x010fe40000000000 */
[----:B------:R-:W-:-:S03]  /*1ab90*/  IMAD.WIDE R240, R133, 0x4, R240 ;  /* 0x0000000485f07825 */ /* 0x000fc600078e02f0 */
[----:B------:R-:W-:Y:S02]  /*1aba0*/  ISETP.GE.U32.AND P6, PT, R132, 0x7ffffcc3, PT ;  /* 0x7ffffcc38400780c */ /* 0x000fe40003fc6070 */
[----:B------:R-:W-:Y:S01]  /*1abb0*/  IADD3 R132, PT, PT, R252, -0x2bf, RZ ;  /* 0xfffffd41fc847810 */ /* 0x000fe20007ffe0ff */
[----:B------:R-:W-:Y:S01]  /*1abc0*/  LDGSTS.E [R134+0x500e8], desc[UR22][R240.64], !P5 ;  /* 0x500e8000f0867fae */ /* 0x000fe2000e9a1016 */
[----:B------:R-:W1:Y:S02]  /*1abd0*/  LDC R252, c[0x0][0x3a0] ;  /* 0x0000e800fffc7b82 */ /* 0x000e640000000800 */
[----:B------:R-:W-:Y:S01]  /*1abe0*/  ISETP.GE.U32.AND P5, PT, R132, 0x7ffffcc2, PT ;  /* 0x7ffffcc28400780c */ /* 0x000fe20003fa6070 */
[----:B------:R4:W-:Y:S05]  /*1abf0*/  STL.64 [R1+0x270], R4 ;  /* 0x0002700401007387 */ /* 0x0009ea0000100a00 */
[----:B------:R-:W1:Y:S01]  /*1ac00*/  LDC R132, c[0x0][0x3a0] ;  /* 0x0000e800ff847b82 */ /* 0x000e620000000800 */
[C---:B------:R-:W-:Y:S01]  /*1ac10*/  IMAD.WIDE R242, R133.reuse, 0x4, R242 ;  /* 0x0000000485f27825 */ /* 0x040fe200078e02f2 */
[----:B----4-:R-:W4:Y:S04]  /*1ac20*/  LDL.LU.64 R4, [R1+0x700] ;  /* 0x0007000001047983 */ /* 0x010f280000300a00 */
[----:B------:R1:W-:Y:S01]  /*1ac30*/  STL.64 [R1+0xb8], R240 ;  /* 0x0000b8f001007387 */ /* 0x0003e20000100a00 */
[----:B------:R-:W-:-:S03]  /*1ac40*/  IMAD.WIDE R246, R133, 0x4, R246 ;  /* 0x0000000485f67825 */ /* 0x000fc600078e02f6 */
[----:B------:R-:W-:Y:S04]  /*1ac50*/  LDGSTS.E [R134+0x500ec], desc[UR22][R242.64], !P3 ;  /* 0x500ec000f2867fae */ /* 0x000fe8000d9a1016 */
[----:B------:R-:W-:Y:S04]  /*1ac60*/  LDGSTS.E [R134+0x500f0], desc[UR22][R246.64], !P1 ;  /* 0x500f0000f6867fae */ /* 0x000fe8000c9a1016 */
[----:B-1----:R-:W4:Y:S04]  /*1ac70*/  LDL.LU.64 R240, [R1+0x6f8] ;  /* 0x0006f80001f07983 */ /* 0x002f280000300a00 */
[----:B------:R1:W-:Y:S04]  /*1ac80*/  STL.64 [R1+0xc0], R242 ;  /* 0x0000c0f201007387 */ /* 0x0003e80000100a00 */
[----:B-1----:R-:W4:Y:S04]  /*1ac90*/  LDL.LU.64 R242, [R1+0x6f0] ;  /* 0x0006f00001f27983 */ /* 0x002f280000300a00 */
[----:B------:R1:W-:Y:S04]  /*1aca0*/  STL.64 [R1+0x268], R246 ;  /* 0x000268f601007387 */ /* 0x0003e80000100a00 */
[----:B-1----:R-:W4:Y:S01]  /*1acb0*/  LDL.LU.64 R246, [R1+0x6e8] ;  /* 0x0006e80001f67983 */ /* 0x002f220000300a00 */
[----:B--2---:R-:W-:-:S05]  /*1acc0*/  IMAD.WIDE R250, R133, 0x4, R250 ;  /* 0x0000000485fa7825 */ /* 0x004fca00078e02fa */
[----:B------:R1:W-:Y:S04]  /*1acd0*/  STL.64 [R1+0x260], R250 ;  /* 0x000260fa01007387 */ /* 0x0003e80000100a00 */
[----:B------:R-:W-:Y:S04]  /*1ace0*/  LDGSTS.E [R134+0x500f4], desc[UR22][R250.64], !P6 ;  /* 0x500f4000fa867fae */ /* 0x000fe8000f1a1016 */
[----:B-1----:R-:W2:Y:S01]  /*1acf0*/  LDL.LU.64 R250, [R1+0x6e0] ;  /* 0x0006e00001fa7983 */ /* 0x002ea20000300a00 */
[----:B---3--:R-:W-:-:S05]  /*1ad00*/  IMAD.WIDE R2, R133, 0x4, R2 ;  /* 0x0000000485027825 */ /* 0x008fca00078e0202 */
[----:B------:R1:W-:Y:S04]  /*1ad10*/  STL.64 [R1+0x258], R2 ;  /* 0x0002580201007387 */ /* 0x0003e80000100a00 */
[----:B------:R3:W-:Y:S04]  /*1ad20*/  LDGSTS.E [R134+0x500f8], desc[UR22][R2.64], !P5 ;  /* 0x500f800002867fae */ /* 0x0007e8000e9a1016 */
[----:B-1----:R-:W3:Y:S01]  /*1ad30*/  LDL.LU.64 R2, [R1+0x6d8] ;  /* 0x0006d80001027983 */ /* 0x002ee20000300a00 */
[----:B------:R-:W-:-:S05]  /*1ad40*/  VIADD R132, R132, 0xfffffd40 ;  /* 0xfffffd4084847836 */ /* 0x000fca0000000000 */
[----:B------:R-:W-:Y:S02]  /*1ad50*/  ISETP.GE.U32.AND P3, PT, R132, 0x7ffffcc1, PT ;  /* 0x7ffffcc18400780c */ /* 0x000fe40003f66070 */
[----:B------:R-:W1:Y:S02]  /*1ad60*/  LDC R132, c[0x0][0x3a0] ;  /* 0x0000e800ff847b82 */ /* 0x000e640000000800 */
[----:B-1----:R-:W-:-:S05]  /*1ad70*/  VIADD R132, R132, 0xfffffd3f ;  /* 0xfffffd3f84847836 */ /* 0x002fca0000000000 */
[----:B------:R-:W-:Y:S01]  /*1ad80*/  ISETP.GE.U32.AND P1, PT, R132, 0x7ffffcc0, PT ;  /* 0x7ffffcc08400780c */ /* 0x000fe20003f26070 */
[----:B------:R-:W-:Y:S02]  /*1ad90*/  VIADD R132, R252, 0xfffffd3e ;  /* 0xfffffd3efc847836 */ /* 0x000fe40000000000 */
[----:B------:R-:W1:Y:S03]  /*1ada0*/  LDC R252, c[0x0][0x3a0] ;  /* 0x0000e800fffc7b82 */ /* 0x000e660000000800 */
[----:B------:R-:W-:-:S05]  /*1adb0*/  ISETP.GE.U32.AND P6, PT, R132, 0x7ffffcbf, PT ;  /* 0x7ffffcbf8400780c */ /* 0x000fca0003fc6070 */
[----:B------:R-:W1:Y:S02]  /*1adc0*/  LDC R132, c[0x0][0x3a0] ;  /* 0x0000e800ff847b82 */ /* 0x000e640000000800 */
[----:B-1----:R-:W-:-:S04]  /*1add0*/  IADD3 R132, PT, PT, R132, -0x2c3, RZ ;  /* 0xfffffd3d84847810 */ /* 0x002fc80007ffe0ff */
[----:B------:R-:W-:Y:S02]  /*1ade0*/  ISETP.GE.U32.AND P5, PT, R132, 0x7ffffcbe, PT ;  /* 0x7ffffcbe8400780c */ /* 0x000fe40003fa6070 */
[----:B------:R-:W1:Y:S02]  /*1adf0*/  LDC R132, c[0x0][0x3a0] ;  /* 0x0000e800ff847b82 */ /* 0x000e640000000800 */
[----:B-1----:R-:W-:Y:S02]  /*1ae00*/  VIADD R132, R132, 0xfffffd3c ;  /* 0xfffffd3c84847836 */ /* 0x002fe40000000000 */
[----:B---3--:R-:W-:-:S05]  /*1ae10*/  IMAD.WIDE R2, R133, 0x4, R2 ;  /* 0x0000000485027825 */ /* 0x008fca00078e0202 */
[----:B------:R2:W-:Y:S04]  /*1ae20*/  STL.64 [R1+0x250], R2 ;  /* 0x0002500201007387 */ /* 0x0005e80000100a00 */
[----:B------:R2:W-:Y:S02]  /*1ae30*/  LDGSTS.E [R134+0x500fc], desc[UR22][R2.64], !P3 ;  /* 0x500fc00002867fae */ /* 0x0005e4000d9a1016 */
[C---:B--2---:R-:W-:Y:S02]  /*1ae40*/  IMAD.WIDE R2, R133.reuse, 0x4, R250 ;  /* 0x0000000485027825 */ /* 0x044fe400078e02fa */
[----:B------:R-:W1:Y:S01]  /*1ae50*/  LDC R251, c[0x0][0x3a0] ;  /* 0x0000e800fffb7b82 */ /* 0x000e620000000800 */
[----:B------:R-:W-:Y:S01]  /*1ae60*/  ISETP.GE.U32.AND P3, PT, R132, 0x7ffffcbd, PT ;  /* 0x7ffffcbd8400780c */ /* 0x000fe20003f66070 */
[----:B------:R-:W-:Y:S01]  /*1ae70*/  VIADD R132, R252, 0xfffffd3b ;  /* 0xfffffd3bfc847836 */ /* 0x000fe20000000000 */
[----:B------:R4:W-:Y:S04]  /*1ae80*/  LDGSTS.E [R134+0x50100], desc[UR22][R2.64], !P1 ;  /* 0x5010000002867fae */ /* 0x0009e8000c9a1016 */
[----:B------:R-:W-:Y:S01]  /*1ae90*/  ISETP.GE.U32.AND P1, PT, R132, 0x7ffffcbc, PT ;  /* 0x7ffffcbc8400780c */ /* 0x000fe20003f26070 */
[----:B------:R-:W2:Y:S01]  /*1aea0*/  LDC R250, c[0x0][0x3a0] ;  /* 0x0000e800fffa7b82 */ /* 0x000ea20000000800 */
[----:B------:R4:W-:Y:S01]  /*1aeb0*/  STL.64 [R1+0x248], R2 ;  /* 0x0002480201007387 */ /* 0x0009e20000100a00 */
[----:B------:R-:W-:-:S04]  /*1aec0*/  IMAD.WIDE R98, R133, 0x4, R98 ;  /* 0x0000000485627825 */ /* 0x000fc800078e0262 */
[----:B------:R-:W-:Y:S02]  /*1aed0*/  IMAD.WIDE R100, R133, 0x4, R100 ;  /* 0x0000000485647825 */ /* 0x000fe400078e0264 */
[----:B------:R-:W3:Y:S02]  /*1aee0*/  LDC R252, c[0x0][0x3a0] ;  /* 0x0000e800fffc7b82 */ /* 0x000ee40000000800 */
[----:B-1----:R-:W-:-:S06]  /*1aef0*/  VIADD R132, R251, 0xfffffd3a ;  /* 0xfffffd3afb847836 */ /* 0x002fcc0000000000 */
[----:B------:R-:W1:Y:S01]  /*1af00*/  LDC R251, c[0x0][0x3a0] ;  /* 0x0000e800fffb7b82 */ /* 0x000e620000000800 */
[----:B----4-:R-:W-:-:S05]  /*1af10*/  IMAD.WIDE R2, R133, 0x4, R246 ;  /* 0x0000000485027825 */ /* 0x010fca00078e02f6 */
[----:B------:R4:W-:Y:S02]  /*1af20*/  STL.64 [R1+0x240], R2 ;  /* 0x0002400201007387 */ /* 0x0009e40000100a00 */
[----:B------:R-:W2:Y:S02]  /*1af30*/  LDC R246, c[0x0][0x3a0] ;  /* 0x0000e800fff67b82 */ /* 0x000ea40000000800 */
[----:B------:R4:W-:Y:S01]  /*1af40*/  LDGSTS.E [R134+0x50104], desc[UR22][R2.64], !P6 ;  /* 0x5010400002867fae */ /* 0x0009e2000f1a1016 */
[----:B------:R-:W-:Y:S01]  /*1af50*/  ISETP.GE.U32.AND P6, PT, R132, 0x7ffffcbb, PT ;  /* 0x7ffffcbb8400780c */ /* 0x000fe20003fc6070 */
[----:B----4-:R-:W-:Y:S01]  /*1af60*/  IMAD.WIDE R2, R133, 0x4, R242 ;  /* 0x0000000485027825 */ /* 0x010fe200078e02f2 */
[----:B-1----:R-:W-:-:S03]  /*1af70*/  IADD3 R132, PT, PT, R251, -0x2c7, RZ ;  /* 0xfffffd39fb847810 */ /* 0x002fc60007ffe0ff */
[----:B------:R-:W1:Y:S01]  /*1af80*/  LDC R242, c[0x0][0x3a0] ;  /* 0x0000e800fff27b82 */ /* 0x000e620000000800 */
[----:B------:R4:W-:Y:S04]  /*1af90*/  STL.64 [R1+0x238], R2 ;  /* 0x0002380201007387 */ /* 0x0009e80000100a00 */
[----:B------:R4:W-:Y:S01]  /*1afa0*/  LDGSTS.E [R134+0x50108], desc[UR22][R2.64], !P5 ;  /* 0x5010800002867fae */ /* 0x0009e2000e9a1016 */
[----:B------:R-:W-:Y:S01]  /*1afb0*/  ISETP.GE.U32.AND P5, PT, R132, 0x7ffffcba, PT ;  /* 0x7ffffcba8400780c */ /* 0x000fe20003fa6070 */
[----:B--2---:R-:W-:Y:S02]  /*1afc0*/  VIADD R132, R250, 0xfffffd38 ;  /* 0xfffffd38fa847836 */ /* 0x004fe40000000000 */
[----:B----4-:R-:W-:Y:S02]  /*1afd0*/  IMAD.WIDE R2, R133, 0x4, R240 ;  /* 0x0000000485027825 */ /* 0x010fe400078e02f0 */
[----:B------:R-:W2:Y:S03]  /*1afe0*/  LDC R240, c[0x0][0x3a0] ;  /* 0x0000e800fff07b82 */ /* 0x000ea60000000800 */
[----:B------:R4:W-:Y:S01]  /*1aff0*/  LDGSTS.E [R134+0x5010c], desc[UR22][R2.64], !P3 ;  /* 0x5010c00002867fae */ /* 0x0009e2000d9a1016 */
[----:B------:R-:W-:-:S04]  /*1b000*/  ISETP.GE.U32.AND P3, PT, R132, 0x7ffffcb9, PT ;  /* 0x7ffffcb98400780c */ /* 0x000fc80003f66070 */
[----:B------:R-:W2:Y:S01]  /*1b010*/  LDC R132, c[0x0][0x3a0] ;  /* 0x0000e800ff847b82 */ /* 0x000ea20000000800 */
[----:B------:R4:W-:Y:S02]  /*1b020*/  STL.64 [R1+0x230], R2 ;  /* 0x0002300201007387 */ /* 0x0009e40000100a00 */
[----:B----4-:R-:W-:-:S05]  /*1b030*/  IMAD.WIDE R2, R133, 0x4, R4 ;  /* 0x0000000485027825 */ /* 0x010fca00078e0204 */
[----:B------:R-:W4:Y:S01]  /*1b040*/  LDC R5, c[0x0][0x3a0] ;  /* 0x0000e800ff057b82 */ /* 0x000f220000000800 */
[----:B------:R3:W-:Y:S01]  /*1b050*/  STL.64 [R1+0x228], R2 ;  /* 0x0002280201007387 */ /* 0x0007e20000100a00 */
[----:B------:R-:W-:-:S03]  /*1b060*/  VIADD R4, R246, 0xfffffd37 ;  /* 0xfffffd37f6047836 */ /* 0x000fc60000000000 */
[----:B------:R3:W-:Y:S02]  /*1b070*/  LDGSTS.E [R134+0x50110], desc[UR22][R2.64], !P1 ;  /* 0x5011000002867fae */ /* 0x0007e4000c9a1016 */
[----:B------:R-:W-:Y:S01]  /*1b080*/  ISETP.GE.U32.AND P1, PT, R4, 0x7ffffcb8, PT ;  /* 0x7ffffcb80400780c */ /* 0x000fe20003f26070 */
[----:B-1----:R-:W-:Y:S02]  /*1b090*/  VIADD R4, R242, 0xfffffd36 ;  /* 0xfffffd36f2047836 */ /* 0x002fe40000000000 */
[C---:B---3--:R-:W-:Y:S02]  /*1b0a0*/  IMAD.WIDE R2, R133.reuse, 0x4, R6 ;  /* 0x0000000485027825 */ /* 0x048fe400078e0206 */
[----:B------:R-:W1:Y:S03]  /*1b0b0*/  LDC R7, c[0x0][0x3a0] ;  /* 0x0000e800ff077b82 */ /* 0x000e660000000800 */
[----:B------:R3:W-:Y:S04]  /*1b0c0*/  STL.64 [R1+0x220], R2 ;  /* 0x0002200201007387 */ /* 0x0007e80000100a00 */
[----:B------:R3:W-:Y:S01]  /*1b0d0*/  LDGSTS.E [R134+0x50114], desc[UR22][R2.64], !P6 ;  /* 0x5011400002867fae */ /* 0x0007e2000f1a1016 */
[----:B------:R-:W-:Y:S01]  /*1b0e0*/  ISETP.GE.U32.AND P6, PT, R4, 0x7ffffcb7, PT ;  /* 0x7ffffcb70400780c */ /* 0x000fe20003fc6070 */
[----:B------:R-:W4:Y:S01]  /*1b0f0*/  LDC R6, c[0x0][0x3a0] ;  /* 0x0000e800ff067b82 */ /* 0x000f220000000800 */
[----:B--2---:R-:W-:Y:S01]  /*1b100*/  IADD3 R4, PT, PT, R132, -0x2cb, RZ ;  /* 0xfffffd3584047810 */ /* 0x004fe20007ffe0ff */
[----:B---3--:R-:W-:-:S06]  /*1b110*/  IMAD.WIDE R2, R133, 0x4, R8 ;  /* 0x0000000485027825 */ /* 0x008fcc00078e0208 */
[----:B------:R-:W2:Y:S01]  /*1b120*/  LDC R8, c[0x0][0x3a0] ;  /* 0x0000e800ff087b82 */ /* 0x000ea20000000800 */
[----:B------:R3:W-:Y:S04]  /*1b130*/  STL.64 [R1+0x218], R2 ;  /* 0x0002180201007387 */ /* 0x0007e80000100a00 */
[----:B------:R3:W-:Y:S01]  /*1b140*/  LDGSTS.E [R134+0x50118], desc[UR22][R2.64], !P5 ;  /* 0x5011800002867fae */ /* 0x0007e2000e9a1016 */
[----:B------:R-:W-:Y:S01]  /*1b150*/  ISETP.GE.U32.AND P5, PT, R4, 0x7ffffcb6, PT ;  /* 0x7ffffcb60400780c */ /* 0x000fe20003fa6070 */
[----:B------:R-:W-:Y:S02]  /*1b160*/  VIADD R4, R240, 0xfffffd34 ;  /* 0xfffffd34f0047836 */ /* 0x000fe40000000000 */
[----:B---3--:R-:W-:-:S05]  /*1b170*/  IMAD.WIDE R2, R133, 0x4, R10 ;  /* 0x0000000485027825 */ /* 0x008fca00078e020a */
[----:B------:R3:W-:Y:S01]  /*1b180*/  LDGSTS.E [R134+0x5011c], desc[UR22][R2.64], !P3 ;  /* 0x5011c00002867fae */ /* 0x0007e2000d9a1016 */
[----:B------:R-:W-:Y:S01]  /*1b190*/  ISETP.GE.U32.AND P3, PT, R4, 0x7ffffcb5, PT ;  /* 0x7ffffcb50400780c */ /* 0x000fe20003f66070 */
[----:B-1----:R-:W-:Y:S02]  /*1b1a0*/  VIADD R4, R7, 0xfffffd33 ;  /* 0xfffffd3307047836 */ /* 0x002fe40000000000 */
[----:B------:R-:W1:Y:S01]  /*1b1b0*/  LDC R7, c[0x0][0x3a0] ;  /* 0x0000e800ff077b82 */ /* 0x000e620000000800 */
[----:B------:R3:W-:Y:S02]  /*1b1c0*/  STL.64 [R1+0x210], R2 ;  /* 0x0002100201007387 */ /* 0x0007e40000100a00 */
[----:B---3--:R-:W-:-:S05]  /*1b1d0*/  IMAD.WIDE R2, R133, 0x4, R12 ;  /* 0x0000000485027825 */ /* 0x008fca00078e020c */
[----:B------:R3:W-:Y:S04]  /*1b1e0*/  STL.64 [R1+0x208], R2 ;  /* 0x0002080201007387 */ /* 0x0007e80000100a00 */
[----:B------:R3:W-:Y:S01]  /*1b1f0*/  LDGSTS.E [R134+0x50120], desc[UR22][R2.64], !P1 ;  /* 0x5012000002867fae */ /* 0x0007e2000c9a1016 */
[----:B------:R-:W-:Y:S01]  /*1b200*/  ISETP.GE.U32.AND P1, PT, R4, 0x7ffffcb4, PT ;  /* 0x7ffffcb40400780c */ /* 0x000fe20003f26070 */
[----:B----4-:R-:W-:Y:S02]  /*1b210*/  VIADD R4, R5, 0xfffffd32 ;  /* 0xfffffd3205047836 */ /* 0x010fe40000000000 */
[----:B------:R-:W4:Y:S01]  /*1b220*/  LDC R5, c[0x0][0x3a0] ;  /* 0x0000e800ff057b82 */ /* 0x000f220000000800 */
[----:B---3--:R-:W-:-:S05]  /*1b230*/  IMAD.WIDE R2, R133, 0x4, R14 ;  /* 0x0000000485027825 */ /* 0x008fca00078e020e */
[----:B------:R3:W-:Y:S04]  /*1b240*/  STL.64 [R1+0x200], R2 ;  /* 0x0002000201007387 */ /* 0x0007e80000100a00 */
[----:B------:R3:W-:Y:S01]  /*1b250*/  LDGSTS.E [R134+0x50124], desc[UR22][R2.64], !P6 ;  /* 0x5012400002867fae */ /* 0x0007e2000f1a1016 */
[----:B------:R-:W-:Y:S02]  /*1b260*/  ISETP.GE.U32.AND P6, PT, R4, 0x7ffffcb3, PT ;  /* 0x7ffffcb30400780c */ /* 0x000fe40003fc6070 */
[----:B------:R-:W-:Y:S02]  /*1b270*/  IADD3 R4, PT, PT, R6, -0x2cf, RZ ;  /* 0xfffffd3106047810 */ /* 0x000fe40007ffe0ff */
[----:B------:R-:W2:Y:S01]  /*1b280*/  LDC R6, c[0x0][0x3a0] ;  /* 0x0000e800ff067b82 */ /* 0x000ea20000000800 */
        /* <DEDUP_REMOVED lines=15> */
[----:B------:R-:W-:Y:S01]  /*1b380*/  ISETP.GE.U32.AND P1, PT, R4, 0x7ffffcb0, PT ;  /* 0x7ffffcb00400780c */ /* 0x000fe20003f26070 */
[----:B--2---:R-:W-:Y:S02]  /*1b390*/  VIADD R4, R6, 0xfffffd2e ;  /* 0xfffffd2e06047836 */ /* 0x004fe40000000000 */
[----:B------:R-:W2:Y:S01]  /*1b3a0*/  LDC R6, c[0x0][0x3a0] ;  /* 0x0000e800ff067b82 */ /* 0x000ea20000000800 */
[----:B---3--:R-:W-:-:S05]  /*1b3b0*/  IMAD.WIDE R2, R133, 0x4, R22 ;  /* 0x0000000485027825 */ /* 0x008fca00078e0216 */
[----:B------:R3:W-:Y:S01]  /*1b3c0*/  LDGSTS.E [R134+0x50134], desc[UR22][R2.64], !P6 ;  /* 0x5013400002867fae */ /* 0x0007e2000f1a1016 */
[----:B------:R-:W-:Y:S02]  /*1b3d0*/  ISETP.GE.U32.AND P6, PT, R4, 0x7ffffcaf, PT ;  /* 0x7ffffcaf0400780c */ /* 0x000fe40003fc6070 */
[----:B-1----:R-:W-:Y:S02]  /*1b3e0*/  IADD3 R4, PT, PT, R7, -0x2d3, RZ ;  /* 0xfffffd2d07047810 */ /* 0x002fe40007ffe0ff */
        /* <DEDUP_REMOVED lines=23> */
[----:B------:R-:W-:Y:S02]  /*1b560*/  ISETP.GE.U32.AND P6, PT, R4, 0x7ffffcab, PT ;  /* 0x7ffffcab0400780c */ /* 0x000fe40003fc6070 */
[----:B----4-:R-:W-:Y:S02]  /*1b570*/  IADD3 R4, PT, PT, R5, -0x2d7, RZ ;  /* 0xfffffd2905047810 */ /* 0x010fe40007ffe0ff */
        /* <DEDUP_REMOVED lines=23> */
[----:B--2---:R-:W-:Y:S02]  /*1b6f0*/  IADD3 R4, PT, PT, R6, -0x2db, RZ ;  /* 0xfffffd2506047810 */ /* 0x004fe40007ffe0ff */
        /* <DEDUP_REMOVED lines=128> */
[----:B------:R3:W-:Y:S04]  /*1bf00*/  STL.64 [R1+0xf0], R2 ;  /* 0x0000f00201007387 */ /* 0x0007e80000100a00 */
[----:B------:R3:W-:Y:S01]  /*1bf10*/  LDGSTS.E [R134+0x501ac], desc[UR22][R2.64], !P3 ;  /* 0x501ac00002867fae */ /* 0x0007e2000d9a1016 */
[----:B------:R-:W-:Y:S01]  /*1bf20*/  ISETP.GE.U32.AND P3, PT, R4, 0x7ffffc91, PT ;  /* 0x7ffffc910400780c */ /* 0x000fe20003f66070 */
[----:B-1----:R-:W-:Y:S02]  /*1bf30*/  VIADD R4, R7, 0xfffffd0f ;  /* 0xfffffd0f07047836 */ /* 0x002fe40000000000 */
[----:B------:R-:W1:Y:S01]  /*1bf40*/  LDC R7, c[0x0][0x3a0] ;  /* 0x0000e800ff077b82 */ /* 0x000e620000000800 */
[----:B---3--:R-:W-:-:S05]  /*1bf50*/  IMAD.WIDE R2, R133, 0x4, R84 ;  /* 0x0000000485027825 */ /* 0x008fca00078e0254 */
[----:B------:R3:W-:Y:S04]  /*1bf60*/  STL.64 [R1+0xe8], R2 ;  /* 0x0000e80201007387 */ /* 0x0007e80000100a00 */
[----:B------:R3:W-:Y:S01]  /*1bf70*/  LDGSTS.E [R134+0x501b0], desc[UR22][R2.64], !P1 ;  /* 0x501b000002867fae */ /* 0x0007e2000c9a1016 */
[----:B------:R-:W-:Y:S01]  /*1bf80*/  ISETP.GE.U32.AND P1, PT, R4, 0x7ffffc90, PT ;  /* 0x7ffffc900400780c */ /* 0x000fe20003f26070 */
[----:B---3--:R-:W-:-:S05]  /*1bf90*/  IMAD.WIDE R2, R133, 0x4, R86 ;  /* 0x0000000485027825 */ /* 0x008fca00078e0256 */
[----:B------:R3:W-:Y:S04]  /*1bfa0*/  STL.64 [R1+0xe0], R2 ;  /* 0x0000e00201007387 */ /* 0x0007e80000100a00 */
[----:B------:R3:W-:Y:S01]  /*1bfb0*/  LDGSTS.E [R134+0x501b4], desc[UR22][R2.64], !P6 ;  /* 0x501b400002867fae */ /* 0x0007e2000f1a1016 */
        /* <DEDUP_REMOVED lines=20> */
[----:B------:R3:W-:Y:S02]  /*1c100*/  LDGSTS.E [R134+0x501c4], desc[UR22][R2.64], !P6 ;  /* 0x501c400002867fae */ /* 0x0007e4000f1a1016 */
[----:B---3--:R-:W-:-:S05]  /*1c110*/  IMAD.WIDE R2, R133, 0x4, R96 ;  /* 0x0000000485027825 */ /* 0x008fca00078e0260 */
[----:B------:R-:W-:Y:S04]  /*1c120*/  STL.64 [R1+0x60], R2 ;  /* 0x0000600201007387 */ /* 0x000fe80000100a00 */
[----:B------:R-:W3:Y:S04]  /*1c130*/  LDL.LU.64 R88, [R1] ;  /* 0x0000000001587983 */ /* 0x000ee80000300a00 */
[----:B------:R-:W3:Y:S04]  /*1c140*/  LDL.LU.64 R84, [R1+0x8] ;  /* 0x0000080001547983 */ /* 0x000ee80000300a00 */
[----:B------:R-:W3:Y:S04]  /*1c150*/  LDL.LU.64 R80, [R1+0x10] ;  /* 0x0000100001507983 */ /* 0x000ee80000300a00 */
[----:B------:R-:W3:Y:S04]  /*1c160*/  LDL.LU.64 R76, [R1+0x18] ;  /* 0x00001800014c7983 */ /* 0x000ee80000300a00 */
[----:B------:R1:W-:Y:S04]  /*1c170*/  LDGSTS.E [R134+0x501c8], desc[UR22][R2.64], !P5 ;  /* 0x501c800002867fae */ /* 0x0003e8000e9a1016 */
[----:B------:R-:W3:Y:S04]  /*1c180*/  LDL.LU.64 R240, [R1+0x30] ;  /* 0x0000300001f07983 */ /* 0x000ee80000300a00 */
[----:B------:R-:W-:Y:S04]  /*1c190*/  LDGSTS.E [R134+0x501cc], desc[UR22][R98.64], !P3 ;  /* 0x501cc00062867fae */ /* 0x000fe8000d9a1016 */
[----:B------:R1:W-:Y:S04]  /*1c1a0*/  STL.64 [R1+0x6a8], R98 ;  /* 0x0006a86201007387 */ /* 0x0003e80000100a00 */
[----:B-1----:R-:W3:Y:S01]  /*1c1b0*/  LDL.LU.64 R98, [R1+0x28] ;  /* 0x0000280001627983 */ /* 0x002ee20000300a00 */
[----:B----4-:R-:W-:-:S02]  /*1c1c0*/  VIADD R4, R5, 0xfffffd0b ;  /* 0xfffffd0b05047836 */ /* 0x010fc40000000000 */
[----:B------:R-:W1:Y:S03]  /*1c1d0*/  LDC R5, c[0x0][0x3a0] ;  /* 0x0000e800ff057b82 */ /* 0x000e660000000800 */
[----:B------:R-:W-:Y:S01]  /*1c1e0*/  ISETP.GE.U32.AND P1, PT, R4, 0x7ffffc8c, PT ;  /* 0x7ffffc8c0400780c */ /* 0x000fe20003f26070 */
[----:B--2---:R-:W-:Y:S01]  /*1c1f0*/  VIADD R4, R6, 0xfffffd0a ;  /* 0xfffffd0a06047836 */ /* 0x004fe20000000000 */
[----:B------:R2:W-:Y:S01]  /*1c200*/  STL.64 [R1+0x6a0], R100 ;  /* 0x0006a06401007387 */ /* 0x0005e20000100a00 */
[----:B------:R-:W-:Y:S02]  /*1c210*/  IMAD.WIDE R102, R133, 0x4, R102 ;  /* 0x0000000485667825 */ /* 0x000fe400078e0266 */
[----:B------:R-:W4:Y:S01]  /*1c220*/  LDC R6, c[0x0][0x3a0] ;  /* 0x0000e800ff067b82 */ /* 0x000f220000000800 */
[----:B------:R-:W-:Y:S02]  /*1c230*/  ISETP.GE.U32.AND P6, PT, R4, 0x7ffffc8b, PT ;  /* 0x7ffffc8b0400780c */ /* 0x000fe40003fc6070 */
[----:B------:R-:W-:-:S05]  /*1c240*/  IADD3 R4, PT, PT, R7, -0x2f7, RZ ;  /* 0xfffffd0907047810 */ /* 0x000fca0007ffe0ff */
[----:B------:R-:W-:Y:S01]  /*1c250*/  LDGSTS.E [R134+0x501d0], desc[UR22][R100.64], !P1 ;  /* 0x501d000064867fae */ /* 0x000fe2000c9a1016 */
[----:B------:R-:W-:Y:S01]  /*1c260*/  ISETP.GE.U32.AND P5, PT, R4, 0x7ffffc8a, PT ;  /* 0x7ffffc8a0400780c */ /* 0x000fe20003fa6070 */
[C---:B------:R-:W-:Y:S01]  /*1c270*/  IMAD.WIDE R104, R133.reuse, 0x4, R104 ;  /* 0x0000000485687825 */ /* 0x040fe200078e0268 */
[----:B------:R-:W4:Y:S03]  /*1c280*/  LDC R7, c[0x0][0x3a0] ;  /* 0x0000e800ff077b82 */ /* 0x000f260000000800 */
[----:B------:R-:W-:Y:S01]  /*1c290*/  IMAD.WIDE R106, R133, 0x4, R106 ;  /* 0x00000004856a7825 */ /* 0x000fe200078e026a */
[----:B------:R-:W-:Y:S03]  /*1c2a0*/  LDGSTS.E [R134+0x501d4], desc[UR22][R102.64], !P6 ;  /* 0x501d400066867fae */ /* 0x000fe6000f1a1016 */
[----:B-1----:R-:W-:Y:S01]  /*1c2b0*/  VIADD R4, R5, 0xfffffd08 ;  /* 0xfffffd0805047836 */ /* 0x002fe20000000000 */
[----:B--2---:R-:W2:Y:S01]  /*1c2c0*/  LDL.LU.64 R100, [R1+0x38] ;  /* 0x0000380001647983 */ /* 0x004ea20000300a00 */
[C---:B------:R-:W-:Y:S01]  /*1c2d0*/  IMAD.WIDE R108, R133.reuse, 0x4, R108 ;  /* 0x00000004856c7825 */ /* 0x040fe200078e026c */
[----:B------:R-:W1:Y:S02]  /*1c2e0*/  LDC R5, c[0x0][0x3a0] ;  /* 0x0000e800ff057b82 */ /* 0x000e640000000800 */
[----:B------:R-:W-:Y:S01]  /*1c2f0*/  ISETP.GE.U32.AND P3, PT, R4, 0x7ffffc89, PT ;  /* 0x7ffffc890400780c */ /* 0x000fe20003f66070 */
[----:B------:R4:W-:Y:S04]  /*1c300*/  STL.64 [R1+0x6b0], R102 ;  /* 0x0006b06601007387 */ /* 0x0009e80000100a00 */
[----:B------:R-:W-:Y:S04]  /*1c310*/  LDGSTS.E [R134+0x501d8], desc[UR22][R104.64], !P5 ;  /* 0x501d800068867fae */ /* 0x000fe8000e9a1016 */
[----:B----4-:R-:W4:Y:S04]  /*1c320*/  LDL.LU.64 R102, [R1+0x420] ;  /* 0x0004200001667983 */ /* 0x010f280000300a00 */
[----:B------:R1:W-:Y:S04]  /*1c330*/  STL.64 [R1+0x6b8], R104 ;  /* 0x0006b86801007387 */ /* 0x0003e80000100a00 */
[----:B------:R-:W-:Y:S04]  /*1c340*/  LDGSTS.E [R134+0x501dc], desc[UR22][R106.64], !P3 ;  /* 0x501dc0006a867fae */ /* 0x000fe8000d9a1016 */
[----:B-1----:R-:W2:Y:S04]  /*1c350*/  LDL.LU.64 R104, [R1+0x40] ;  /* 0x0000400001687983 */ /* 0x002ea80000300a00 */
[----:B------:R1:W-:Y:S04]  /*1c360*/  STL.64 [R1+0x6c0], R106 ;  /* 0x0006c06a01007387 */ /* 0x0003e80000100a00 */
[----:B-1----:R-:W2:Y:S01]  /*1c370*/  LDL.LU.64 R106, [R1+0x20] ;  /* 0x00002000016a7983 */ /* 0x002ea20000300a00 */
[----:B------:R-:W-:-:S03]  /*1c380*/  IMAD.WIDE R110, R133, 0x4, R110 ;  /* 0x00000004856e7825 */ /* 0x000fc600078e026e */
[----:B------:R-:W-:Y:S01]  /*1c390*/  STL.64 [R1+0x6c8], R108 ;  /* 0x0006c86c01007387 */ /* 0x000fe20000100a00 */
[----:B------:R-:W-:-:S03]  /*1c3a0*/  IMAD.WIDE R242, R135, 0x4, R244 ;  /* 0x0000000487f27825 */ /* 0x000fc600078e02f4 */
[----:B------:R1:W-:Y:S01]  /*1c3b0*/  STL.64 [R1+0x6d0], R110 ;  /* 0x0006d06e01007387 */ /* 0x0003e20000100a00 */
[----:B------:R-:W-:Y:S02]  /*1c3c0*/  VIADD R4, R6, 0xfffffd07 ;  /* 0xfffffd0706047836 */ /* 0x000fe40000000000 */
[----:B------:R-:W1:Y:S03]  /*1c3d0*/  LDC R6, c[0x0][0x3a0] ;  /* 0x0000e800ff067b82 */ /* 0x000e660000000800 */
[----:B------:R-:W-:Y:S01]  /*1c3e0*/  ISETP.GE.U32.AND P1, PT, R4, 0x7ffffc88, PT ;  /* 0x7ffffc880400780c */ /* 0x000fe20003f26070 */
[----:B------:R-:W-:-:S04]  /*1c3f0*/  VIADD R4, R8, 0xfffffd06 ;  /* 0xfffffd0608047836 */ /* 0x000fc80000000000 */
[----:B------:R-:W1:Y:S01]  /*1c400*/  LDC R8, c[0x0][0x3a0] ;  /* 0x0000e800ff087b82 */ /* 0x000e620000000800 */
[----:B------:R-:W-:Y:S02]  /*1c410*/  ISETP.GE.U32.AND P6, PT, R4, 0x7ffffc87, PT ;  /* 0x7ffffc870400780c */ /* 0x000fe40003fc6070 */
[----:B------:R-:W-:-:S04]  /*1c420*/  IADD3 R4, PT, PT, R5, -0x2fb, RZ ;  /* 0xfffffd0505047810 */ /* 0x000fc80007ffe0ff */
[----:B------:R-:W-:Y:S01]  /*1c430*/  ISETP.GE.U32.AND P5, PT, R4, 0x7ffffc86, PT ;  /* 0x7ffffc860400780c */ /* 0x000fe20003fa6070 */
[----:B------:R-:W-:Y:S01]  /*1c440*/  VIADD R4, R7, 0xfffffd04 ;  /* 0xfffffd0407047836 */ /* 0x000fe20000000000 */
[----:B------:R-:W1:Y:S01]  /*1c450*/  LDC R5, c[0x0][0x3a0] ;  /* 0x0000e800ff057b82 */ /* 0x000e620000000800 */
[----:B------:R-:W-:Y:S07]  /*1c460*/  LDGSTS.E [R134+0x501e0], desc[UR22][R108.64], !P1 ;  /* 0x501e00006c867fae */ /* 0x000fee000c9a1016 */
[----:B------:R-:W1:Y:S01]  /*1c470*/  LDC R7, c[0x0][0x3a0] ;  /* 0x0000e800ff077b82 */ /* 0x000e620000000800 */
[----:B------:R-:W-:Y:S01]  /*1c480*/  ISETP.GE.U32.AND P3, PT, R4, 0x7ffffc85, PT ;  /* 0x7ffffc850400780c */ /* 0x000fe20003f66070 */
[----:B------:R1:W-:Y:S02]  /*1c490*/  LDGSTS.E [R134+0x501e4], desc[UR22][R110.64], !P6 ;  /* 0x501e40006e867fae */ /* 0x0003e4000f1a1016 */
[----:B-1----:R-:W-:-:S05]  /*1c4a0*/  VIADD R4, R8, 0xfffffd03 ;  /* 0xfffffd0308047836 */ /* 0x002fca0000000000 */
[----:B------:R-:W-:Y:S01]  /*1c4b0*/  ISETP.GE.U32.AND P1, PT, R4, 0x7ffffc84, PT ;  /* 0x7ffffc840400780c */ /* 0x000fe20003f26070 */
[----:B------:R-:W-:Y:S02]  /*1c4c0*/  VIADD R4, R6, 0xfffffd02 ;  /* 0xfffffd0206047836 */ /* 0x000fe40000000000 */
[----:B------:R-:W-:Y:S01]  /*1c4d0*/  IMAD.WIDE R112, R133, 0x4, R112 ;  /* 0x0000000485707825 */ /* 0x000fe200078e0270 */
[----:B------:R-:W1:Y:S02]  /*1c4e0*/  LDC R6, c[0x0][0x3a0] ;  /* 0x0000e800ff067b82 */ /* 0x000e640000000800 */
[----:B------:R-:W-:Y:S02]  /*1c4f0*/  ISETP.GE.U32.AND P6, PT, R4, 0x7ffffc83, PT ;  /* 0x7ffffc830400780c */ /* 0x000fe40003fc6070 */
[----:B------:R-:W-:Y:S01]  /*1c500*/  LDGSTS.E [R134+0x501e8], desc[UR22][R112.64], !P5 ;  /* 0x501e800070867fae */ /* 0x000fe2000e9a1016 */
[----:B------:R-:W-:Y:S01]  /*1c510*/  IADD3 R4, PT, PT, R7, -0x2ff, RZ ;  /* 0xfffffd0107047810 */ /* 0x000fe20007ffe0ff */
[----:B------:R-:W-:-:S02]  /*1c520*/  IMAD.WIDE R114, R133, 0x4, R114 ;  /* 0x0000000485727825 */ /* 0x000fc400078e0272 */
[----:B------:R-:W1:Y:S01]  /*1c530*/  LDC R7, c[0x0][0x3a0] ;  /* 0x0000e800ff077b82 */ /* 0x000e620000000800 */
[----:B------:R-:W-:Y:S01]  /*1c540*/  ISETP.GE.U32.AND P5, PT, R4, 0x7ffffc82, PT ;  /* 0x7ffffc820400780c */ /* 0x000fe20003fa6070 */
[----:B------:R-:W-:Y:S01]  /*1c550*/  VIADD R4, R5, 0xfffffd00 ;  /* 0xfffffd0005047836 */ /* 0x000fe20000000000 */
[----:B------:R-:W-:Y:S05]  /*1c560*/  LDGSTS.E [R134+0x501ec], desc[UR22][R114.64], !P3 ;  /* 0x501ec00072867fae */ /* 0x000fea000d9a1016 */
[----:B------:R-:W3:Y:S01]  /*1c570*/  LDC R5, c[0x0][0x3a0] ;  /* 0x0000e800ff057b82 */ /* 0x000ee20000000800 */
[----:B------:R-:W-:Y:S01]  /*1c580*/  IMAD.WIDE R2, R133, 0x4, R116 ;  /* 0x0000000485027825 */ /* 0x000fe200078e0274 */
[----:B------:R-:W-:-:S03]  /*1c590*/  ISETP.GE.U32.AND P3, PT, R4, 0x7ffffc81, PT ;  /* 0x7ffffc810400780c */ /* 0x000fc60003f66070 */
[C---:B------:R-:W-:Y:S01]  /*1c5a0*/  IMAD.WIDE R118, R133.reuse, 0x4, R118 ;  /* 0x0000000485767825 */ /* 0x040fe200078e0276 */
[----:B------:R-:W-:Y:S01]  /*1c5b0*/  LDGSTS.E [R134+0x501f0], desc[UR22][R2.64], !P1 ;  /* 0x501f000002867fae */ /* 0x000fe2000c9a1016 */
[----:B------:R-:W-:Y:S01]  /*1c5c0*/  ISETP.GE.AND P1, PT, R0, R4, PT ;  /* 0x000000040000720c */ /* 0x000fe20003f26270 */
[----:B------:R-:W2:Y:S01]  /*1c5d0*/  LDC R111, c[0x0][0x3a0] ;  /* 0x0000e800ff6f7b82 */ /* 0x000ea20000000800 */
[----:B-1----:R-:W-:Y:S01]  /*1c5e0*/  VIADD R4, R6, 0xfffffcff ;  /* 0xfffffcff06047836 */ /* 0x002fe20000000000 */
[----:B------:R-:W-:Y:S01]  /*1c5f0*/  LDGSTS.E [R134+0x501f4], desc[UR22][R118.64], !P6 ;  /* 0x501f400076867fae */ /* 0x000fe2000f1a1016 */
[----:B------:R-:W-:-:S03]  /*1c600*/  IMAD.WIDE R120, R133, 0x4, R120 ;  /* 0x0000000485787825 */ /* 0x000fc600078e0278 */
[----:B------:R-:W-:Y:S01]  /*1c610*/  ISETP.GE.U32.AND P6, PT, R4, 0x7ffffc80, PT ;  /* 0x7ffffc800400780c */ /* 0x000fe20003fc6070 */
[----:B------:R-:W-:Y:S01]  /*1c620*/  VIADD R4, R7, 0xfffffcfe ;  /* 0xfffffcfe07047836 */ /* 0x000fe20000000000 */
[----:B------:R-:W-:Y:S01]  /*1c630*/  LDGSTS.E [R134+0x501f8], desc[UR22][R120.64], !P5 ;  /* 0x501f800078867fae */ /* 0x000fe2000e9a1016 */
[----:B------:R-:W-:-:S04]  /*1c640*/  IMAD.WIDE R122, R133, 0x4, R122 ;  /* 0x00000004857a7825 */ /* 0x000fc800078e027a */
[----:B------:R-:W-:-:S04]  /*1c650*/  IMAD.WIDE R124, R135, 0x4, R124 ;  /* 0x00000004877c7825 */ /* 0x000fc800078e027c */
[----:B---3--:R-:W-:Y:S01]  /*1c660*/  IMAD.WIDE R244, R135, 0x4, R98 ;  /* 0x0000000487f47825 */ /* 0x008fe200078e0262 */
[----:B------:R-:W-:Y:S01]  /*1c670*/  ISETP.GE.U32.AND P5, PT, R4, 0x7ffffc7f, PT ;  /* 0x7ffffc7f0400780c */ /* 0x000fe20003fa6070 */
[----:B------:R-:W3:Y:S01]  /*1c680*/  LDL.LU.64 R98, [R1+0x418] ;  /* 0x0004180001627983 */ /* 0x000ee20000300a00 */
[----:B------:R-:W-:Y:S01]  /*1c690*/  IADD3 R4, PT, PT, R5, -0x303, RZ ;  /* 0xfffffcfd05047810 */ /* 0x000fe20007ffe0ff */
[----:B------:R-:W-:Y:S02]  /*1c6a0*/  VIADD R5, R143, 0x100000 ;  /* 0x001000008f057836 */ /* 0x000fe40000000000 */
[----:B------:R-:W-:Y:S01]  /*1c6b0*/  IMAD.WIDE R126, R135, 0x4, R126 ;  /* 0x00000004877e7825 */ /* 0x000fe200078e027e */
[----:B------:R-:W-:Y:S01]  /*1c6c0*/  LDGSTS.E [R134+0x501fc], desc[UR22][R122.64], !P3 ;  /* 0x501fc0007a867fae */ /* 0x000fe2000d9a1016 */
[----:B------:R-:W-:Y:S01]  /*1c6d0*/  ISETP.GE.U32.AND P3, PT, R4, 0x7ffffc7e, PT ;  /* 0x7ffffc7e0400780c */ /* 0x000fe20003f66070 */
[----:B------:R-:W1:Y:S01]  /*1c6e0*/  LDC R110, c[0x0][0x3a0] ;  /* 0x0000e800ff6e7b82 */ /* 0x000e620000000800 */
[----:B------:R-:W-:Y:S01]  /*1c6f0*/  VIADD R4, R143, 0x100000 ;  /* 0x001000008f047836 */ /* 0x000fe20000000000 */
[----:B------:R-:W0:Y:S01]  /*1c700*/  LDGDEPBAR ;  /* 0x00000000000079af */ /* 0x000e220000000000 */
[----:B------:R-:W-:-:S03]  /*1c710*/  IMAD.WIDE R128, R135, 0x4, R128 ;  /* 0x0000000487807825 */ /* 0x000fc600078e0280 */
[----:B------:R-:W-:Y:S01]  /*1c720*/  LDGSTS.E [R5+-0x68000], desc[UR22][R124.64], P4 ;  /* 0x980000007c057fae */ /* 0x000fe2000a1a1016 */
        /* <DEDUP_REMOVED lines=10> */
[----:B------:R-:W-:-:S03]  /*1c7d0*/  VIADD R9, R142, 0x100000 ;  /* 0x001000008e097836 */ /* 0x000fc60000000000 */
[----:B------:R-:W-:Y:S01]  /*1c7e0*/  LDGSTS.E [R5+-0x66800], desc[UR22][R148.64], P4 ;  /* 0x9980000094057fae */ /* 0x000fe2000a1a1016 */
[C---:B------:R-:W-:Y:S01]  /*1c7f0*/  IMAD.WIDE R6, R135.reuse, 0x4, R154 ;  /* 0x0000000487067825 */ /* 0x040fe200078e029a */
[C---:B------:R-:W-:Y:S01]  /*1c800*/  IADD3 R8, PT, PT, R142.reuse, 0x100000, RZ ;  /* 0x001000008e087810 */ /* 0x040fe20007ffe0ff */
[----:B------:R-:W1:Y:S01]  /*1c810*/  LDC R155, c[0x0][0x3a0] ;  /* 0x0000e800ff9b7b82 */ /* 0x000e620000000800 */
[----:B------:R4:W-:Y:S01]  /*1c820*/  LDGSTS.E [R4+-0x66400], desc[UR22][R150.64], P4 ;  /* 0x99c0000096047fae */ /* 0x0009e2000a1a1016 */
[----:B------:R-:W-:Y:S02]  /*1c830*/  VIADD R13, R142, 0x100000 ;  /* 0x001000008e0d7836 */ /* 0x000fe40000000000 */
[----:B------:R-:W-:-:S04]  /*1c840*/  IMAD.WIDE R10, R135, 0x4, R158 ;  /* 0x00000004870a7825 */ /* 0x000fc800078e029e */
[C---:B------:R-:W-:Y:S01]  /*1c850*/  VIADD R12, R142.reuse, 0x100000 ;  /* 0x001000008e0c7836 */ /* 0x040fe20000000000 */
[C---:B------:R-:W-:Y:S01]  /*1c860*/  IADD3 R16, PT, PT, R142.reuse, 0x100000, RZ ;  /* 0x001000008e107810 */ /* 0x040fe20007ffe0ff */
[----:B------:R-:W-:Y:S02]  /*1c870*/  VIADD R17, R142, 0x100000 ;  /* 0x001000008e117836 */ /* 0x000fe40000000000 */
[----:B------:R-:W-:-:S04]  /*1c880*/  IMAD.WIDE R14, R135, 0x4, R162 ;  /* 0x00000004870e7825 */ /* 0x000fc800078e02a2 */
[----:B------:R-:W-:Y:S02]  /*1c890*/  VIADD R21, R142, 0x100000 ;  /* 0x001000008e157836 */ /* 0x000fe40000000000 */
[----:B------:R-:W-:-:S04]  /*1c8a0*/  IMAD.WIDE R18, R135, 0x4, R166 ;  /* 0x0000000487127825 */ /* 0x000fc800078e02a6 */
[----:B------:R-:W-:Y:S01]  /*1c8b0*/  VIADD R20, R142, 0x100000 ;  /* 0x001000008e147836 */ /* 0x000fe20000000000 */
[----:B------:R-:W-:Y:S01]  /*1c8c0*/  IADD3 R24, PT, PT, R141, 0x100000, RZ ;  /* 0x001000008d187810 */ /* 0x000fe20007ffe0ff */
[----:B----4-:R-:W-:-:S04]  /*1c8d0*/  IMAD.WIDE R4, R135, 0x4, R152 ;  /* 0x0000000487047825 */ /* 0x010fc800078e0298 */
[----:B------:R-:W-:Y:S01]  /*1c8e0*/  VIADD R25, R141, 0x100000 ;  /* 0x001000008d197836 */ /* 0x000fe20000000000 */
[----:B------:R-:W-:Y:S01]  /*1c8f0*/  LDGSTS.E [R9+-0x67f80], desc[UR22][R4.64], P4 ;  /* 0x9808000004097fae */ /* 0x000fe2000a1a1016 */
[----:B------:R-:W-:-:S04]  /*1c900*/  IMAD.WIDE R22, R135, 0x4, R170 ;  /* 0x0000000487167825 */ /* 0x000fc800078e02aa */
[----:B------:R-:W-:Y:S01]  /*1c910*/  VIADD R29, R141, 0x100000 ;  /* 0x001000008d1d7836 */ /* 0x000fe20000000000 */
[----:B------:R4:W-:Y:S01]  /*1c920*/  LDGSTS.E [R8+-0x67b80], desc[UR22][R6.64], P4 ;  /* 0x9848000006087fae */ /* 0x0009e2000a1a1016 */
        /* <DEDUP_REMOVED lines=33> */
[----:B------:R-:W-:Y:S01]  /*1cb40*/  VIADD R65, R139, 0x100000 ;  /* 0x001000008b417836 */ /* 0x000fe20000000000 */
[----:B------:R-:W1:Y:S01]  /*1cb50*/  LDC R153, c[0x0][0x3a0] ;  /* 0x0000e800ff997b82 */ /* 0x000e620000000800 */
[----:B----4-:R-:W-:-:S04]  /*1cb60*/  IMAD.WIDE R16, R135, 0x4, R164 ;  /* 0x0000000487107825 */ /* 0x010fc800078e02a4 */
[C---:B------:R-:W-:Y:S01]  /*1cb70*/  IMAD.WIDE R62, R135.reuse, 0x4, R210 ;  /* 0x00000004873e7825 */ /* 0x040fe200078e02d2 */
[----:B------:R-:W-:Y:S03]  /*1cb80*/  LDGSTS.E [R21+-0x66780], desc[UR22][R16.64], P4 ;  /* 0x9988000010157fae */ /* 0x000fe6000a1a1016 */
[C---:B------:R-:W-:Y:S01]  /*1cb90*/  IMAD.WIDE R250, R135.reuse, 0x4, R236 ;  /* 0x0000000487fa7825 */ /* 0x040fe200078e02ec */
[----:B------:R4:W-:Y:S03]  /*1cba0*/  LDGSTS.E [R20+-0x66380], desc[UR22][R18.64], P4 ;  /* 0x99c8000012147fae */ /* 0x0009e6000a1a1016 */
[C---:B------:R-:W-:Y:S01]  /*1cbb0*/  IMAD.WIDE R246, R135.reuse, 0x4, R238 ;  /* 0x0000000487f67825 */ /* 0x040fe200078e02ee */
[----:B------:R-:W-:Y:S01]  /*1cbc0*/  IADD3 R132, PT, PT, R136, 0x100000, RZ ;  /* 0x0010000088847810 */ /* 0x000fe20007ffe0ff */
[----:B------:R-:W1:Y:S02]  /*1cbd0*/  LDC R154, c[0x0][0x3a0] ;  /* 0x0000e800ff9a7b82 */ /* 0x000e640000000800 */
[----:B----4-:R-:W-:-:S05]  /*1cbe0*/  IMAD.WIDE R20, R135, 0x4, R168 ;  /* 0x0000000487147825 */ /* 0x010fca00078e02a8 */
[----:B------:R-:W-:Y:S04]  /*1cbf0*/  LDGSTS.E [R25+-0x67f00], desc[UR22][R20.64], P4 ;  /* 0x9810000014197fae */ /* 0x000fe8000a1a1016 */
[----:B------:R4:W-:Y:S02]  /*1cc00*/  LDGSTS.E [R24+-0x67b00], desc[UR22][R22.64], P4 ;  /* 0x9850000016187fae */ /* 0x0009e4000a1a1016 */
        /* <DEDUP_REMOVED lines=23> */
[----:B------:R4:W-:Y:S01]  /*1cd80*/  LDGSTS.E [R56+-0x67a00], desc[UR22][R54.64], P4 ;  /* 0x9860000036387fae */ /* 0x0009e2000a1a1016 */
[----:B------:R-:W-:-:S04]  /*1cd90*/  IMAD.WIDE R66, R135, 0x4, R212 ;  /* 0x0000000487427825 */ /* 0x000fc800078e02d4 */
[----:B----4-:R-:W-:-:S05]  /*1cda0*/  IMAD.WIDE R56, R135, 0x4, R204 ;  /* 0x0000000487387825 */ /* 0x010fca00078e02cc */
[----:B------:R-:W-:Y:S04]  /*1cdb0*/  LDGSTS.E [R61+-0x67600], desc[UR22][R56.64], P4 ;  /* 0x98a00000383d7fae */ /* 0x000fe8000a1a1016 */
[----:B------:R4:W-:Y:S01]  /*1cdc0*/  LDGSTS.E [R60+-0x67200], desc[UR22][R58.64], P4 ;  /* 0x98e000003a3c7fae */ /* 0x0009e2000a1a1016 */
[----:B------:R-:W-:-:S04]  /*1cdd0*/  IMAD.WIDE R68, R135, 0x4, R214 ;  /* 0x0000000487447825 */ /* 0x000fc800078e02d6 */
[----:B----4-:R-:W-:-:S05]  /*1cde0*/  IMAD.WIDE R60, R135, 0x4, R208 ;  /* 0x00000004873c7825 */ /* 0x010fca00078e02d0 */
[----:B------:R-:W-:Y:S01]  /*1cdf0*/  LDGSTS.E [R65+-0x66e00], desc[UR22][R60.64], P4 ;  /* 0x992000003c417fae */ /* 0x000fe2000a1a1016 */
[----:B------:R-:W-:-:S03]  /*1ce00*/  IMAD.WIDE R70, R135, 0x4, R216 ;  /* 0x0000000487467825 */ /* 0x000fc600078e02d8 */
[----:B------:R-:W-:Y:S01]  /*1ce10*/  LDGSTS.E [R64+-0x66a00], desc[UR22][R62.64], P4 ;  /* 0x996000003e407fae */ /* 0x000fe2000a1a1016 */
[----:B------:R-:W-:-:S03]  /*1ce20*/  IMAD.WIDE R72, R135, 0x4, R218 ;  /* 0x0000000487487825 */ /* 0x000fc600078e02da */
[----:B------:R4:W-:Y:S01]  /*1ce30*/  LDGSTS.E [R65+-0x66600], desc[UR22][R66.64], P4 ;  /* 0x99a0000042417fae */ /* 0x0009e2000a1a1016 */
[----:B------:R-:W-:-:S03]  /*1ce40*/  IMAD.WIDE R74, R135, 0x4, R220 ;  /* 0x00000004874a7825 */ /* 0x000fc600078e02dc */
[----:B------:R1:W-:Y:S01]  /*1ce50*/  LDGSTS.E [R64+-0x66200], desc[UR22][R68.64], P4 ;  /* 0x99e0000044407fae */ /* 0x0003e2000a1a1016 */
[----:B------:R-:W-:-:S04]  /*1ce60*/  IMAD.WIDE R78, R135, 0x4, R222 ;  /* 0x00000004874e7825 */ /* 0x000fc800078e02de */
[C---:B----4-:R-:W-:Y:S02]  /*1ce70*/  VIADD R65, R138.reuse, 0x100000 ;  /* 0x001000008a417836 */ /* 0x050fe40000000000 */
[----:B-1----:R-:W-:-:S03]  /*1ce80*/  VIADD R64, R138, 0x100000 ;  /* 0x001000008a407836 */ /* 0x002fc60000000000 */
[----:B------:R-:W-:Y:S01]  /*1ce90*/  LDGSTS.E [R65+-0x67d80], desc[UR22][R70.64], P4 ;  /* 0x9828000046417fae */ /* 0x000fe2000a1a1016 */
[----:B------:R-:W-:-:S03]  /*1cea0*/  IMAD.WIDE R82, R135, 0x4, R224 ;  /* 0x0000000487527825 */ /* 0x000fc600078e02e0 */
[----:B------:R-:W-:Y:S01]  /*1ceb0*/  LDGSTS.E [R64+-0x67980], desc[UR22][R72.64], P4 ;  /* 0x9868000048407fae */ /* 0x000fe2000a1a1016 */
[----:B------:R-:W-:-:S03]  /*1cec0*/  IMAD.WIDE R86, R135, 0x4, R226 ;  /* 0x0000000487567825 */ /* 0x000fc600078e02e2 */
[----:B------:R-:W-:Y:S01]  /*1ced0*/  LDGSTS.E [R65+-0x67580], desc[UR22][R74.64], P4 ;  /* 0x98a800004a417fae */ /* 0x000fe2000a1a1016 */
[----:B--2---:R-:W-:-:S03]  /*1cee0*/  IMAD.WIDE R236, R135, 0x4, R100 ;  /* 0x0000000487ec7825 */ /* 0x004fc600078e0264 */
[----:B------:R-:W2:Y:S01]  /*1cef0*/  LDL.LU.64 R100, [R1+0x410] ;  /* 0x0004100001647983 */ /* 0x000ea20000300a00 */
[----:B------:R-:W-:-:S03]  /*1cf00*/  IMAD.WIDE R90, R135, 0x4, R228 ;  /* 0x00000004875a7825 */ /* 0x000fc600078e02e4 */
[----:B------:R-:W-:Y:S01]  /*1cf10*/  LDGSTS.E [R64+-0x67180], desc[UR22][R78.64], P4 ;  /* 0x98e800004e407fae */ /* 0x000fe2000a1a1016 */
[----:B------:R-:W-:-:S03]  /*1cf20*/  IMAD.WIDE R92, R135, 0x4, R230 ;  /* 0x00000004875c7825 */ /* 0x000fc600078e02e6 */
[----:B------:R-:W-:Y:S01]  /*1cf30*/  LDGSTS.E [R65+-0x66d80], desc[UR22][R82.64], P4 ;  /* 0x9928000052417fae */ /* 0x000fe2000a1a1016 */
[----:B------:R-:W-:-:S03]  /*1cf40*/  IMAD.WIDE R94, R135, 0x4, R232 ;  /* 0x00000004875e7825 */ /* 0x000fc600078e02e8 */
[----:B------:R-:W-:Y:S01]  /*1cf50*/  LDGSTS.E [R64+-0x66980], desc[UR22][R86.64], P4 ;  /* 0x9968000056407fae */ /* 0x000fe2000a1a1016 */
[----:B------:R-:W-:-:S03]  /*1cf60*/  IMAD.WIDE R96, R135, 0x4, R234 ;  /* 0x0000000487607825 */ /* 0x000fc600078e02ea */
[----:B------:R1:W-:Y:S04]  /*1cf70*/  LDGSTS.E [R65+-0x66580], desc[UR22][R90.64], P4 ;  /* 0x99a800005a417fae */ /* 0x0003e8000a1a1016 */
[----:B------:R4:W-:Y:S01]  /*1cf80*/  LDGSTS.E [R64+-0x66180], desc[UR22][R92.64], P4 ;  /* 0x99e800005c407fae */ /* 0x0009e2000a1a1016 */
[----:B------:R-:W-:-:S04]  /*1cf90*/  IMAD.WIDE R238, R135, 0x4, R248 ;  /* 0x0000000487ee7825 */ /* 0x000fc800078e02f8 */
[C---:B-1----:R-:W-:Y:S01]  /*1cfa0*/  VIADD R65, R137.reuse, 0x100000 ;  /* 0x0010000089417836 */ /* 0x042fe20000000000 */
[----:B----4-:R-:W-:-:S04]  /*1cfb0*/  IADD3 R64, PT, PT, R137, 0x100000, RZ ;  /* 0x0010000089407810 */ /* 0x010fc80007ffe0ff */
[----:B------:R-:W-:Y:S01]  /*1cfc0*/  LDGSTS.E [R65+-0x67d00], desc[UR22][R94.64], P4 ;  /* 0x983000005e417fae */ /* 0x000fe2000a1a1016 */
[----:B------:R-:W-:-:S03]  /*1cfd0*/  IMAD.WIDE R88, R135, 0x4, R88 ;  /* 0x0000000487587825 */ /* 0x000fc600078e0258 */
[----:B------:R-:W-:Y:S01]  /*1cfe0*/  LDGSTS.E [R64+-0x67900], desc[UR22][R96.64], P4 ;  /* 0x9870000060407fae */ /* 0x000fe2000a1a1016 */
[----:B------:R-:W-:-:S03]  /*1cff0*/  IMAD.WIDE R84, R135, 0x4, R84 ;  /* 0x0000000487547825 */ /* 0x000fc600078e0254 */
[----:B------:R-:W-:Y:S04]  /*1d000*/  LDGSTS.E [R65+-0x67500], desc[UR22][R250.64], P4 ;  /* 0x98b00000fa417fae */ /* 0x000fe8000a1a1016 */
        /* <DEDUP_REMOVED lines=8> */
[----:B------:R-:W-:-:S03]  /*1d090*/  IMAD.WIDE R240, R135, 0x4, R240 ;  /* 0x0000000487f07825 */ /* 0x000fc600078e02f0 */
[----:B------:R-:W2:Y:S01]  /*1d0a0*/  LDL.LU.64 R106, [R1+0x408] ;  /* 0x00040800016a7983 */ /* 0x000ea20000300a00 */
[C---:B-1----:R-:W-:Y:S02]  /*1d0b0*/  VIADD R65, R136.reuse, 0x100000 ;  /* 0x0010000088417836 */ /* 0x042fe40000000000 */
[----:B----4-:R-:W-:-:S03]  /*1d0c0*/  VIADD R64, R136, 0x100000 ;  /* 0x0010000088407836 */ /* 0x010fc60000000000 */
[----:B------:R-:W-:Y:S04]  /*1d0d0*/  LDGSTS.E [R65+-0x67c80], desc[UR22][R80.64], P4 ;  /* 0x9838000050417fae */ /* 0x000fe8000a1a1016 */
[----:B------:R-:W-:Y:S04]  /*1d0e0*/  LDGSTS.E [R64+-0x67880], desc[UR22][R76.64], P4 ;  /* 0x987800004c407fae */ /* 0x000fe8000a1a1016 */
[----:B------:R-:W-:Y:S04]  /*1d0f0*/  LDGSTS.E [R65+-0x67480], desc[UR22][R248.64], P4 ;  /* 0x98b80000f8417fae */ /* 0x000fe8000a1a1016 */
[----:B------:R-:W-:Y:S04]  /*1d100*/  LDGSTS.E [R64+-0x67080], desc[UR22][R244.64], P4 ;  /* 0x98f80000f4407fae */ /* 0x000fe8000a1a1016 */
[----:B------:R-:W-:Y:S04]  /*1d110*/  LDGSTS.E [R65+-0x66c80], desc[UR22][R240.64], P4 ;  /* 0x99380000f0417fae */ /* 0x000fe8000a1a1016 */
[----:B------:R1:W-:Y:S01]  /*1d120*/  LDGSTS.E [R64+-0x66880], desc[UR22][R236.64], P4 ;  /* 0x99780000ec407fae */ /* 0x0003e2000a1a1016 */
[----:B------:R-:W-:-:S04]  /*1d130*/  IMAD.WIDE R116, R135, 0x4, R102 ;  /* 0x0000000487747825 */ /* 0x000fc800078e0266 */
[----:B-1----:R-:W-:Y:S02]  /*1d140*/  IMAD.WIDE R64, R135, 0x4, R104 ;  /* 0x0000000487407825 */ /* 0x002fe400078e0268 */
[----:B------:R-:W4:Y:S04]  /*1d150*/  LDL.LU.64 R104, [R1+0x3f8] ;  /* 0x0003f80001687983 */ /* 0x000f280000300a00 */
[----:B------:R-:W4:Y:S01]  /*1d160*/  LDL.LU.64 R102, [R1+0x3e8] ;  /* 0x0003e80001667983 */ /* 0x000f220000300a00 */
[----:B---3--:R-:W-:-:S03]  /*1d170*/  IMAD.WIDE R230, R133, 0x4, R98 ;  /* 0x0000000485e67825 */ /* 0x008fc600078e0262 */
[----:B------:R-:W3:Y:S04]  /*1d180*/  LDL.LU.64 R108, [R1+0x3d8] ;  /* 0x0003d800016c7983 */ /* 0x000ee80000300a00 */
[----:B------:R-:W3:Y:S01]  /*1d190*/  LDL.LU.64 R98, [R1+0x3d0] ;  /* 0x0003d00001627983 */ /* 0x000ee20000300a00 */
[----:B--2---:R-:W-:-:S03]  /*1d1a0*/  IMAD.WIDE R224, R133, 0x4, R100 ;  /* 0x0000000485e07825 */ /* 0x004fc600078e0264 */
[----:B------:R-:W2:Y:S01]  /*1d1b0*/  LDL.LU.64 R100, [R1+0x3c8] ;  /* 0x0003c80001647983 */ /* 0x000ea20000300a00 */
[----:B------:R-:W-:-:S03]  /*1d1c0*/  IMAD.WIDE R218, R133, 0x4, R106 ;  /* 0x0000000485da7825 */ /* 0x000fc600078e026a */
[----:B------:R-:W2:Y:S01]  /*1d1d0*/  LDL.LU.64 R106, [R1+0x3c0] ;  /* 0x0003c000016a7983 */ /* 0x000ea20000300a00 */
[----:B----4-:R-:W-:-:S03]  /*1d1e0*/  IMAD.WIDE R212, R133, 0x4, R104 ;  /* 0x0000000485d47825 */ /* 0x010fc600078e0268 */
[----:B------:R-:W4:Y:S01]  /*1d1f0*/  LDL.LU.64 R104, [R1+0x3b8] ;  /* 0x0003b80001687983 */ /* 0x000f220000300a00 */
[----:B------:R-:W-:-:S03]  /*1d200*/  IMAD.WIDE R206, R133, 0x4, R102 ;  /* 0x0000000485ce7825 */ /* 0x000fc600078e0266 */
[----:B------:R-:W4:Y:S01]  /*1d210*/  LDL.LU.64 R102, [R1+0x3b0] ;  /* 0x0003b00001667983 */ /* 0x000f220000300a00 */
[----:B---3--:R-:W-:-:S03]  /*1d220*/  IMAD.WIDE R200, R133, 0x4, R108 ;  /* 0x0000000485c87825 */ /* 0x008fc600078e026c */
[----:B------:R-:W3:Y:S01]  /*1d230*/  LDL.LU.64 R108, [R1+0x3a8] ;  /* 0x0003a800016c7983 */ /* 0x000ee20000300a00 */
[----:B------:R-:W-:-:S03]  /*1d240*/  IMAD.WIDE R194, R133, 0x4, R98 ;  /* 0x0000000485c27825 */ /* 0x000fc600078e0262 */
        /* <DEDUP_REMOVED lines=49> */
[----:B------:R-:W-:Y:S02]  /*1d560*/  VIADD R152, R136, 0x100000 ;  /* 0x0010000088987836 */ /* 0x000fe40000000000 */
[----:B------:R-:W-:-:S03]  /*1d570*/  VIADD R153, R153, 0xfffffcfc ;  /* 0xfffffcfc99997836 */ /* 0x000fc60000000000 */
[----:B------:R1:W-:Y:S04]  /*1d580*/  LDGSTS.E [R152+-0x66480], desc[UR22][R64.64], P4 ;  /* 0x99b8000040987fae */ /* 0x0003e8000a1a1016 */
[----:B------:R1:W-:Y:S01]  /*1d590*/  LDGSTS.E [R132+-0x66080], desc[UR22][R116.64], P4 ;  /* 0x99f8000074847fae */ /* 0x0003e2000a1a1016 */
[----:B------:R-:W-:Y:S02]  /*1d5a0*/  ISETP.GE.U32.AND P4, PT, R153, 0x7ffffc7d, PT ;  /* 0x7ffffc7d9900780c */ /* 0x000fe40003f86070 */
[----:B------:R-:W1:Y:S01]  /*1d5b0*/  LDC R153, c[0x0][0x3a0] ;  /* 0x0000e800ff997b82 */ /* 0x000e620000000800 */
[----:B------:R-:W0:Y:S07]  /*1d5c0*/  LDGDEPBAR ;  /* 0x00000000000079af */ /* 0x000e2e0000000000 */
[----:B------:R-:W-:Y:S01]  /*1d5d0*/  BAR.SYNC.DEFER_BLOCKING 0x0 ;  /* 0x0000000000007b1d */ /* 0x000fe20000010000 */
[----:B------:R-:W-:-:S02]  /*1d5e0*/  VIADD R252, R252, 0x7f ;  /* 0x0000007ffcfc7836 */ /* 0x000fc40000000000 */
[----:B-1----:R-:W-:Y:S01]  /*1d5f0*/  VIADD R152, R155, 0xfffffcfb ;  /* 0xfffffcfb9b987836 */ /* 0x002fe20000000000 */
[----:B------:R-:W-:Y:S02]  /*1d600*/  SEL R132, RZ, 0x4, P1 ;  /* 0x00000004ff847807 */ /* 0x000fe40000800000 */
[----:B------:R-:W-:Y:S02]  /*1d610*/  ISETP.GT.AND P1, PT, R252, 0x37f, PT ;  /* 0x0000037ffc00780c */ /* 0x000fe40003f24270 */
[----:B------:R-:W1:Y:S02]  /*1d620*/  LDC R155, c[0x0][0x3a0] ;  /* 0x0000e800ff9b7b82 */ /* 0x000e640000000800 */
[----:B------:R-:W-:Y:S02]  /*1d630*/  SEL R132, R132, RZ, P1 ;  /* 0x000000ff84847207 */ /* 0x000fe40000800000 */
[----:B------:R-:W-:Y:S02]  /*1d640*/  ISETP.GE.U32.AND P1, PT, R152, 0x7ffffc7c, PT ;  /* 0x7ffffc7c9800780c */ /* 0x000fe40003f26070 */
[----:B------:R-:W-:-:S02]  /*1d650*/  IADD3 R152, PT, PT, R154, -0x306, RZ ;  /* 0xfffffcfa9a987810 */ /* 0x000fc40007ffe0ff */
[----:B------:R-:W2:Y:S08]  /*1d660*/  LDC R252, c[0x0][0x3a0] ;  /* 0x0000e800fffc7b82 */ /* 0x000eb00000000800 */
[----:B------:R-:W1:Y:S01]  /*1d670*/  LDC R154, c[0x0][0x3a0] ;  /* 0x0000e800ff9a7b82 */ /* 0x000e620000000800 */
[----:B------:R-:W-:Y:S01]  /*1d680*/  @!PT LDS RZ, [RZ] ;  /* 0x00000000fffff984 */ /* 0x000fe20000000800 */
[----:B------:R-:W-:Y:S01]  /*1d690*/  @!PT LDS RZ, [RZ] ;  /* 0x00000000fffff984 */ /* 0x000fe20000000800 */
[----:B------:R-:W-:Y:S01]  /*1d6a0*/  @!PT LDS RZ, [RZ] ;  /* 0x00000000fffff984 */ /* 0x000fe20000000800 */
[----:B------:R-:W-:Y:S01]  /*1d6b0*/  LDGSTS.E [R134+0x60000], desc[UR22][R230.64], !P6 ;  /* 0x60000000e6867fae */ /* 0x000fe2000f1a1016 */
[----:B------:R-:W-:Y:S01]  /*1d6c0*/  ISETP.GE.U32.AND P6, PT, R152, 0x7ffffc7b, PT ;  /* 0x7ffffc7b9800780c */ /* 0x000fe20003fc6070 */
[----:B------:R-:W-:-:S02]  /*1d6d0*/  VIADD R152, R153, 0xfffffcf9 ;  /* 0xfffffcf999987836 */ /* 0x000fc40000000000 */
[----:B------:R-:W-:Y:S03]  /*1d6e0*/  LDGSTS.E [R134+0x60004], desc[UR22][R224.64], !P5 ;  /* 0x60004000e0867fae */ /* 0x000fe6000e9a1016 */
[----:B------:R-:W1:Y:S01]  /*1d6f0*/  LDC R153, c[0x0][0x3a0] ;  /* 0x0000e800ff997b82 */ /* 0x000e620000000800 */
[----:B------:R-:W-:Y:S01]  /*1d700*/  ISETP.GE.U32.AND P5, PT, R152, 0x7ffffc7a, PT ;  /* 0x7ffffc7a9800780c */ /* 0x000fe20003fa6070 */
[----:B-1----:R-:W-:Y:S01]  /*1d710*/  VIADD R152, R155, 0xfffffcf8 ;  /* 0xfffffcf89b987836 */ /* 0x002fe20000000000 */
[----:B------:R-:W-:Y:S05]  /*1d720*/  LDGSTS.E [R134+0x60008], desc[UR22][R218.64], !P3 ;  /* 0x60008000da867fae */ /* 0x000fea000d9a1016 */
[----:B------:R-:W1:Y:S01]  /*1d730*/  LDC R155, c[0x0][0x3a0] ;  /* 0x0000e800ff9b7b82 */ /* 0x000e620000000800 */
[----:B------:R-:W-:Y:S01]  /*1d740*/  ISETP.GE.U32.AND P3, PT, R152, 0x7ffffc79, PT ;  /* 0x7ffffc799800780c */ /* 0x000fe20003f66070 */
[----:B------:R-:W-:Y:S04]  /*1d750*/  LDGSTS.E [R134+0x6000c], desc[UR22][R212.64], !P4 ;  /* 0x6000c000d4867fae */ /* 0x000fe8000e1a1016 */
[----:B------:R-:W-:Y:S01]  /*1d760*/  LDGSTS.E [R134+0x60010], desc[UR22][R206.64], !P1 ;  /* 0x60010000ce867fae */ /* 0x000fe2000c9a1016 */
[----:B------:R-:W-:-:S02]  /*1d770*/  VIADD R152, R154, 0xfffffcf7 ;  /* 0xfffffcf79a987836 */ /* 0x000fc40000000000 */
[----:B------:R-:W1:Y:S01]  /*1d780*/  LDC R154, c[0x0][0x3a0] ;  /* 0x0000e800ff9a7b82 */ /* 0x000e620000000800 */
[----:B------:R-:W-:Y:S02]  /*1d790*/  LDGSTS.E [R134+0x60014], desc[UR22][R200.64], !P6 ;  /* 0x60014000c8867fae */ /* 0x000fe4000f1a1016 */
[----:B------:R-:W-:Y:S02]  /*1d7a0*/  ISETP.GE.U32.AND P4, PT, R152, 0x7ffffc78, PT ;  /* 0x7ffffc789800780c */ /* 0x000fe40003f86070 */
[----:B------:R-:W-:Y:S01]  /*1d7b0*/  LDGSTS.E [R134+0x60018], desc[UR22][R194.64], !P5 ;  /* 0x60018000c2867fae */ /* 0x000fe2000e9a1016 */
[----:B------:R-:W-:Y:S02]  /*1d7c0*/  IADD3 R152, PT, PT, R153, -0x30a, RZ ;  /* 0xfffffcf699987810 */ /* 0x000fe40007ffe0ff */
[----:B------:R-:W2:Y:S01]  /*1d7d0*/  LDC R153, c[0x0][0x3a0] ;  /* 0x0000e800ff997b82 */ /* 0x000ea20000000800 */
[----:B------:R-:W-:Y:S01]  /*1d7e0*/  LDGSTS.E [R134+0x6001c], desc[UR22][R188.64], !P3 ;  /* 0x6001c000bc867fae */ /* 0x000fe2000d9a1016 */
[----:B------:R-:W-:Y:S01]  /*1d7f0*/  ISETP.GE.U32.AND P1, PT, R152, 0x7ffffc77, PT ;  /* 0x7ffffc779800780c */ /* 0x000fe20003f26070 */
[----:B-1----:R-:W-:-:S05]  /*1d800*/  VIADD R152, R155, 0xfffffcf5 ;  /* 0xfffffcf59b987836 */ /* 0x002fca0000000000 */
[----:B------:R-:W1:Y:S01]  /*1d810*/  LDC R155, c[0x0][0x3a0] ;  /* 0x0000e800ff9b7b82 */ /* 0x000e620000000800 */
[----:B------:R-:W-:Y:S01]  /*1d820*/  LDGSTS.E [R134+0x60020], desc[UR22][R182.64], !P4 ;  /* 0x60020000b6867fae */ /* 0x000fe2000e1a1016 */
[----:B------:R-:W-:-:S05]  /*1d830*/  ISETP.GE.U32.AND P6, PT, R152, 0x7ffffc76, PT ;  /* 0x7ffffc769800780c */ /* 0x000fca0003fc6070 */
[----:B------:R-:W-:Y:S01]  /*1d840*/  LDGSTS.E [R134+0x60024], desc[UR22][R176.64], !P1 ;  /* 0x60024000b0867fae */ /* 0x000fe2000c9a1016 */
[----:B------:R-:W-:Y:S02]  /*1d850*/  VIADD R152, R154, 0xfffffcf4 ;  /* 0xfffffcf49a987836 */ /* 0x000fe40000000000 */
[----:B------:R-:W2:Y:S03]  /*1d860*/  LDC R154, c[0x0][0x3a0] ;  /* 0x0000e800ff9a7b82 */ /* 0x000ea60000000800 */
[----:B------:R-:W-:Y:S01]  /*1d870*/  ISETP.GE.U32.AND P5, PT, R152, 0x7ffffc75, PT ;  /* 0x7ffffc759800780c */ /* 0x000fe20003fa6070 */
[----:B--2---:R-:W-:Y:S01]  /*1d880*/  VIADD R152, R153, 0xfffffcf3 ;  /* 0xfffffcf399987836 */ /* 0x004fe20000000000 */
[----:B------:R-:W-:Y:S03]  /*1d890*/  LDGSTS.E [R134+0x60028], desc[UR22][R170.64], !P6 ;  /* 0x60028000aa867fae */ /* 0x000fe6000f1a1016 */
[----:B------:R-:W2:Y:S01]  /*1d8a0*/  LDC R153, c[0x0][0x3a0] ;  /* 0x0000e800ff997b82 */ /* 0x000ea20000000800 */
[----:B------:R-:W-:Y:S01]  /*1d8b0*/  ISETP.GE.U32.AND P3, PT, R152, 0x7ffffc74, PT ;  /* 0x7ffffc749800780c */ /* 0x000fe20003f66070 */
[----:B------:R-:W-:-:S06]  /*1d8c0*/  IMAD.WIDE R186, R133, 0x4, R100 ;  /* 0x0000000485ba7825 */ /* 0x000fcc00078e0264 */
[----:B------:R-:W-:Y:S04]  /*1d8d0*/  LDGSTS.E [R134+0x6002c], desc[UR22][R158.64], !P5 ;  /* 0x6002c0009e867fae */ /* 0x000fe8000e9a1016 */
[----:B------:R-:W2:Y:S01]  /*1d8e0*/  LDL.LU.64 R100, [R1+0x2d8] ;  /* 0x0002d80001647983 */ /* 0x000ea20000300a00 */
[----:B-1----:R-:W-:Y:S02]  /*1d8f0*/  IADD3 R152, PT, PT, R155, -0x30e, RZ ;  /* 0xfffffcf29b987810 */ /* 0x002fe40007ffe0ff */
[----:B------:R-:W1:Y:S01]  /*1d900*/  LDC R155, c[0x0][0x3a0] ;  /* 0x0000e800ff9b7b82 */ /* 0x000e620000000800 */
[----:B------:R-:W-:Y:S01]  /*1d910*/  LDGSTS.E [R134+0x60030], desc[UR22][R160.64], !P3 ;  /* 0x60030000a0867fae */ /* 0x000fe2000d9a1016 */
        /* <DEDUP_REMOVED lines=10> */
[----:B------:R-:W-:Y:S01]  /*1d9c0*/  ISETP.GE.U32.AND P4, PT, R152, 0x7ffffc73, PT ;  /* 0x7ffffc739800780c */ /* 0x000fe20003f86070 */
[----:B------:R-:W-:Y:S02]  /*1d9d0*/  VIADD R152, R154, 0xfffffcf1 ;  /* 0xfffffcf19a987836 */ /* 0x000fe40000000000 */
[----:B------:R-:W2:Y:S03]  /*1d9e0*/  LDC R154, c[0x0][0x3a0] ;  /* 0x0000e800ff9a7b82 */ /* 0x000ea60000000800 */
[----:B------:R-:W-:Y:S01]  /*1d9f0*/  ISETP.GE.U32.AND P1, PT, R152, 0x7ffffc72, PT ;  /* 0x7ffffc729800780c */ /* 0x000fe20003f26070 */
[----:B--2---:R-:W-:-:S04]  /*1da00*/  VIADD R152, R153, 0xfffffcf0 ;  /* 0xfffffcf099987836 */ /* 0x004fc80000000000 */
[----:B------:R-:W2:Y:S01]  /*1da10*/  LDC R153, c[0x0][0x3a0] ;  /* 0x0000e800ff997b82 */ /* 0x000ea20000000800 */
[----:B------:R-:W-:Y:S01]  /*1da20*/  ISETP.GE.U32.AND P6, PT, R152, 0x7ffffc71, PT ;  /* 0x7ffffc719800780c */ /* 0x000fe20003fc6070 */
[----:B-1----:R-:W-:Y:S01]  /*1da30*/  VIADD R152, R155, 0xfffffcef ;  /* 0xfffffcef9b987836 */ /* 0x002fe20000000000 */
[----:B------:R-:W-:Y:S05]  /*1da40*/  LDGSTS.E [R134+0x60034], desc[UR22][R162.64], !P4 ;  /* 0x60034000a2867fae */ /* 0x000fea000e1a1016 */
[----:B------:R-:W1:Y:S01]  /*1da50*/  LDC R155, c[0x0][0x3a0] ;  /* 0x0000e800ff9b7b82 */ /* 0x000e620000000800 */
[----:B------:R-:W-:Y:S01]  /*1da60*/  ISETP.GE.U32.AND P5, PT, R152, 0x7ffffc70, PT ;  /* 0x7ffffc709800780c */ /* 0x000fe20003fa6070 */
[----:B------:R-:W-:Y:S04]  /*1da70*/  LDGSTS.E [R134+0x60038], desc[UR22][R164.64], !P1 ;  /* 0x60038000a4867fae */ /* 0x000fe8000c9a1016 */
[----:B------:R-:W-:Y:S01]  /*1da80*/  LDGSTS.E [R134+0x6003c], desc[UR22][R234.64], !P6 ;  /* 0x6003c000ea867fae */ /* 0x000fe2000f1a1016 */
[----:B------:R-:W-:-:S02]  /*1da90*/  IADD3 R152, PT, PT, R154, -0x312, RZ ;  /* 0xfffffcee9a987810 */ /* 0x000fc40007ffe0ff */
[----:B------:R-:W2:Y:S02]  /*1daa0*/  LDC R154, c[0x0][0x3a0] ;  /* 0x0000e800ff9a7b82 */ /* 0x000ea40000000800 */
[----:B------:R-:W-:-:S03]  /*1dab0*/  ISETP.GE.U32.AND P3, PT, R152, 0x7ffffc6f, PT ;  /* 0x7ffffc6f9800780c */ /* 0x000fc60003f66070 */
[----:B------:R-:W-:Y:S01]  /*1dac0*/  LDGSTS.E [R134+0x60040], desc[UR22][R232.64], !P5 ;  /* 0x60040000e8867fae */ /* 0x000fe2000e9a1016 */
[----:B--2---:R-:W-:Y:S02]  /*1dad0*/  VIADD R152, R153, 0xfffffced ;  /* 0xfffffced99987836 */ /* 0x004fe40000000000 */
[----:B------:R-:W2:Y:S03]  /*1dae0*/  LDC R153, c[0x0][0x3a0] ;  /* 0x0000e800ff997b82 */ /* 0x000ea60000000800 */
[----:B------:R-:W-:Y:S01]  /*1daf0*/  ISETP.GE.U32.AND P4, PT, R152, 0x7ffffc6e, PT ;  /* 0x7ffffc6e9800780c */ /* 0x000fe20003f86070 */
[----:B-1----:R-:W-:-:S03]  /*1db00*/  VIADD R152, R155, 0xfffffcec ;  /* 0xfffffcec9b987836 */ /* 0x002fc60000000000 */
[----:B------:R-:W-:Y:S01]  /*1db10*/  LDGSTS.E [R134+0x60044], desc[UR22][R228.64], !P3 ;  /* 0x60044000e4867fae */ /* 0x000fe2000d9a1016 */
[----:B------:R-:W1:Y:S01]  /*1db20*/  LDC R155, c[0x0][0x3a0] ;  /* 0x0000e800ff9b7b82 */ /* 0x000e620000000800 */
[----:B------:R-:W-:Y:S01]  /*1db30*/  ISETP.GE.U32.AND P1, PT, R152, 0x7ffffc6d, PT ;  /* 0x7ffffc6d9800780c */ /* 0x000fe20003f26070 */
[----:B------:R-:W-:-:S06]  /*1db40*/  VIADD R152, R154, 0xfffffceb ;  /* 0xfffffceb9a987836 */ /* 0x000fcc0000000000 */
[----:B------:R-:W-:Y:S01]  /*1db50*/  LDGSTS.E [R134+0x60048], desc[UR22][R226.64], !P4 ;  /* 0x60048000e2867fae */ /* 0x000fe2000e1a1016 */
[----:B------:R-:W2:Y:S01]  /*1db60*/  LDC R154, c[0x0][0x3a0] ;  /* 0x0000e800ff9a7b82 */ /* 0x000ea20000000800 */
[----:B------:R-:W-:Y:S02]  /*1db70*/  ISETP.GE.U32.AND P6, PT, R152, 0x7ffffc6c, PT ;  /* 0x7ffffc6c9800780c */ /* 0x000fe40003fc6070 */
[----:B--2---:R-:W-:Y:S02]  /*1db80*/  IADD3 R152, PT, PT, R153, -0x316, RZ ;  /* 0xfffffcea99987810 */ /* 0x004fe40007ffe0ff */
[----:B------:R-:W-:Y:S03]  /*1db90*/  LDGSTS.E [R134+0x6004c], desc[UR22][R222.64], !P1 ;  /* 0x6004c000de867fae */ /* 0x000fe6000c9a1016 */
[----:B------:R-:W2:Y:S01]  /*1dba0*/  LDC R153, c[0x0][0x3a0] ;  /* 0x0000e800ff997b82 */ /* 0x000ea20000000800 */
[----:B------:R-:W-:Y:S01]  /*1dbb0*/  ISETP.GE.U32.AND P5, PT, R152, 0x7ffffc6b, PT ;  /* 0x7ffffc6b9800780c */ /* 0x000fe20003fa6070 */
[----:B-1----:R-:W-:-:S06]  /*1dbc0*/  VIADD R152, R155, 0xfffffce9 ;  /* 0xfffffce99b987836 */ /* 0x002fcc0000000000 */
[----:B------:R-:W1:Y:S01]  /*1dbd0*/  LDC R155, c[0x0][0x3a0] ;  /* 0x0000e800ff9b7b82 */ /* 0x000e620000000800 */
[----:B------:R-:W-:Y:S01]  /*1dbe0*/  LDGSTS.E [R134+0x60050], desc[UR22][R220.64], !P6 ;  /* 0x60050000dc867fae */ /* 0x000fe2000f1a1016 */
[----:B------:R-:W-:-:S04]  /*1dbf0*/  ISETP.GE.U32.AND P3, PT, R152, 0x7ffffc6a, PT ;  /* 0x7ffffc6a9800780c */ /* 0x000fc80003f66070 */
[----:B------:R-:W-:Y:S01]  /*1dc00*/  LDGSTS.E [R134+0x60054], desc[UR22][R216.64], !P5 ;  /* 0x60054000d8867fae */ /* 0x000fe2000e9a1016 */
[----:B------:R-:W-:Y:S02]  /*1dc10*/  VIADD R152, R154, 0xfffffce8 ;  /* 0xfffffce89a987836 */ /* 0x000fe40000000000 */
[----:B------:R-:W2:Y:S03]  /*1dc20*/  LDC R154, c[0x0][0x3a0] ;  /* 0x0000e800ff9a7b82 */ /* 0x000ea60000000800 */
[----:B------:R-:W-:Y:S01]  /*1dc30*/  ISETP.GE.U32.AND P4, PT, R152, 0x7ffffc69, PT ;  /* 0x7ffffc699800780c */ /* 0x000fe20003f86070 */
[----:B--2---:R-:W-:Y:S02]  /*1dc40*/  VIADD R152, R153, 0xfffffce7 ;  /* 0xfffffce799987836 */ /* 0x004fe40000000000 */
[----:B------:R-:W-:Y:S02]  /*1dc50*/  LDGSTS.E [R134+0x60058], desc[UR22][R214.64], !P3 ;  /* 0x60058000d6867fae */ /* 0x000fe4000d9a1016 */
[----:B------:R-:W2:Y:S01]  /*1dc60*/  LDC R153, c[0x0][0x3a0] ;  /* 0x0000e800ff997b82 */ /* 0x000ea20000000800 */
[----:B------:R-:W-:-:S02]  /*1dc70*/  ISETP.GE.U32.AND P1, PT, R152, 0x7ffffc68, PT ;  /* 0x7ffffc689800780c */ /* 0x000fc40003f26070 */
[----:B-1----:R-:W-:-:S05]  /*1dc80*/  IADD3 R152, PT, PT, R155, -0x31a, RZ ;  /* 0xfffffce69b987810 */ /* 0x002fca0007ffe0ff */
[----:B------:R-:W1:Y:S01]  /*1dc90*/  LDC R155, c[0x0][0x3a0] ;  /* 0x0000e800ff9b7b82 */ /* 0x000e620000000800 */
[----:B------:R-:W-:Y:S01]  /*1dca0*/  LDGSTS.E [R134+0x6005c], desc[UR22][R210.64], !P4 ;  /* 0x6005c000d2867fae */ /* 0x000fe2000e1a1016 */
[----:B------:R-:W-:Y:S01]  /*1dcb0*/  ISETP.GE.U32.AND P6, PT, R152, 0x7ffffc67, PT ;  /* 0x7ffffc679800780c */ /* 0x000fe20003fc6070 */
[----:B------:R-:W-:-:S03]  /*1dcc0*/  VIADD R152, R154, 0xfffffce5 ;  /* 0xfffffce59a987836 */ /* 0x000fc60000000000 */
[----:B------:R-:W-:Y:S02]  /*1dcd0*/  LDGSTS.E [R134+0x60060], desc[UR22][R208.64], !P1 ;  /* 0x60060000d0867fae */ /* 0x000fe4000c9a1016 */
[----:B------:R-:W2:Y:S01]  /*1dce0*/  LDC R154, c[0x0][0x3a0] ;  /* 0x0000e800ff9a7b82 */ /* 0x000ea20000000800 */
[----:B------:R-:W-:-:S06]  /*1dcf0*/  ISETP.GE.U32.AND P5, PT, R152, 0x7ffffc66, PT ;  /* 0x7ffffc669800780c */ /* 0x000fcc0003fa6070 */
[----:B------:R-:W-:Y:S01]  /*1dd00*/  LDGSTS.E [R134+0x60064], desc[UR22][R204.64], !P6 ;  /* 0x60064000cc867fae */ /* 0x000fe2000f1a1016 */
[----:B--2---:R-:W-:Y:S02]  /*1dd10*/  VIADD R152, R153, 0xfffffce4 ;  /* 0xfffffce499987836 */ /* 0x004fe40000000000 */
[----:B------:R-:W2:Y:S03]  /*1dd20*/  LDC R153, c[0x0][0x3a0] ;  /* 0x0000e800ff997b82 */ /* 0x000ea60000000800 */
[----:B------:R-:W-:Y:S01]  /*1dd30*/  ISETP.GE.U32.AND P3, PT, R152, 0x7ffffc65, PT ;  /* 0x7ffffc659800780c */ /* 0x000fe20003f66070 */
[----:B-1----:R-:W-:-:S04]  /*1dd40*/  VIADD R152, R155, 0xfffffce3 ;  /* 0xfffffce39b987836 */ /* 0x002fc80000000000 */
[----:B------:R-:W1:Y:S01]  /*1dd50*/  LDC R155, c[0x0][0x3a0] ;  /* 0x0000e800ff9b7b82 */ /* 0x000e620000000800 */
[----:B------:R-:W-:Y:S01]  /*1dd60*/  LDGSTS.E [R134+0x60068], desc[UR22][R202.64], !P5 ;  /* 0x60068000ca867fae */ /* 0x000fe2000e9a1016 */
[----:B------:R-:W-:Y:S02]  /*1dd70*/  ISETP.GE.U32.AND P4, PT, R152, 0x7ffffc64, PT ;  /* 0x7ffffc649800780c */ /* 0x000fe40003f86070 */
[----:B------:R-:W-:-:S04]  /*1dd80*/  IADD3 R152, PT, PT, R154, -0x31e, RZ ;  /* 0xfffffce29a987810 */ /* 0x000fc80007ffe0ff */
[----:B------:R-:W-:Y:S01]  /*1dd90*/  LDGSTS.E [R134+0x6006c], desc[UR22][R198.64], !P3 ;  /* 0x6006c000c6867fae */ /* 0x000fe2000d9a1016 */
[----:B------:R-:W3:Y:S01]  /*1dda0*/  LDC R154, c[0x0][0x3a0] ;  /* 0x0000e800ff9a7b82 */ /* 0x000ee20000000800 */
[----:B------:R-:W-:Y:S01]  /*1ddb0*/  ISETP.GE.U32.AND P1, PT, R152, 0x7ffffc63, PT ;  /* 0x7ffffc639800780c */ /* 0x000fe20003f26070 */
[----:B--2---:R-:W-:-:S04]  /*1ddc0*/  VIADD R152, R153, 0xfffffce1 ;  /* 0xfffffce199987836 */ /* 0x004fc80000000000 */
[----:B------:R-:W-:Y:S02]  /*1ddd0*/  LDGSTS.E [R134+0x60070], desc[UR22][R196.64], !P4 ;  /* 0x60070000c4867fae */ /* 0x000fe4000e1a1016 */
[----:B------:R-:W2:Y:S01]  /*1dde0*/  LDC R153, c[0x0][0x3a0] ;  /* 0x0000e800ff997b82 */ /* 0x000ea20000000800 */
[----:B------:R-:W-:Y:S01]  /*1ddf0*/  ISETP.GE.U32.AND P6, PT, R152, 0x7ffffc62, PT ;  /* 0x7ffffc629800780c */ /* 0x000fe20003fc6070 */
[----:B-1----:R-:W-:-:S04]  /*1de00*/  VIADD R152, R155, 0xfffffce0 ;  /* 0xfffffce09b987836 */ /* 0x002fc80000000000 */
[----:B------:R-:W-:Y:S02]  /*1de10*/  LDGSTS.E [R134+0x60074], desc[UR22][R192.64], !P1 ;  /* 0x60074000c0867fae */ /* 0x000fe4000c9a1016 */
[----:B------:R-:W1:Y:S01]  /*1de20*/  LDC R155, c[0x0][0x3a0] ;  /* 0x0000e800ff9b7b82 */ /* 0x000e620000000800 */
[----:B------:R-:W-:Y:S01]  /*1de30*/  ISETP.GE.U32.AND P5, PT, R152, 0x7ffffc61, PT ;  /* 0x7ffffc619800780c */ /* 0x000fe20003fa6070 */
[----:B---3--:R-:W-:-:S04]  /*1de40*/  VIADD R152, R154, 0xfffffcdf ;  /* 0xfffffcdf9a987836 */ /* 0x008fc80000000000 */
[----:B------:R-:W-:Y:S02]  /*1de50*/  LDGSTS.E [R134+0x60078], desc[UR22][R190.64], !P6 ;  /* 0x60078000be867fae */ /* 0x000fe4000f1a1016 */
[----:B------:R-:W3:Y:S01]  /*1de60*/  LDC R154, c[0x0][0x3a0] ;  /* 0x0000e800ff9a7b82 */ /* 0x000ee20000000800 */
[----:B------:R-:W-:Y:S02]  /*1de70*/  ISETP.GE.U32.AND P3, PT, R152, 0x7ffffc60, PT ;  /* 0x7ffffc609800780c */ /* 0x000fe40003f66070 */
[----:B--2---:R-:W-:-:S03]  /*1de80*/  IADD3 R152, PT, PT, R153, -0x322, RZ ;  /* 0xfffffcde99987810 */ /* 0x004fc60007ffe0ff */
[----:B------:R-:W-:Y:S02]  /*1de90*/  LDGSTS.E [R134+0x6007c], desc[UR22][R186.64], !P5 ;  /* 0x6007c000ba867fae */ /* 0x000fe4000e9a1016 */
[----:B------:R-:W2:Y:S01]  /*1dea0*/  LDC R153, c[0x0][0x3a0] ;  /* 0x0000e800ff997b82 */ /* 0x000ea20000000800 */
[----:B------:R-:W-:Y:S01]  /*1deb0*/  ISETP.GE.U32.AND P4, PT, R152, 0x7ffffc5f, PT ;  /* 0x7ffffc5f9800780c */ /* 0x000fe20003f86070 */
[----:B-1----:R-:W-:-:S06]  /*1dec0*/  VIADD R152, R155, 0xfffffcdd ;  /* 0xfffffcdd9b987836 */ /* 0x002fcc0000000000 */
[----:B------:R-:W1:Y:S01]  /*1ded0*/  LDC R155, c[0x0][0x3a0] ;  /* 0x0000e800ff9b7b82 */ /* 0x000e620000000800 */
[----:B------:R-:W-:Y:S01]  /*1dee0*/  LDGSTS.E [R134+0x60080], desc[UR22][R184.64], !P3 ;  /* 0x60080000b8867fae */ /* 0x000fe2000d9a1016 */
[----:B------:R-:W-:-:S04]  /*1def0*/  ISETP.GE.U32.AND P1, PT, R152, 0x7ffffc5e, PT ;  /* 0x7ffffc5e9800780c */ /* 0x000fc80003f26070 */
[----:B------:R-:W-:Y:S01]  /*1df00*/  LDGSTS.E [R134+0x60084], desc[UR22][R180.64], !P4 ;  /* 0x60084000b4867fae */ /* 0x000fe2000e1a1016 */
[----:B---3--:R-:W-:Y:S02]  /*1df10*/  VIADD R152, R154, 0xfffffcdc ;  /* 0xfffffcdc9a987836 */ /* 0x008fe40000000000 */
[----:B------:R-:W3:Y:S03]  /*1df20*/  LDC R154, c[0x0][0x3a0] ;  /* 0x0000e800ff9a7b82 */ /* 0x000ee60000000800 */
[----:B------:R-:W-:Y:S01]  /*1df30*/  ISETP.GE.U32.AND P6, PT, R152, 0x7ffffc5d, PT ;  /* 0x7ffffc5d9800780c */ /* 0x000fe20003fc6070 */
[----:B--2---:R-:W-:Y:S02]  /*1df40*/  VIADD R152, R153, 0xfffffcdb ;  /* 0xfffffcdb99987836 */ /* 0x004fe40000000000 */
[----:B------:R-:W-:Y:S02]  /*1df50*/  LDGSTS.E [R134+0x60088], desc[UR22][R178.64], !P1 ;  /* 0x60088000b2867fae */ /* 0x000fe4000c9a1016 */
[----:B------:R-:W2:Y:S01]  /*1df60*/  LDC R153, c[0x0][0x3a0] ;  /* 0x0000e800ff997b82 */ /* 0x000ea20000000800 */
[----:B------:R-:W-:-:S02]  /*1df70*/  ISETP.GE.U32.AND P5, PT, R152, 0x7ffffc5c, PT ;  /* 0x7ffffc5c9800780c */ /* 0x000fc40003fa6070 */
[----:B-1----:R-:W-:-:S05]  /*1df80*/  IADD3 R152, PT, PT, R155, -0x326, RZ ;  /* 0xfffffcda9b987810 */ /* 0x002fca0007ffe0ff */
[----:B------:R-:W1:Y:S01]  /*1df90*/  LDC R155, c[0x0][0x3a0] ;  /* 0x0000e800ff9b7b82 */ /* 0x000e620000000800 */
[----:B------:R-:W-:Y:S01]  /*1dfa0*/  IMAD.WIDE R168, R133, 0x4, R100 ;  /* 0x0000000485a87825 */ /* 0x000fe200078e0264 */
[----:B------:R-:W-:Y:S01]  /*1dfb0*/  ISETP.GE.U32.AND P3, PT, R152, 0x7ffffc5b, PT ;  /* 0x7ffffc5b9800780c */ /* 0x000fe20003f66070 */
[----:B------:R-:W4:Y:S04]  /*1dfc0*/  LDL.LU.64 R100, [R1+0x2a8] ;  /* 0x0002a80001647983 */ /* 0x000f280000300a00 */
[----:B------:R-:W-:Y:S01]  /*1dfd0*/  LDGSTS.E [R134+0x6008c], desc[UR22][R174.64], !P6 ;  /* 0x6008c000ae867fae */ /* 0x000fe2000f1a1016 */
[----:B---3--:R-:W-:Y:S02]  /*1dfe0*/  VIADD R152, R154, 0xfffffcd9 ;  /* 0xfffffcd99a987836 */ /* 0x008fe40000000000 */
[----:B------:R-:W3:Y:S01]  /*1dff0*/  LDC R154, c[0x0][0x3a0] ;  /* 0x0000e800ff9a7b82 */ /* 0x000ee20000000800 */
[----:B------:R-:W-:Y:S02]  /*1e000*/  LDGSTS.E [R134+0x60090], desc[UR22][R172.64], !P5 ;  /* 0x60090000ac867fae */ /* 0x000fe4000e9a1016 */
[----:B------:R-:W-:-:S02]  /*1e010*/  ISETP.GE.U32.AND P4, PT, R152, 0x7ffffc5a, PT ;  /* 0x7ffffc5a9800780c */ /* 0x000fc40003f86070 */
[----:B------:R-:W-:Y:S01]  /*1e020*/  LDGSTS.E [R134+0x60094], desc[UR22][R168.64], !P3 ;  /* 0x60094000a8867fae */ /* 0x000fe2000d9a1016 */
[----:B--2---:R-:W-:Y:S02]  /*1e030*/  VIADD R152, R153, 0xfffffcd8 ;  /* 0xfffffcd899987836 */ /* 0x004fe40000000000 */
[----:B------:R-:W2:Y:S03]  /*1e040*/  LDC R153, c[0x0][0x3a0] ;  /* 0x0000e800ff997b82 */ /* 0x000ea60000000800 */
[----:B------:R-:W-:Y:S01]  /*1e050*/  ISETP.GE.U32.AND P1, PT, R152, 0x7ffffc59, PT ;  /* 0x7ffffc599800780c */ /* 0x000fe20003f26070 */
[----:B-1----:R-:W-:-:S04]  /*1e060*/  VIADD R152, R155, 0xfffffcd7 ;  /* 0xfffffcd79b987836 */ /* 0x002fc80000000000 */
[----:B------:R-:W1:Y:S01]  /*1e070*/  LDC R155, c[0x0][0x3a0] ;  /* 0x0000e800ff9b7b82 */ /* 0x000e620000000800 */
[----:B------:R-:W-:Y:S02]  /*1e080*/  ISETP.GE.U32.AND P6, PT, R152, 0x7ffffc58, PT ;  /* 0x7ffffc589800780c */ /* 0x000fe40003fc6070 */
[----:B---3--:R-:W-:-:S05]  /*1e090*/  IADD3 R152, PT, PT, R154, -0x32a, RZ ;  /* 0xfffffcd69a987810 */ /* 0x008fca0007ffe0ff */
[----:B------:R-:W3:Y:S01]  /*1e0a0*/  LDC R154, c[0x0][0x3a0] ;  /* 0x0000e800ff9a7b82 */ /* 0x000ee20000000800 */
[----:B------:R-:W-:Y:S01]  /*1e0b0*/  ISETP.GE.U32.AND P5, PT, R152, 0x7ffffc57, PT ;  /* 0x7ffffc579800780c */ /* 0x000fe20003fa6070 */
[----:B--2---:R-:W-:-:S06]  /*1e0c0*/  VIADD R152, R153, 0xfffffcd5 ;  /* 0xfffffcd599987836 */ /* 0x004fcc0000000000 */
[----:B------:R-:W2:Y:S01]  /*1e0d0*/  LDC R153, c[0x0][0x3a0] ;  /* 0x0000e800ff997b82 */ /* 0x000ea20000000800 */
[----:B------:R-:W-:Y:S01]  /*1e0e0*/  IMAD.WIDE R166, R133, 0x4, R106 ;  /* 0x0000000485a67825 */ /* 0x000fe200078e026a */
[----:B------:R-:W-:Y:S01]  /*1e0f0*/  ISETP.GE.U32.AND P3, PT, R152, 0x7ffffc56, PT ;  /* 0x7ffffc569800780c */ /* 0x000fe20003f66070 */
[----:B------:R-:W4:Y:S02]  /*1e100*/  LDL.LU.64 R106, [R1+0x2a0] ;  /* 0x0002a000016a7983 */ /* 0x000f240000300a00 */
[----:B-1----:R-:W-:Y:S02]  /*1e110*/  VIADD R152, R155, 0xfffffcd4 ;  /* 0xfffffcd49b987836 */ /* 0x002fe40000000000 */
[----:B------:R-:W-:Y:S03]  /*1e120*/  LDGSTS.E [R134+0x60098], desc[UR22][R166.64], !P4 ;  /* 0x60098000a6867fae */ /* 0x000fe6000e1a1016 */
[----:B------:R-:W-:Y:S01]  /*1e130*/  ISETP.GE.U32.AND P4, PT, R152, 0x7ffffc55, PT ;  /* 0x7ffffc559800780c */ /* 0x000fe20003f86070 */
[----:B---3--:R-:W-:-:S02]  /*1e140*/  VIADD R152, R154, 0xfffffcd3 ;  /* 0xfffffcd39a987836 */ /* 0x008fc40000000000 */
[C---:B----4-:R-:W-:Y:S02]  /*1e150*/  IMAD.WIDE R156, R133.reuse, 0x4, R104 ;  /* 0x00000004859c7825 */ /* 0x050fe400078e0268 */
[----:B------:R-:W3:Y:S02]  /*1e160*/  LDL.LU.64 R104, [R1+0x298] ;  /* 0x0002980001687983 */ /* 0x000ee40000300a00 */
[----:B------:R-:W-:Y:S02]  /*1e170*/  IMAD.WIDE R154, R133, 0x4, R102 ;  /* 0x00000004859a7825 */ /* 0x000fe400078e0266 */
[----:B------:R-:W-:Y:S01]  /*1e180*/  LDGSTS.E [R134+0x6009c], desc[UR22][R156.64], !P1 ;  /* 0x6009c0009c867fae */ /* 0x000fe2000c9a1016 */
[----:B------:R-:W-:Y:S02]  /*1e190*/  ISETP.GE.U32.AND P1, PT, R152, 0x7ffffc54, PT ;  /* 0x7ffffc549800780c */ /* 0x000fe40003f26070 */
[----:B--2---:R-:W-:Y:S01]  /*1e1a0*/  IADD3 R152, PT, PT, R153, -0x32e, RZ ;  /* 0xfffffcd299987810 */ /* 0x004fe20007ffe0ff */
[----:B------:R-:W2:Y:S04]  /*1e1b0*/  LDL.LU.64 R102, [R1+0x48] ;  /* 0x0000480001667983 */ /* 0x000ea80000300a00 */
[----:B------:R-:W-:Y:S01]  /*1e1c0*/  LDGSTS.E [R134+0x600a0], desc[UR22][R154.64], !P6 ;  /* 0x600a00009a867fae */ /* 0x000fe2000f1a1016 */
[----:B------:R-:W-:Y:S01]  /*1e1d0*/  ISETP.GE.U32.AND P6, PT, R152, 0x7ffffc53, PT ;  /* 0x7ffffc539800780c */ /* 0x000fe20003fc6070 */
[----:B------:R-:W-:-:S02]  /*1e1e0*/  IMAD.WIDE R152, R133, 0x4, R108 ;  /* 0x0000000485987825 */ /* 0x000fc400078e026c */
[----:B------:R-:W4:Y:S02]  /*1e1f0*/  LDL.LU.64 R108, [R1+0x50] ;  /* 0x00005000016c7983 */ /* 0x000f240000300a00 */
[----:B------:R-:W-:Y:S02]  /*1e200*/  IMAD.WIDE R98, R133, 0x4, R98 ;  /* 0x0000000485627825 */ /* 0x000fe400078e0262 */
[----:B------:R-:W-:Y:S04]  /*1e210*/  LDGSTS.E [R134+0x600a4], desc[UR22][R152.64], !P5 ;  /* 0x600a400098867fae */ /* 0x000fe8000e9a1016 */
[----:B------:R1:W-:Y:S04]  /*1e220*/  STL.64 [R1+0x20], R98 ;  /* 0x0000206201007387 */ /* 0x0003e80000100a00 */
[----:B------:R1:W-:Y:S04]  /*1e230*/  LDGSTS.E [R134+0x600a8], desc[UR22][R98.64], !P3 ;  /* 0x600a800062867fae */ /* 0x0003e8000d9a1016 */
[----:B-1----:R-:W4:Y:S01]  /*1e240*/  LDL.LU.64 R98, [R1+0x58] ;  /* 0x0000580001627983 */ /* 0x002f220000300a00 */
[----:B------:R-:W-:-:S05]  /*1e250*/  VIADD R252, R252, 0xfffffcd1 ;  /* 0xfffffcd1fcfc7836 */ /* 0x000fca0000000000 */
[----:B------:R-:W-:Y:S01]  /*1e260*/  ISETP.GE.U32.AND P5, PT, R252, 0x7ffffc52, PT ;  /* 0x7ffffc52fc00780c */ /* 0x000fe20003fa6070 */
[----:B------:R-:W-:Y:S02]  /*1e270*/  VIADD R252, R111, 0xfffffcd0 ;  /* 0xfffffcd06ffc7836 */ /* 0x000fe40000000000 */
[----:B------:R-:W1:Y:S03]  /*1e280*/  LDC R111, c[0x0][0x3a0] ;  /* 0x0000e800ff6f7b82 */ /* 0x000e660000000800 */
[----:B------:R-:W-:Y:S01]  /*1e290*/  ISETP.GE.U32.AND P3, PT, R252, 0x7ffffc51, PT ;  /* 0x7ffffc51fc00780c */ /* 0x000fe20003f66070 */
[----:B------:R-:W-:-:S04]  /*1e2a0*/  VIADD R252, R110, 0xfffffccf ;  /* 0xfffffccf6efc7836 */ /* 0x000fc80000000000 */
[----:B------:R-:W1:Y:S01]  /*1e2b0*/  LDC R110, c[0x0][0x3a0] ;  /* 0x0000e800ff6e7b82 */ /* 0x000e620000000800 */
[----:B------:R-:W-:-:S05]  /*1e2c0*/  IMAD.WIDE R100, R133, 0x4, R100 ;  /* 0x0000000485647825 */ /* 0x000fca00078e0264 */
[----:B------:R1:W-:Y:S04]  /*1e2d0*/  STL.64 [R1+0x30], R100 ;  /* 0x0000306401007387 */ /* 0x0003e80000100a00 */
[----:B------:R1:W-:Y:S04]  /*1e2e0*/  LDGSTS.E [R134+0x600ac], desc[UR22][R100.64], !P4 ;  /* 0x600ac00064867fae */ /* 0x0003e8000e1a1016 */
[----:B-1----:R-:W4:Y:S01]  /*1e2f0*/  LDL.LU.64 R100, [R1+0x68] ;  /* 0x0000680001647983 */ /* 0x002f220000300a00 */
[----:B------:R-:W-:Y:S02]  /*1e300*/  ISETP.GE.U32.AND P4, PT, R252, 0x7ffffc50, PT ;  /* 0x7ffffc50fc00780c */ /* 0x000fe40003f86070 */
[----:B------:R-:W1:Y:S01]  /*1e310*/  LDC R252, c[0x0][0x3a0] ;  /* 0x0000e800fffc7b82 */ /* 0x000e620000000800 */
[----:B------:R-:W-:-:S05]  /*1e320*/  IMAD.WIDE R106, R133, 0x4, R106 ;  /* 0x00000004856a7825 */ /* 0x000fca00078e026a */
[----:B------:R1:W-:Y:S04]  /*1e330*/  STL.64 [R1+0x38], R106 ;  /* 0x0000386a01007387 */ /* 0x0003e80000100a00 */
[----:B------:R1:W-:Y:S04]  /*1e340*/  LDGSTS.E [R134+0x600b0], desc[UR22][R106.64], !P1 ;  /* 0x600b00006a867fae */ /* 0x0003e8000c9a1016 */
[----:B-1----:R-:W4:Y:S01]  /*1e350*/  LDL.LU.64 R106, [R1+0x290] ;  /* 0x00029000016a7983 */ /* 0x002f220000300a00 */
[----:B---3--:R-:W-:-:S05]  /*1e360*/  IMAD.WIDE R104, R133, 0x4, R104 ;  /* 0x0000000485687825 */ /* 0x008fca00078e0268 */
[----:B------:R1:W-:Y:S01]  /*1e370*/  STL.64 [R1+0x40], R104 ;  /* 0x0000406801007387 */ /* 0x0003e20000100a00 */
[----:B--2---:R-:W-:-:S03]  /*1e380*/  IMAD.WIDE R102, R133, 0x4, R102 ;  /* 0x0000000485667825 */ /* 0x004fc600078e0266 */
[----:B------:R2:W-:Y:S04]  /*1e390*/  LDGSTS.E [R134+0x600b4], desc[UR22][R104.64], !P6 ;  /* 0x600b400068867fae */ /* 0x0005e8000f1a1016 */
[----:B------:R3:W-:Y:S01]  /*1e3a0*/  LDGSTS.E [R134+0x600b8], desc[UR22][R102.64], !P5 ;  /* 0x600b800066867fae */ /* 0x0007e2000e9a1016 */
[----:B----4-:R-:W-:-:S03]  /*1e3b0*/  IMAD.WIDE R108, R133, 0x4, R108 ;  /* 0x00000004856c7825 */ /* 0x010fc600078e026c */
[----:B-1----:R-:W2:Y:S04]  /*1e3c0*/  LDL.LU.64 R104, [R1+0x78] ;  /* 0x0000780001687983 */ /* 0x002ea80000300a00 */
[----:B------:R1:W-:Y:S04]  /*1e3d0*/  STL.64 [R1+0x48], R102 ;  /* 0x0000486601007387 */ /* 0x0003e80000100a00 */
[----:B------:R4:W-:Y:S04]  /*1e3e0*/  LDGSTS.E [R134+0x600bc], desc[UR22][R108.64], !P3 ;  /* 0x600bc0006c867fae */ /* 0x0009e8000d9a1016 */
[----:B-1----:R-:W3:Y:S01]  /*1e3f0*/  LDL.LU.64 R102, [R1+0x288] ;  /* 0x0002880001667983 */ /* 0x002ee20000300a00 */
[----:B------:R-:W-:-:S03]  /*1e400*/  IMAD.WIDE R98, R133, 0x4, R98 ;  /* 0x0000000485627825 */ /* 0x000fc600078e0262 */
[----:B------:R1:W-:Y:S04]  /*1e410*/  STL.64 [R1+0x50], R108 ;  /* 0x0000506c01007387 */ /* 0x0003e80000100a00 */
[----:B------:R2:W-:Y:S04]  /*1e420*/  LDGSTS.E [R134+0x600c0], desc[UR22][R98.64], !P4 ;  /* 0x600c000062867fae */ /* 0x0005e8000e1a1016 */
[----:B-1----:R-:W4:Y:S04]  /*1e430*/  LDL.LU.64 R108, [R1+0x88] ;  /* 0x00008800016c7983 */ /* 0x002f280000300a00 */
[----:B------:R1:W-:Y:S04]  /*1e440*/  STL.64 [R1+0x58], R98 ;  /* 0x0000586201007387 */ /* 0x0003e80000100a00 */
[----:B-1----:R-:W4:Y:S01]  /*1e450*/  LDL.LU.64 R98, [R1+0x280] ;  /* 0x0002800001627983 */ /* 0x002f220000300a00 */
[----:B------:R-:W-:-:S04]  /*1e460*/  IADD3 R252, PT, PT, R252, -0x332, RZ ;  /* 0xfffffccefcfc7810 */ /* 0x000fc80007ffe0ff */
[----:B------:R-:W-:Y:S01]  /*1e470*/  ISETP.GE.U32.AND P1, PT, R252, 0x7ffffc4f, PT ;  /* 0x7ffffc4ffc00780c */ /* 0x000fe20003f26070 */
[----:B------:R-:W-:Y:S02]  /*1e480*/  VIADD R252, R111, 0xfffffccd ;  /* 0xfffffccd6ffc7836 */ /* 0x000fe40000000000 */
[----:B------:R-:W1:Y:S03]  /*1e490*/  LDC R111, c[0x0][0x3a0] ;  /* 0x0000e800ff6f7b82 */ /* 0x000e660000000800 */
[----:B------:R-:W-:Y:S01]  /*1e4a0*/  ISETP.GE.U32.AND P6, PT, R252, 0x7ffffc4e, PT ;  /* 0x7ffffc4efc00780c */ /* 0x000fe20003fc6070 */
[----:B------:R-:W-:-:S04]  /*1e4b0*/  VIADD R252, R110, 0xfffffccc ;  /* 0xfffffccc6efc7836 */ /* 0x000fc80000000000 */
[----:B------:R-:W1:Y:S01]  /*1e4c0*/  LDC R110, c[0x0][0x3a0] ;  /* 0x0000e800ff6e7b82 */ /* 0x000e620000000800 */
[----:B------:R-:W-:-:S07]  /*1e4d0*/  ISETP.GE.U32.AND P5, PT, R252, 0x7ffffc4d, PT ;  /* 0x7ffffc4dfc00780c */ /* 0x000fce0003fa6070 */
[----:B------:R-:W1:Y:S02]  /*1e4e0*/  LDC R252, c[0x0][0x3a0] ;  /* 0x0000e800fffc7b82 */ /* 0x000e640000000800 */
[----:B-1----:R-:W-:-:S05]  /*1e4f0*/  VIADD R252, R252, 0xfffffccb ;  /* 0xfffffccbfcfc7836 */ /* 0x002fca0000000000 */
[----:B------:R-:W-:Y:S02]  /*1e500*/  ISETP.GE.U32.AND P3, PT, R252, 0x7ffffc4c, PT ;  /* 0x7ffffc4cfc00780c */ /* 0x000fe40003f66070 */
[----:B------:R-:W-:Y:S02]  /*1e510*/  IADD3 R252, PT, PT, R111, -0x336, RZ ;  /* 0xfffffcca6ffc7810 */ /* 0x000fe40007ffe0ff */
[----:B------:R-:W1:Y:S02]  /*1e520*/  LDC R111, c[0x0][0x3a0] ;  /* 0x0000e800ff6f7b82 */ /* 0x000e640000000800 */
[----:B------:R-:W-:Y:S01]  /*1e530*/  ISETP.GE.U32.AND P4, PT, R252, 0x7ffffc4b, PT ;  /* 0x7ffffc4bfc00780c */ /* 0x000fe20003f86070 */
[----:B------:R-:W-:-:S05]  /*1e540*/  VIADD R252, R110, 0xfffffcc9 ;  /* 0xfffffcc96efc7836 */ /* 0x000fca0000000000 */
        /* <DEDUP_REMOVED lines=11> */
[----:B--2---:R-:W-:-:S05]  /*1e600*/  IMAD.WIDE R104, R133, 0x4, R104 ;  /* 0x0000000485687825 */ /* 0x004fca00078e0268 */
[----:B------:R1:W-:Y:S04]  /*1e610*/  STL.64 [R1+0x78], R104 ;  /* 0x0000786801007387 */ /* 0x0003e80000100a00 */
[----:B------:R2:W-:Y:S01]  /*1e620*/  LDGSTS.E [R134+0x600cc], desc[UR22][R104.64], !P5 ;  /* 0x600cc00068867fae */ /* 0x0005e2000e9a1016 */
[----:B---3--:R-:W-:-:S03]  /*1e630*/  IMAD.WIDE R102, R133, 0x4, R102 ;  /* 0x0000000485667825 */ /* 0x008fc600078e0266 */
[----:B-1----:R-:W2:Y:S04]  /*1e640*/  LDL.LU.64 R104, [R1+0x270] ;  /* 0x0002700001687983 */ /* 0x002ea80000300a00 */
[----:B------:R1:W-:Y:S04]  /*1e650*/  STL.64 [R1+0x80], R102 ;  /* 0x0000806601007387 */ /* 0x0003e80000100a00 */
[----:B------:R3:W-:Y:S01]  /*1e660*/  LDGSTS.E [R134+0x600d0], desc[UR22][R102.64], !P3 ;  /* 0x600d000066867fae */ /* 0x0007e2000d9a1016 */
[----:B----4-:R-:W-:-:S05]  /*1e670*/  IMAD.WIDE R108, R133, 0x4, R108 ;  /* 0x00000004856c7825 */ /* 0x010fca00078e026c */
[----:B------:R4:W-:Y:S04]  /*1e680*/  LDGSTS.E [R134+0x600d4], desc[UR22][R108.64], !P4 ;  /* 0x600d40006c867fae */ /* 0x0009e8000e1a1016 */
[----:B-1----:R-:W3:Y:S04]  /*1e690*/  LDL.LU.64 R102, [R1+0xb8] ;  /* 0x0000b80001667983 */ /* 0x002ee80000300a00 */
[----:B------:R1:W-:Y:S01]  /*1e6a0*/  STL.64 [R1+0x88], R108 ;  /* 0x0000886c01007387 */ /* 0x0003e20000100a00 */
[----:B------:R-:W-:-:S05]  /*1e6b0*/  IMAD.WIDE R98, R133, 0x4, R98 ;  /* 0x0000000485627825 */ /* 0x000fca00078e0262 */
[----:B------:R2:W-:Y:S04]  /*1e6c0*/  LDGSTS.E [R134+0x600d8], desc[UR22][R98.64], !P1 ;  /* 0x600d800062867fae */ /* 0x0005e8000c9a1016 */
[----:B-1----:R-:W4:Y:S04]  /*1e6d0*/  LDL.LU.64 R108, [R1+0xc0] ;  /* 0x0000c000016c7983 */ /* 0x002f280000300a00 */
[----:B------:R1:W-:Y:S04]  /*1e6e0*/  STL.64 [R1+0x90], R98 ;  /* 0x0000906201007387 */ /* 0x0003e80000100a00 */
[----:B-1----:R-:W4:Y:S01]  /*1e6f0*/  LDL.LU.64 R98, [R1+0x268] ;  /* 0x0002680001627983 */ /* 0x002f220000300a00 */
[----:B------:R-:W-:-:S05]  /*1e700*/  VIADD R252, R252, 0xfffffcc8 ;  /* 0xfffffcc8fcfc7836 */ /* 0x000fca0000000000 */
[----:B------:R-:W-:Y:S01]  /*1e710*/  ISETP.GE.U32.AND P6, PT, R252, 0x7ffffc49, PT ;  /* 0x7ffffc49fc00780c */ /* 0x000fe20003fc6070 */
[----:B------:R-:W-:Y:S02]  /*1e720*/  VIADD R252, R111, 0xfffffcc7 ;  /* 0xfffffcc76ffc7836 */ /* 0x000fe40000000000 */
[----:B------:R-:W1:Y:S03]  /*1e730*/  LDC R111, c[0x0][0x3a0] ;  /* 0x0000e800ff6f7b82 */ /* 0x000e660000000800 */
[----:B------:R-:W-:Y:S02]  /*1e740*/  ISETP.GE.U32.AND P5, PT, R252, 0x7ffffc48, PT ;  /* 0x7ffffc48fc00780c */ /* 0x000fe40003fa6070 */
[----:B------:R-:W-:-:S03]  /*1e750*/  IADD3 R252, PT, PT, R110, -0x33a, RZ ;  /* 0xfffffcc66efc7810 */ /* 0x000fc60007ffe0ff */
[----:B------:R-:W1:Y:S01]  /*1e760*/  LDC R110, c[0x0][0x3a0] ;  /* 0x0000e800ff6e7b82 */ /* 0x000e620000000800 */
[----:B------:R-:W-:-:S07]  /*1e770*/  ISETP.GE.U32.AND P3, PT, R252, 0x7ffffc47, PT ;  /* 0x7ffffc47fc00780c */ /* 0x000fce0003f66070 */
[----:B------:R-:W1:Y:S02]  /*1e780*/  LDC R252, c[0x0][0x3a0] ;  /* 0x0000e800fffc7b82 */ /* 0x000e640000000800 */
[----:B-1----:R-:W-:-:S05]  /*1e790*/  VIADD R252, R252, 0xfffffcc5 ;  /* 0xfffffcc5fcfc7836 */ /* 0x002fca0000000000 */
        /* <DEDUP_REMOVED lines=23> */
[----:B----4-:R-:W-:-:S03]  /*1e910*/  IMAD.WIDE R108, R133, 0x4, R108 ;  /* 0x00000004856c7825 */ /* 0x010fc600078e026c */
[----:B-1----:R-:W3:Y:S04]  /*1e920*/  LDL.LU.64 R102, [R1+0x248] ;  /* 0x0002480001667983 */ /* 0x002ee80000300a00 */
[----:B------:R1:W-:Y:S04]  /*1e930*/  STL.64 [R1+0xc0], R108 ;  /* 0x0000c06c01007387 */ /* 0x0003e80000100a00 */
[----:B------:R4:W-:Y:S01]  /*1e940*/  LDGSTS.E [R134+0x600ec], desc[UR22][R108.64], !P1 ;  /* 0x600ec0006c867fae */ /* 0x0009e2000c9a1016 */
[----:B------:R-:W-:-:S05]  /*1e950*/  IMAD.WIDE R98, R133, 0x4, R98 ;  /* 0x0000000485627825 */ /* 0x000fca00078e0262 */
        /* <DEDUP_REMOVED lines=41> */
[----:B------:R-:W-:-:S03]  /*1ebf0*/  IMAD.WIDE R98, R133, 0x4, R98 ;  /* 0x0000000485627825 */ /* 0x000fc600078e0262 */
[----:B-1----:R-:W4:Y:S04]  /*1ec00*/  LDL.LU.64 R108, [R1+0x210] ;  /* 0x00021000016c7983 */ /* 0x002f280000300a00 */
[----:B------:R1:W-:Y:S04]  /*1ec10*/  STL.64 [R1+0x408], R98 ;  /* 0x0004086201007387 */ /* 0x0003e80000100a00 */
[----:B------:R1:W-:Y:S04]  /*1ec20*/  LDGSTS.E [R134+0x60108], desc[UR22][R98.64], !P5 ;  /* 0x6010800062867fae */ /* 0x0003e8000e9a1016 */
        /* <DEDUP_REMOVED lines=209> */
[----:B------:R-:W-:Y:S04]  /*1f940*/  LDGSTS.E [R134+0x60180], desc[UR22][R98.64], !P5 ;  /* 0x6018000062867fae */ /* 0x000fe8000e9a1016 */
        /* <DEDUP_REMOVED lines=15> */
[----:B------:R-:W-:-:S05]  /*1fa40*/  IMAD.WIDE R100, R133, 0x4, R100 ;  /* 0x0000000485647825 */ /* 0x000fca00078e0264 */
[----:B------:R1:W-:Y:S04]  /*1fa50*/  STL.64 [R1+0x140], R100 ;  /* 0x0001406401007387 */ /* 0x0003e80000100a00 */
[----:B------:R-:W-:Y:S04]  /*1fa60*/  LDGSTS.E [R134+0x60184], desc[UR22][R100.64], !P3 ;  /* 0x6018400064867fae */ /* 0x000fe8000d9a1016 */
[----:B-1----:R-:W4:Y:S01]  /*1fa70*/  LDL.LU.64 R100, [R1+0x110] ;  /* 0x0001100001647983 */ /* 0x002f220000300a00 */
[----:B------:R-:W-:-:S05]  /*1fa80*/  IMAD.WIDE R106, R133, 0x4, R106 ;  /* 0x00000004856a7825 */ /* 0x000fca00078e026a */
[----:B------:R1:W-:Y:S04]  /*1fa90*/  STL.64 [R1+0x148], R106 ;  /* 0x0001486a01007387 */ /* 0x0003e80000100a00 */
[----:B------:R-:W-:Y:S04]  /*1faa0*/  LDGSTS.E [R134+0x60188], desc[UR22][R106.64], !P4 ;  /* 0x601880006a867fae */ /* 0x000fe8000e1a1016 */
[----:B-1----:R-:W4:Y:S01]  /*1fab0*/  LDL.LU.64 R106, [R1+0x108] ;  /* 0x00010800016a7983 */ /* 0x002f220000300a00 */
[----:B--2---:R-:W-:-:S05]  /*1fac0*/  IMAD.WIDE R104, R133, 0x4, R104 ;  /* 0x0000000485687825 */ /* 0x004fca00078e0268 */
[----:B------:R1:W-:Y:S04]  /*1fad0*/  STL.64 [R1+0x150], R104 ;  /* 0x0001506801007387 */ /* 0x0003e80000100a00 */
[----:B------:R-:W-:Y:S01]  /*1fae0*/  LDGSTS.E [R134+0x6018c], desc[UR22][R104.64], !P1 ;  /* 0x6018c00068867fae */ /* 0x000fe2000c9a1016 */
[----:B---3--:R-:W-:-:S03]  /*1faf0*/  IMAD.WIDE R102, R133, 0x4, R102 ;  /* 0x0000000485667825 */ /* 0x008fc600078e0266 */
[----:B-1----:R-:W2:Y:S04]  /*1fb00*/  LDL.LU.64 R104, [R1+0x100] ;  /* 0x0001000001687983 */ /* 0x002ea80000300a00 */
[----:B------:R1:W-:Y:S04]  /*1fb10*/  STL.64 [R1+0x158], R102 ;  /* 0x0001586601007387 */ /* 0x0003e80000100a00 */
[----:B------:R-:W-:Y:S01]  /*1fb20*/  LDGSTS.E [R134+0x60190], desc[UR22][R102.64], !P6 ;  /* 0x6019000066867fae */ /* 0x000fe2000f1a1016 */
[----:B----4-:R-:W-:-:S03]  /*1fb30*/  IMAD.WIDE R108, R133, 0x4, R108 ;  /* 0x00000004856c7825 */ /* 0x010fc600078e026c */
[----:B-1----:R-:W3:Y:S04]  /*1fb40*/  LDL.LU.64 R102, [R1+0xf8] ;  /* 0x0000f80001667983 */ /* 0x002ee80000300a00 */
[----:B------:R1:W-:Y:S04]  /*1fb50*/  STL.64 [R1+0x160], R108 ;  /* 0x0001606c01007387 */ /* 0x0003e80000100a00 */
[----:B------:R1:W-:Y:S02]  /*1fb60*/  LDGSTS.E [R134+0x60194], desc[UR22][R108.64], !P5 ;  /* 0x601940006c867fae */ /* 0x0003e4000e9a1016 */
[----:B-1----:R-:W-:-:S02]  /*1fb70*/  IMAD.WIDE R108, R133, 0x4, R98 ;  /* 0x00000004856c7825 */ /* 0x002fc400078e0262 */
[----:B------:R-:W4:Y:S02]  /*1fb80*/  LDL.LU.64 R98, [R1+0xf0] ;  /* 0x0000f00001627983 */ /* 0x000f240000300a00 */
[----:B------:R-:W-:Y:S02]  /*1fb90*/  VIADD R252, R110, 0xfffffc99 ;  /* 0xfffffc996efc7836 */ /* 0x000fe40000000000 */
[----:B------:R-:W1:Y:S03]  /*1fba0*/  LDC R110, c[0x0][0x3a0] ;  /* 0x0000e800ff6e7b82 */ /* 0x000e660000000800 */
[----:B------:R-:W-:-:S05]  /*1fbb0*/  ISETP.GE.U32.AND P3, PT, R252, 0x7ffffc1a, PT ;  /* 0x7ffffc1afc00780c */ /* 0x000fca0003f66070 */
[----:B------:R-:W1:Y:S01]  /*1fbc0*/  LDC R252, c[0x0][0x3a0] ;  /* 0x0000e800fffc7b82 */ /* 0x000e620000000800 */
[----:B------:R1:W-:Y:S07]  /*1fbd0*/  STL.64 [R1+0x168], R108 ;  /* 0x0001686c01007387 */ /* 0x0003ee0000100a00 */
[----:B------:R1:W-:Y:S02]  /*1fbe0*/  LDGSTS.E [R134+0x60198], desc[UR22][R108.64], !P3 ;  /* 0x601980006c867fae */ /* 0x0003e4000d9a1016 */
[----:B-1----:R-:W-:-:S05]  /*1fbf0*/  VIADD R252, R252, 0xfffffc98 ;  /* 0xfffffc98fcfc7836 */ /* 0x002fca0000000000 */
        /* <DEDUP_REMOVED lines=15> */
[C---:B------:R-:W-:Y:S02]  /*1fcf0*/  IMAD.WIDE R108, R133.reuse, 0x4, R100 ;  /* 0x00000004856c7825 */ /* 0x040fe400078e0264 */
[----:B------:R-:W4:Y:S04]  /*1fd00*/  LDL.LU.64 R100, [R1+0xe8] ;  /* 0x0000e80001647983 */ /* 0x000f280000300a00 */
[----:B------:R-:W-:Y:S01]  /*1fd10*/  LDGSTS.E [R134+0x6019c], desc[UR22][R108.64], !P4 ;  /* 0x6019c0006c867fae */ /* 0x000fe2000e1a1016 */
[----:B------:R-:W-:Y:S02]  /*1fd20*/  ISETP.GE.U32.AND P4, PT, R252, 0x7ffffc14, PT ;  /* 0x7ffffc14fc00780c */ /* 0x000fe40003f86070 */
[----:B------:R-:W1:Y:S01]  /*1fd30*/  LDC R252, c[0x0][0x3a0] ;  /* 0x0000e800fffc7b82 */ /* 0x000e620000000800 */
[----:B------:R1:W-:Y:S04]  /*1fd40*/  STL.64 [R1+0x170], R108 ;  /* 0x0001706c01007387 */ /* 0x0003e80000100a00 */
[----:B-1----:R-:W4:Y:S01]  /*1fd50*/  LDL.LU.64 R108, [R1+0xe0] ;  /* 0x0000e000016c7983 */ /* 0x002f220000300a00 */
[----:B------:R-:W-:Y:S01]  /*1fd60*/  IADD3 R252, PT, PT, R252, -0x36e, RZ ;  /* 0xfffffc92fcfc7810 */ /* 0x000fe20007ffe0ff */
[----:B------:R-:W-:-:S05]  /*1fd70*/  IMAD.WIDE R106, R133, 0x4, R106 ;  /* 0x00000004856a7825 */ /* 0x000fca00078e026a */
[----:B------:R-:W-:Y:S01]  /*1fd80*/  LDGSTS.E [R134+0x601a0], desc[UR22][R106.64], !P1 ;  /* 0x601a00006a867fae */ /* 0x000fe2000c9a1016 */
[----:B------:R-:W-:Y:S01]  /*1fd90*/  ISETP.GE.U32.AND P1, PT, R252, 0x7ffffc13, PT ;  /* 0x7ffffc13fc00780c */ /* 0x000fe20003f26070 */
[----:B------:R-:W-:Y:S02]  /*1fda0*/  VIADD R252, R111, 0xfffffc91 ;  /* 0xfffffc916ffc7836 */ /* 0x000fe40000000000 */
[----:B------:R1:W-:Y:S04]  /*1fdb0*/  STL.64 [R1+0x178], R106 ;  /* 0x0001786a01007387 */ /* 0x0003e80000100a00 */
[----:B-1----:R-:W4:Y:S01]  /*1fdc0*/  LDL.LU.64 R106, [R1+0xd8] ;  /* 0x0000d800016a7983 */ /* 0x002f220000300a00 */
[----:B--2---:R-:W-:-:S05]  /*1fdd0*/  IMAD.WIDE R104, R133, 0x4, R104 ;  /* 0x0000000485687825 */ /* 0x004fca00078e0268 */
[----:B------:R1:W-:Y:S04]  /*1fde0*/  STL.64 [R1+0x180], R104 ;  /* 0x0001806801007387 */ /* 0x0003e80000100a00 */
[----:B------:R-:W-:Y:S01]  /*1fdf0*/  LDGSTS.E [R134+0x601a4], desc[UR22][R104.64], !P6 ;  /* 0x601a400068867fae */ /* 0x000fe2000f1a1016 */
[----:B------:R-:W-:Y:S01]  /*1fe00*/  ISETP.GE.U32.AND P6, PT, R252, 0x7ffffc12, PT ;  /* 0x7ffffc12fc00780c */ /* 0x000fe20003fc6070 */
[----:B------:R-:W-:Y:S02]  /*1fe10*/  VIADD R252, R110, 0xfffffc90 ;  /* 0xfffffc906efc7836 */ /* 0x000fe40000000000 */
[C---:B---3--:R-:W-:Y:S01]  /*1fe20*/  IMAD.WIDE R102, R133.reuse, 0x4, R102 ;  /* 0x0000000485667825 */ /* 0x048fe200078e0266 */
[----:B-1----:R-:W2:Y:S04]  /*1fe30*/  LDL.LU.64 R104, [R1+0xd0] ;  /* 0x0000d00001687983 */ /* 0x002ea80000300a00 */
[----:B------:R1:W-:Y:S04]  /*1fe40*/  STL.64 [R1+0x190], R102 ;  /* 0x0001906601007387 */ /* 0x0003e80000100a00 */
[----:B------:R-:W-:Y:S04]  /*1fe50*/  LDGSTS.E [R134+0x601a8], desc[UR22][R102.64], !P5 ;  /* 0x601a800066867fae */ /* 0x000fe8000e9a1016 */
[----:B-1----:R-:W3:Y:S01]  /*1fe60*/  LDL.LU.64 R102, [R1+0xc8] ;  /* 0x0000c80001667983 */ /* 0x002ee20000300a00 */
[----:B----4-:R-:W-:-:S03]  /*1fe70*/  IMAD.WIDE R110, R133, 0x4, R98 ;  /* 0x00000004856e7825 */ /* 0x010fc600078e0262 */
[----:B------:R-:W4:Y:S01]  /*1fe80*/  LDL.LU.64 R98, [R1+0x98] ;  /* 0x0000980001627983 */ /* 0x000f220000300a00 */
[----:B------:R-:W-:Y:S02]  /*1fe90*/  ISETP.GE.U32.AND P5, PT, R252, 0x7ffffc11, PT ;  /* 0x7ffffc11fc00780c */ /* 0x000fe40003fa6070 */
[----:B------:R-:W1:Y:S01]  /*1fea0*/  LDC R252, c[0x0][0x3a0] ;  /* 0x0000e800fffc7b82 */ /* 0x000e620000000800 */
[----:B------:R1:W-:Y:S02]  /*1feb0*/  LDGSTS.E [R134+0x601ac], desc[UR22][R110.64], !P3 ;  /* 0x601ac0006e867fae */ /* 0x0003e4000d9a1016 */
[----:B-1----:R-:W-:-:S05]  /*1fec0*/  VIADD R252, R252, 0xfffffc8f ;  /* 0xfffffc8ffcfc7836 */ /* 0x002fca0000000000 */
[----:B------:R-:W-:Y:S02]  /*1fed0*/  ISETP.GE.U32.AND P3, PT, R252, 0x7ffffc10, PT ;  /* 0x7ffffc10fc00780c */ /* 0x000fe40003f66070 */
[----:B------:R-:W1:Y:S01]  /*1fee0*/  LDC R252, c[0x0][0x3a0] ;  /* 0x0000e800fffc7b82 */ /* 0x000e620000000800 */
[----:B------:R1:W-:Y:S02]  /*1fef0*/  STL.64 [R1+0x1a0], R110 ;  /* 0x0001a06e01007387 */ /* 0x0003e40000100a00 */
[----:B-1----:R-:W-:Y:S01]  /*1ff00*/  IADD3 R252, PT, PT, R252, -0x372, RZ ;  /* 0xfffffc8efcfc7810 */ /* 0x002fe20007ffe0ff */
[----:B------:R-:W-:Y:S02]  /*1ff10*/  IMAD.WIDE R110, R133, 0x4, R100 ;  /* 0x00000004856e7825 */ /* 0x000fe400078e0264 */
[----:B------:R-:W4:Y:S04]  /*1ff20*/  LDL.LU.64 R100, [R1+0x60] ;  /* 0x0000600001647983 */ /* 0x000f280000300a00 */
[----:B------:R-:W-:Y:S01]  /*1ff30*/  LDGSTS.E [R134+0x601b0], desc[UR22][R110.64], !P4 ;  /* 0x601b00006e867fae */ /* 0x000fe2000e1a1016 */
[----:B------:R-:W-:-:S02]  /*1ff40*/  ISETP.GE.U32.AND P4, PT, R252, 0x7ffffc0f, PT ;  /* 0x7ffffc0ffc00780c */ /* 0x000fc40003f86070 */
[----:B------:R-:W1:Y:S01]  /*1ff50*/  LDC R252, c[0x0][0x3a0] ;  /* 0x0000e800fffc7b82 */ /* 0x000e620000000800 */
[----:B------:R1:W-:Y:S01]  /*1ff60*/  STL.64 [R1+0x1a8], R110 ;  /* 0x0001a86e01007387 */ /* 0x0003e20000100a00 */
[----:B------:R-:W-:-:S03]  /*1ff70*/  IMAD.WIDE R108, R133, 0x4, R108 ;  /* 0x00000004856c7825 */ /* 0x000fc600078e026c */
[----:B-1----:R-:W4:Y:S04]  /*1ff80*/  LDL.LU.64 R110, [R1+0x6d0] ;  /* 0x0006d000016e7983 */ /* 0x002f280000300a00 */
        /* <DEDUP_REMOVED lines=11> */
[----:B-1----:R-:W2:Y:S01]  /*20040*/  LDL.LU.64 R104, [R1+0x6b8] ;  /* 0x0006b80001687983 */ /* 0x002ea20000300a00 */
[----:B----4-:R-:W-:-:S03]  /*20050*/  IMAD.WIDE R98, R133, 0x4, R98 ;  /* 0x0000000485627825 */ /* 0x010fc600078e0262 */
[----:B------:R1:W-:Y:S04]  /*20060*/  STL.64 [R1+0x1f0], R102 ;  /* 0x0001f06601007387 */ /* 0x0003e80000100a00 */
[----:B------:R-:W-:Y:S04]  /*20070*/  LDGSTS.E [R134+0x601c0], desc[UR22][R102.64], !P3 ;  /* 0x601c000066867fae */ /* 0x000fe8000d9a1016 */
[----:B------:R-:W-:Y:S04]  /*20080*/  LDGSTS.E [R134+0x601c4], desc[UR22][R98.64], !P4 ;  /* 0x601c400062867fae */ /* 0x000fe8000e1a1016 */
[----:B-1----:R-:W3:Y:S04]  /*20090*/  LDL.LU.64 R102, [R1+0x6b0] ;  /* 0x0006b00001667983 */ /* 0x002ee80000300a00 */
[----:B------:R1:W-:Y:S04]  /*200a0*/  STL.64 [R1+0x200], R98 ;  /* 0x0002006201007387 */ /* 0x0003e80000100a00 */
[----:B-1----:R-:W4:Y:S01]  /*200b0*/  LDL.LU.64 R98, [R1+0x6a8] ;  /* 0x0006a80001627983 */ /* 0x002f220000300a00 */
[----:B------:R-:W-:-:S05]  /*200c0*/  VIADD R252, R252, 0xfffffc8d ;  /* 0xfffffc8dfcfc7836 */ /* 0x000fca0000000000 */
[----:B------:R-:W-:Y:S02]  /*200d0*/  ISETP.GE.U32.AND P1, PT, R252, 0x7ffffc0e, PT ;  /* 0x7ffffc0efc00780c */ /* 0x000fe40003f26070 */
[----:B------:R-:W1:Y:S02]  /*200e0*/  LDC R252, c[0x0][0x3a0] ;  /* 0x0000e800fffc7b82 */ /* 0x000e640000000800 */
[----:B-1----:R-:W-:-:S05]  /*200f0*/  VIADD R252, R252, 0xfffffc8c ;  /* 0xfffffc8cfcfc7836 */ /* 0x002fca0000000000 */
[----:B------:R-:W-:Y:S02]  /*20100*/  ISETP.GE.U32.AND P6, PT, R252, 0x7ffffc0d, PT ;  /* 0x7ffffc0dfc00780c */ /* 0x000fe40003fc6070 */
[----:B------:R-:W1:Y:S01]  /*20110*/  LDC R252, c[0x0][0x3a0] ;  /* 0x0000e800fffc7b82 */ /* 0x000e620000000800 */
[----:B------:R-:W-:-:S05]  /*20120*/  IMAD.WIDE R100, R133, 0x4, R100 ;  /* 0x0000000485647825 */ /* 0x000fca00078e0264 */
[----:B------:R4:W-:Y:S04]  /*20130*/  STL.64 [R1+0x210], R100 ;  /* 0x0002106401007387 */ /* 0x0009e80000100a00 */
[----:B------:R4:W-:Y:S02]  /*20140*/  LDGSTS.E [R134+0x601c8], desc[UR22][R100.64], !P1 ;  /* 0x601c800064867fae */ /* 0x0009e4000c9a1016 */
[----:B----4-:R-:W-:Y:S02]  /*20150*/  IMAD.WIDE R100, R133, 0x4, R98 ;  /* 0x0000000485647825 */ /* 0x010fe400078e0262 */
[----:B------:R-:W4:Y:S03]  /*20160*/  LDC R99, c[0x0][0x3a0] ;  /* 0x0000e800ff637b82 */ /* 0x000f260000000800 */
[----:B------:R1:W-:Y:S04]  /*20170*/  STL.64 [R1+0x220], R100 ;  /* 0x0002206401007387 */ /* 0x0003e80000100a00 */
[----:B------:R1:W-:Y:S04]  /*20180*/  LDGSTS.E [R134+0x601cc], desc[UR22][R100.64], !P6 ;  /* 0x601cc00064867fae */ /* 0x0003e8000f1a1016 */
[----:B-1----:R-:W2:Y:S01]  /*20190*/  LDL.LU.64 R100, [R1+0x6a0] ;  /* 0x0006a00001647983 */ /* 0x002ea20000300a00 */
[----:B------:R-:W-:-:S05]  /*201a0*/  VIADD R252, R252, 0xfffffc8b ;  /* 0xfffffc8bfcfc7836 */ /* 0x000fca0000000000 */
[----:B------:R-:W-:Y:S02]  /*201b0*/  ISETP.GE.U32.AND P5, PT, R252, 0x7ffffc0c, PT ;  /* 0x7ffffc0cfc00780c */ /* 0x000fe40003fa6070 */
[----:B------:R-:W1:Y:S02]  /*201c0*/  LDC R252, c[0x0][0x3a0] ;  /* 0x0000e800fffc7b82 */ /* 0x000e640000000800 */
[----:B-1----:R-:W-:-:S04]  /*201d0*/  IADD3 R252, PT, PT, R252, -0x376, RZ ;  /* 0xfffffc8afcfc7810 */ /* 0x002fc80007ffe0ff */
[----:B------:R-:W-:Y:S02]  /*201e0*/  ISETP.GE.U32.AND P3, PT, R252, 0x7ffffc0b, PT ;  /* 0x7ffffc0bfc00780c */ /* 0x000fe40003f66070 */
[----:B------:R-:W1:Y:S02]  /*201f0*/  LDC R252, c[0x0][0x3a0] ;  /* 0x0000e800fffc7b82 */ /* 0x000e640000000800 */
[----:B-1----:R-:W-:-:S05]  /*20200*/  VIADD R252, R252, 0xfffffc89 ;  /* 0xfffffc89fcfc7836 */ /* 0x002fca0000000000 */
[----:B------:R-:W-:Y:S02]  /*20210*/  ISETP.GE.U32.AND P4, PT, R252, 0x7ffffc0a, PT ;  /* 0x7ffffc0afc00780c */ /* 0x000fe40003f86070 */
[----:B------:R-:W1:Y:S01]  /*20220*/  LDC R252, c[0x0][0x3a0] ;  /* 0x0000e800fffc7b82 */ /* 0x000e620000000800 */
[----:B----4-:R-:W-:-:S05]  /*20230*/  VIADD R98, R99, 0xfffffc87 ;  /* 0xfffffc8763627836 */ /* 0x010fca0000000000 */
[----:B------:R-:W-:Y:S02]  /*20240*/  ISETP.GE.U32.AND P6, PT, R98, 0x7ffffc08, PT ;  /* 0x7ffffc086200780c */ /* 0x000fe40003fc6070 */
[----:B------:R-:W4:Y:S08]  /*20250*/  LDC R98, c[0x0][0x3a0] ;  /* 0x0000e800ff627b82 */ /* 0x000f300000000800 */
[----:B------:R-:W2:Y:S01]  /*20260*/  LDC R99, c[0x0][0x3a0] ;  /* 0x0000e800ff637b82 */ /* 0x000ea20000000800 */
[----:B-1----:R-:W-:-:S05]  /*20270*/  VIADD R252, R252, 0xfffffc88 ;  /* 0xfffffc88fcfc7836 */ /* 0x002fca0000000000 */
[----:B------:R-:W-:Y:S02]  /*20280*/  ISETP.GE.U32.AND P1, PT, R252, 0x7ffffc09, PT ;  /* 0x7ffffc09fc00780c */ /* 0x000fe40003f26070 */
[----:B------:R-:W1:Y:S01]  /*20290*/  LDC R252, c[0x0][0x3a0] ;  /* 0x0000e800fffc7b82 */ /* 0x000e620000000800 */
[----:B----4-:R-:W-:Y:S01]  /*202a0*/  IADD3 R98, PT, PT, R98, -0x37a, RZ ;  /* 0xfffffc8662627810 */ /* 0x010fe20007ffe0ff */
[----:B---3--:R-:W-:Y:S01]  /*202b0*/  IMAD.WIDE R102, R133, 0x4, R102 ;  /* 0x0000000485667825 */ /* 0x008fe200078e0266 */
[----:B------:R-:W-:-:S04]  /*202c0*/  UIADD3 UR5, UPT, UPT, UR6, -0x380, URZ ;  /* 0xfffffc8006057890 */ /* 0x000fc8000fffe0ff */
[----:B------:R-:W-:Y:S01]  /*202d0*/  UISETP.GE.U32.AND UP1, UPT, UR5, 0x7ffffc01, UPT ;  /* 0x7ffffc010500788c */ /* 0x000fe2000bf26070 */
[----:B------:R-:W-:-:S04]  /*202e0*/  IMAD.WIDE R6, R135, 0x4, R6 ;  /* 0x0000000487067825 */ /* 0x000fc800078e0206 */
[----:B------:R-:W-:-:S04]  /*202f0*/  IMAD.WIDE R8, R135, 0x4, R8 ;  /* 0x0000000487087825 */ /* 0x000fc800078e0208 */
[----:B--2---:R-:W-:-:S05]  /*20300*/  IMAD.WIDE R100, R133, 0x4, R100 ;  /* 0x0000000485647825 */ /* 0x004fca00078e0264 */
[----:B------:R2:W-:Y:S01]  /*20310*/  LDGSTS.E [R134+0x601d0], desc[UR22][R100.64], !P5 ;  /* 0x601d000064867fae */ /* 0x0005e2000e9a1016 */
[----:B------:R-:W-:Y:S01]  /*20320*/  ISETP.GE.U32.AND P5, PT, R98, 0x7ffffc07, PT ;  /* 0x7ffffc076200780c */ /* 0x000fe20003fa6070 */
[----:B-1----:R-:W-:Y:S02]  /*20330*/  VIADD R98, R252, 0xfffffc85 ;  /* 0xfffffc85fc627836 */ /* 0x002fe40000000000 */
[----:B------:R-:W1:Y:S01]  /*20340*/  LDC R252, c[0x0][0x3a0] ;  /* 0x0000e800fffc7b82 */ /* 0x000e620000000800 */
[----:B------:R2:W-:Y:S04]  /*20350*/  STL.64 [R1+0x230], R100 ;  /* 0x0002306401007387 */ /* 0x0005e80000100a00 */
[----:B------:R3:W-:Y:S04]  /*20360*/  STL.64 [R1+0x240], R102 ;  /* 0x0002406601007387 */ /* 0x0007e80000100a00 */
[----:B------:R3:W-:Y:S01]  /*20370*/  LDGSTS.E [R134+0x601d4], desc[UR22][R102.64], !P3 ;  /* 0x601d400066867fae */ /* 0x0007e2000d9a1016 */
[----:B--2---:R-:W2:Y:S01]  /*20380*/  LDC R101, c[0x0][0x3a0] ;  /* 0x0000e800ff657b82 */ /* 0x004ea20000000800 */
[----:B------:R-:W-:-:S07]  /*20390*/  ISETP.GE.U32.AND P3, PT, R98, 0x7ffffc06, PT ;  /* 0x7ffffc066200780c */ /* 0x000fce0003f66070 */
[----:B------:R-:W4:Y:S01]  /*203a0*/  LDC R100, c[0x0][0x3a0] ;  /* 0x0000e800ff647b82 */ /* 0x000f220000000800 */
[----:B---3--:R-:W-:-:S04]  /*203b0*/  IMAD.WIDE R102, R133, 0x4, R104 ;  /* 0x0000000485667825 */ /* 0x008fc800078e0268 */
[----:B------:R-:W-:Y:S01]  /*203c0*/  VIADD R98, R99, 0xfffffc84 ;  /* 0xfffffc8463627836 */ /* 0x000fe20000000000 */
[----:B------:R3:W-:Y:S04]  /*203d0*/  STL.64 [R1+0x258], R102 ;  /* 0x0002586601007387 */ /* 0x0007e80000100a00 */
[----:B------:R3:W-:Y:S01]  /*203e0*/  LDGSTS.E [R134+0x601d8], desc[UR22][R102.64], !P4 ;  /* 0x601d800066867fae */ /* 0x0007e2000e1a1016 */
[----:B------:R-:W-:Y:S01]  /*203f0*/  ISETP.GE.U32.AND P4, PT, R98, 0x7ffffc05, PT ;  /* 0x7ffffc056200780c */ /* 0x000fe20003f86070 */
[----:B-1----:R-:W-:Y:S02]  /*20400*/  VIADD R98, R252, 0xfffffc83 ;  /* 0xfffffc83fc627836 */ /* 0x002fe40000000000 */
[----:B---3--:R-:W-:-:S05]  /*20410*/  IMAD.WIDE R102, R133, 0x4, R106 ;  /* 0x0000000485667825 */ /* 0x008fca00078e026a */
[----:B------:R1:W-:Y:S04]  /*20420*/  STL.64 [R1+0x268], R102 ;  /* 0x0002686601007387 */ /* 0x0003e80000100a00 */
[----:B------:R1:W-:Y:S01]  /*20430*/  LDGSTS.E [R134+0x601dc], desc[UR22][R102.64], !P1 ;  /* 0x601dc00066867fae */ /* 0x0003e2000c9a1016 */
[----:B------:R-:W-:Y:S02]  /*20440*/  ISETP.GE.U32.AND P1, PT, R98, 0x7ffffc04, PT ;  /* 0x7ffffc046200780c */ /* 0x000fe40003f26070 */
[----:B--2---:R-:W-:Y:S01]  /*20450*/  IADD3 R98, PT, PT, R101, -0x37e, RZ ;  /* 0xfffffc8265627810 */ /* 0x004fe20007ffe0ff */
[----:B-1----:R-:W-:-:S05]  /*20460*/  IMAD.WIDE R102, R133, 0x4, R108 ;  /* 0x0000000485667825 */ /* 0x002fca00078e026c */
[----:B------:R1:W-:Y:S04]  /*20470*/  STL.64 [R1+0x280], R102 ;  /* 0x0002806601007387 */ /* 0x0003e80000100a00 */
[----:B------:R1:W-:Y:S01]  /*20480*/  LDGSTS.E [R134+0x601e0], desc[UR22][R102.64], !P6 ;  /* 0x601e000066867fae */ /* 0x0003e2000f1a1016 */
[----:B------:R-:W-:Y:S01]  /*20490*/  ISETP.GE.U32.AND P6, PT, R98, 0x7ffffc03, PT ;  /* 0x7ffffc036200780c */ /* 0x000fe20003fc6070 */
[----:B----4-:R-:W-:Y:S02]  /*204a0*/  VIADD R98, R100, 0xfffffc81 ;  /* 0xfffffc8164627836 */ /* 0x010fe40000000000 */
[----:B------:R-:W-:-:S04]  /*204b0*/  IMAD.WIDE R100, R133, 0x4, R114 ;  /* 0x0000000485647825 */ /* 0x000fc800078e0272 */
[----:B-1----:R-:W-:-:S05]  /*204c0*/  IMAD.WIDE R102, R133, 0x4, R110 ;  /* 0x0000000485667825 */ /* 0x002fca00078e026e */
[----:B------:R1:W-:Y:S04]  /*204d0*/  STL.64 [R1+0x290], R102 ;  /* 0x0002906601007387 */ /* 0x0003e80000100a00 */
[----:B------:R1:W-:Y:S01]  /*204e0*/  LDGSTS.E [R134+0x601e4], desc[UR22][R102.64], !P5 ;  /* 0x601e400066867fae */ /* 0x0003e2000e9a1016 */
[----:B------:R-:W-:Y:S01]  /*204f0*/  ISETP.GE.U32.AND P5, PT, R98, 0x7ffffc02, PT ;  /* 0x7ffffc026200780c */ /* 0x000fe20003fa6070 */
[----:B------:R-:W-:-:S04]  /*20500*/  IMAD.WIDE R108, R133, 0x4, R2 ;  /* 0x00000004856c7825 */ /* 0x000fc800078e0202 */
[----:B-1----:R-:W-:-:S05]  /*20510*/  IMAD.WIDE R102, R133, 0x4, R112 ;  /* 0x0000000485667825 */ /* 0x002fca00078e0270 */
[----:B------:R1:W-:Y:S01]  /*20520*/  LDGSTS.E [R134+0x601e8], desc[UR22][R102.64], !P3 ;  /* 0x601e800066867fae */ /* 0x0003e2000d9a1016 */
[----:B------:R-:W-:-:S03]  /*20530*/  ISETP.NE.U32.AND P3, PT, R132, RZ, PT ;  /* 0x000000ff8400720c */ /* 0x000fc60003f65070 */
[----:B------:R2:W-:Y:S01]  /*20540*/  LDGSTS.E [R134+0x601ec], desc[UR22][R100.64], !P4 ;  /* 0x601ec00064867fae */ /* 0x0005e2000e1a1016 */
[----:B------:R-:W-:-:S03]  /*20550*/  PLOP3.LUT P4, PT, PT, PT, UP1, 0x80, 0x8 ;  /* 0x000000000008781c */ /* 0x000fc60003f8f018 */
[----:B------:R1:W-:Y:S01]  /*20560*/  STL.64 [R1+0x2b8], R102 ;  /* 0x0002b86601007387 */ /* 0x0003e20000100a00 */
[----:B------:R-:W-:-:S03]  /*20570*/  IMAD.WIDE R106, R133, 0x4, R118 ;  /* 0x00000004856a7825 */ /* 0x000fc600078e0276 */
[----:B------:R2:W-:Y:S01]  /*20580*/  STL.64 [R1+0x2c0], R100 ;  /* 0x0002c06401007387 */ /* 0x0005e20000100a00 */
[----:B------:R-:W-:-:S03]  /*20590*/  IMAD.WIDE R98, R133, 0x4, R120 ;  /* 0x0000000485627825 */ /* 0x000fc600078e0278 */
[----:B------:R-:W5:Y:S01]  /*205a0*/  LDL.LU.64 R2, [R1+0x698] ;  /* 0x0006980001027983 */ /* 0x000f620000300a00 */
[----:B-1----:R-:W-:-:S03]  /*205b0*/  IMAD.WIDE R102, R135, 0x4, R124 ;  /* 0x0000000487667825 */ /* 0x002fc600078e027c */
[----:B------:R-:W-:Y:S04]  /*205c0*/  LDGSTS.E [R134+0x601f0], desc[UR22][R108.64], !P1 ;  /* 0x601f00006c867fae */ /* 0x000fe8000c9a1016 */
[----:B------:R-:W-:Y:S01]  /*205d0*/  STL.64 [R1+0x4c0], R102 ;  /* 0x0004c06601007387 */ /* 0x000fe20000100a00 */
[----:B------:R-:W-:-:S03]  /*205e0*/  IMAD.WIDE R104, R133, 0x4, R122 ;  /* 0x0000000485687825 */ /* 0x000fc600078e027a */
[----:B------:R-:W-:Y:S01]  /*205f0*/  STL.64 [R1+0x2e0], R108 ;  /* 0x0002e06c01007387 */ /* 0x000fe20000100a00 */
[----:B--2---:R-:W-:-:S03]  /*20600*/  IMAD.WIDE R100, R135, 0x4, R126 ;  /* 0x0000000487647825 */ /* 0x004fc600078e027e */
[----:B------:R-:W-:Y:S04]  /*20610*/  STL.64 [R1+0x448], R106 ;  /* 0x0004486a01007387 */ /* 0x000fe80000100a00 */
[----:B------:R-:W-:Y:S04]  /*20620*/  LDGSTS.E [R134+0x601f4], desc[UR22][R106.64], !P6 ;  /* 0x601f40006a867fae */ /* 0x000fe8000f1a1016 */
[----:B------:R1:W-:Y:S04]  /*20630*/  STL.64 [R1+0x480], R98 ;  /* 0x0004806201007387 */ /* 0x0003e80000100a00 */
[----:B------:R1:W-:Y:S04]  /*20640*/  LDGSTS.E [R134+0x601f8], desc[UR22][R98.64], !P5 ;  /* 0x601f800062867fae */ /* 0x0003e8000e9a1016 */
[----:B------:R-:W-:Y:S04]  /*20650*/  LDGSTS.E [R134+0x601fc], desc[UR22][R104.64], !P4 ;  /* 0x601fc00068867fae */ /* 0x000fe8000e1a1016 */
[----:B------:R-:W0:Y:S01]  /*20660*/  LDGDEPBAR ;  /* 0x00000000000079af */ /* 0x000e220000000000 */
[----:B-1----:R-:W-:-:S02]  /*20670*/  VIADD R99, R143, 0x100000 ;  /* 0x001000008f637836 */ /* 0x002fc40000000000 */
[----:B------:R-:W-:Y:S01]  /*20680*/  VIADD R98, R143, 0x100000 ;  /* 0x001000008f627836 */ /* 0x000fe20000000000 */
[----:B------:R1:W-:Y:S04]  /*20690*/  STL.64 [R1+0x4b8], R100 ;  /* 0x0004b86401007387 */ /* 0x0003e80000100a00 */
[----:B------:R2:W-:Y:S04]  /*206a0*/  LDGSTS.E [R99+-0x60000], desc[UR22][R102.64], P3 ;  /* 0xa000000066637fae */ /* 0x0005e800099a1016 */
[----:B------:R1:W-:Y:S04]  /*206b0*/  LDGSTS.E [R98+-0x5fc00], desc[UR22][R100.64], P3 ;  /* 0xa040000064627fae */ /* 0x0003e800099a1016 */
[----:B------:R-:W-:Y:S01]  /*206c0*/  STL.64 [R1+0x478], R104 ;  /* 0x0004786801007387 */ /* 0x000fe20000100a00 */
[----:B--2---:R-:W-:-:S04]  /*206d0*/  IMAD.WIDE R102, R135, 0x4, R128 ;  /* 0x0000000487667825 */ /* 0x004fc800078e0280 */
[C---:B-1----:R-:W-:Y:S01]  /*206e0*/  IMAD.WIDE R100, R135.reuse, 0x4, R130 ;  /* 0x0000000487647825 */ /* 0x042fe200078e0282 */
[----:B------:R1:W-:Y:S04]  /*206f0*/  STL.64 [R1+0x4b0], R102 ;  /* 0x0004b06601007387 */ /* 0x0003e80000100a00 */
[----:B------:R1:W-:Y:S04]  /*20700*/  LDGSTS.E [R99+-0x5f800], desc[UR22][R102.64], P3 ;  /* 0xa080000066637fae */ /* 0x0003e800099a1016 */
[----:B------:R2:W-:Y:S04]  /*20710*/  STL.64 [R1+0x4a8], R100 ;  /* 0x0004a86401007387 */ /* 0x0005e80000100a00 */
[----:B------:R2:W-:Y:S01]  /*20720*/  LDGSTS.E [R98+-0x5f400], desc[UR22][R100.64], P3 ;  /* 0xa0c0000064627fae */ /* 0x0005e200099a1016 */
[----:B-1----:R-:W-:-:S04]  /*20730*/  IMAD.WIDE R102, R135, 0x4, R144 ;  /* 0x0000000487667825 */ /* 0x002fc800078e0290 */
[C---:B--2---:R-:W-:Y:S01]  /*20740*/  IMAD.WIDE R100, R135.reuse, 0x4, R146 ;  /* 0x0000000487647825 */ /* 0x044fe200078e0292 */
[----:B------:R1:W-:Y:S04]  /*20750*/  STL.64 [R1+0x4a0], R102 ;  /* 0x0004a06601007387 */ /* 0x0003e80000100a00 */
[----:B------:R1:W-:Y:S04]  /*20760*/  LDGSTS.E [R99+-0x5f000], desc[UR22][R102.64], P3 ;  /* 0xa100000066637fae */ /* 0x0003e800099a1016 */
[----:B------:R2:W-:Y:S04]  /*20770*/  STL.64 [R1+0x498], R100 ;  /* 0x0004986401007387 */ /* 0x0005e80000100a00 */
[----:B------:R2:W-:Y:S01]  /*20780*/  LDGSTS.E [R98+-0x5ec00], desc[UR22][R100.64], P3 ;  /* 0xa140000064627fae */ /* 0x0005e200099a1016 */
[----:B-1----:R-:W-:-:S04]  /*20790*/  IMAD.WIDE R102, R135, 0x4, R148 ;  /* 0x0000000487667825 */ /* 0x002fc800078e0294 */
[C---:B--2---:R-:W-:Y:S01]  /*207a0*/  IMAD.WIDE R100, R135.reuse, 0x4, R150 ;  /* 0x0000000487647825 */ /* 0x044fe200078e0296 */
[----:B------:R-:W-:Y:S04]  /*207b0*/  STL.64 [R1+0x490], R102 ;  /* 0x0004906601007387 */ /* 0x000fe80000100a00 */
[----:B------:R-:W-:Y:S04]  /*207c0*/  LDGSTS.E [R99+-0x5e800], desc[UR22][R102.64], P3 ;  /* 0xa180000066637fae */ /* 0x000fe800099a1016 */
[----:B------:R1:W-:Y:S04]  /*207d0*/  STL.64 [R1+0x488], R100 ;  /* 0x0004886401007387 */ /* 0x0003e80000100a00 */
[----:B------:R1:W-:Y:S02]  /*207e0*/  LDGSTS.E [R98+-0x5e400], desc[UR22][R100.64], P3 ;  /* 0xa1c0000064627fae */ /* 0x0003e400099a1016 */
[----:B-1----:R-:W-:Y:S01]  /*207f0*/  IMAD.WIDE R100, R135, 0x4, R4 ;  /* 0x0000000487647825 */ /* 0x002fe200078e0204 */
[----:B------:R-:W-:-:S03]  /*20800*/  IADD3 R5, PT, PT, R142, 0x100000, RZ ;  /* 0x001000008e057810 */ /* 0x000fc60007ffe0ff */
[----:B------:R-:W-:Y:S01]  /*20810*/  VIADD R4, R142, 0x100000 ;  /* 0x001000008e047836 */ /* 0x000fe20000000000 */
[----:B------:R-:W-:Y:S04]  /*20820*/  STL.64 [R1+0x470], R100 ;  /* 0x0004706401007387 */ /* 0x000fe80000100a00 */
[----:B------:R-:W-:Y:S04]  /*20830*/  LDGSTS.E [R5+-0x5ff80], desc[UR22][R100.64], P3 ;  /* 0xa008000064057fae */ /* 0x000fe800099a1016 */
[----:B------:R1:W-:Y:S04]  /*20840*/  STL.64 [R1+0x468], R6 ;  /* 0x0004680601007387 */ /* 0x0003e80000100a00 */
[----:B------:R1:W-:Y:S04]  /*20850*/  LDGSTS.E [R4+-0x5fb80], desc[UR22][R6.64], P3 ;  /* 0xa048000006047fae */ /* 0x0003e800099a1016 */
[----:B------:R2:W-:Y:S04]  /*20860*/  STL.64 [R1+0x460], R8 ;  /* 0x0004600801007387 */ /* 0x0005e80000100a00 */
[----:B------:R2:W-:Y:S01]  /*20870*/  LDGSTS.E [R5+-0x5f780], desc[UR22][R8.64], P3 ;  /* 0xa088000008057fae */ /* 0x0005e200099a1016 */
[----:B-1----:R-:W-:-:S05]  /*20880*/  IMAD.WIDE R6, R135, 0x4, R10 ;  /* 0x0000000487067825 */ /* 0x002fca00078e020a */
[----:B------:R1:W-:Y:S01]  /*20890*/  STL.64 [R1+0x458], R6 ;  /* 0x0004580601007387 */ /* 0x0003e20000100a00 */
[----:B--2---:R-:W-:-:S03]  /*208a0*/  IMAD.WIDE R8, R135, 0x4, R12 ;  /* 0x0000000487087825 */ /* 0x004fc600078e020c */
        /* <DEDUP_REMOVED lines=12> */
[----:B------:R1:W-:Y:S01]  /*20970*/  LDGSTS.E [R4+-0x5e380], desc[UR22][R6.64], P3 ;  /* 0xa1c8000006047fae */ /* 0x0003e200099a1016 */
[----:B------:R-:W-:-:S03]  /*20980*/  VIADD R5, R141, 0x100000 ;  /* 0x001000008d057836 */ /* 0x000fc60000000000 */
[----:B------:R2:W-:Y:S04]  /*20990*/  STL.64 [R1+0x308], R8 ;  /* 0x0003080801007387 */ /* 0x0005e80000100a00 */
[----:B------:R2:W-:Y:S01]  /*209a0*/  LDGSTS.E [R5+-0x5ff00], desc[UR22][R8.64], P3 ;  /* 0xa010000008057fae */ /* 0x0005e200099a1016 */
[----:B-1----:R-:W-:-:S04]  /*209b0*/  IMAD.WIDE R6, R135, 0x4, R22 ;  /* 0x0000000487067825 */ /* 0x002fc800078e0216 */
[----:B------:R-:W-:Y:S01]  /*209c0*/  VIADD R4, R141, 0x100000 ;  /* 0x001000008d047836 */ /* 0x000fe20000000000 */
        /* <DEDUP_REMOVED lines=21> */
[----:B------:R-:W-:-:S03]  /*20b20*/  IADD3 R5, PT, PT, R140, 0x100000, RZ ;  /* 0x001000008c057810 */ /* 0x000fc60007ffe0ff */
        /* <DEDUP_REMOVED lines=71> */
[----:B------:R2:W-:Y:S01]  /*20fa0*/  STL.64 [R1+0x60], R8 ;  /* 0x0000600801007387 */ /* 0x0005e20000100a00 */
[----:B------:R-:W-:-:S03]  /*20fb0*/  IMAD.WIDE R250, R135, 0x4, R250 ;  /* 0x0000000487fa7825 */ /* 0x000fc600078e02fa */
[----:B------:R2:W-:Y:S01]  /*20fc0*/  LDGSTS.E [R5+-0x5e580], desc[UR22][R8.64], P3 ;  /* 0xa1a8000008057fae */ /* 0x0005e200099a1016 */
[----:B-1----:R-:W-:-:S05]  /*20fd0*/  IMAD.WIDE R6, R135, 0x4, R92 ;  /* 0x0000000487067825 */ /* 0x002fca00078e025c */
[----:B------:R1:W-:Y:S01]  /*20fe0*/  STL.64 [R1+0x28], R6 ;  /* 0x0000280601007387 */ /* 0x0003e20000100a00 */
[----:B--2---:R-:W-:-:S03]  /*20ff0*/  IMAD.WIDE R8, R135, 0x4, R94 ;  /* 0x0000000487087825 */ /* 0x004fc600078e025e */
[----:B------:R1:W-:Y:S01]  /*21000*/  LDGSTS.E [R4+-0x5e180], desc[UR22][R6.64], P3 ;  /* 0xa1e8000006047fae */ /* 0x0003e200099a1016 */
[----:B------:R-:W-:Y:S02]  /*21010*/  VIADD R5, R137, 0x100000 ;  /* 0x0010000089057836 */ /* 0x000fe40000000000 */
[----:B------:R-:W-:-:S03]  /*21020*/  IMAD.WIDE R246, R135, 0x4, R246 ;  /* 0x0000000487f67825 */ /* 0x000fc600078e02f6 */
[----:B------:R2:W-:Y:S01]  /*21030*/  LDGSTS.E [R5+-0x5fd00], desc[UR22][R8.64], P3 ;  /* 0xa030000008057fae */ /* 0x0005e200099a1016 */
[----:B------:R-:W-:-:S04]  /*21040*/  IMAD.WIDE R242, R135, 0x4, R242 ;  /* 0x0000000487f27825 */ /* 0x000fc800078e02f2 */
[----:B-1----:R-:W-:-:S04]  /*21050*/  IMAD.WIDE R6, R135, 0x4, R96 ;  /* 0x0000000487067825 */ /* 0x002fc800078e0260 */
[----:B------:R-:W-:Y:S02]  /*21060*/  VIADD R4, R137, 0x100000 ;  /* 0x0010000089047836 */ /* 0x000fe40000000000 */
[----:B------:R-:W-:-:S03]  /*21070*/  IMAD.WIDE R238, R135, 0x4, R238 ;  /* 0x0000000487ee7825 */ /* 0x000fc600078e02ee */
[----:B------:R-:W-:Y:S01]  /*21080*/  LDGSTS.E [R4+-0x5f900], desc[UR22][R6.64], P3 ;  /* 0xa070000006047fae */ /* 0x000fe200099a1016 */
[----:B------:R-:W-:-:S03]  /*21090*/  IMAD.WIDE R150, R135, 0x4, R88 ;  /* 0x0000000487967825 */ /* 0x000fc600078e0258 */
[----:B------:R-:W-:Y:S01]  /*210a0*/  LDGSTS.E [R5+-0x5f500], desc[UR22][R250.64], P3 ;  /* 0xa0b00000fa057fae */ /* 0x000fe200099a1016 */
[----:B------:R-:W-:-:S03]  /*210b0*/  IMAD.WIDE R148, R135, 0x4, R84 ;  /* 0x0000000487947825 */ /* 0x000fc600078e0254 */
[----:B------:R-:W-:Y:S04]  /*210c0*/  LDGSTS.E [R4+-0x5f100], desc[UR22][R246.64], P3 ;  /* 0xa0f00000f6047fae */ /* 0x000fe800099a1016 */
[----:B------:R-:W-:Y:S04]  /*210d0*/  LDGSTS.E [R5+-0x5ed00], desc[UR22][R242.64], P3 ;  /* 0xa1300000f2057fae */ /* 0x000fe800099a1016 */
[----:B------:R-:W-:Y:S01]  /*210e0*/  LDGSTS.E [R4+-0x5e900], desc[UR22][R238.64], P3 ;  /* 0xa1700000ee047fae */ /* 0x000fe200099a1016 */
[----:B------:R-:W-:-:S03]  /*210f0*/  IMAD.WIDE R248, R135, 0x4, R248 ;  /* 0x0000000487f87825 */ /* 0x000fc600078e02f8 */
[----:B------:R2:W-:Y:S04]  /*21100*/  STL.64 [R1+0x18], R8 ;  /* 0x0000180801007387 */ /* 0x0005e80000100a00 */
[----:B------:R1:W-:Y:S01]  /*21110*/  LDGSTS.E [R5+-0x5e500], desc[UR22][R150.64], P3 ;  /* 0xa1b0000096057fae */ /* 0x0003e200099a1016 */
[----:B------:R-:W-:-:S03]  /*21120*/  IMAD.WIDE R244, R135, 0x4, R244 ;  /* 0x0000000487f47825 */ /* 0x000fc600078e02f4 */
[----:B------:R3:W-:Y:S04]  /*21130*/  STL.64 [R1+0x8], R6 ;  /* 0x0000080601007387 */ /* 0x0007e80000100a00 */
[----:B------:R4:W-:Y:S01]  /*21140*/  LDGSTS.E [R4+-0x5e100], desc[UR22][R148.64], P3 ;  /* 0xa1f0000094047fae */ /* 0x0009e200099a1016 */
[----:B--2---:R-:W-:Y:S01]  /*21150*/  IMAD.WIDE R8, R135, 0x4, R80 ;  /* 0x0000000487087825 */ /* 0x004fe200078e0250 */
[----:B-1----:R-:W-:-:S03]  /*21160*/  IADD3 R5, PT, PT, R136, 0x100000, RZ ;  /* 0x0010000088057810 */ /* 0x002fc60007ffe0ff */
[----:B------:R-:W-:-:S04]  /*21170*/  IMAD.WIDE R240, R135, 0x4, R240 ;  /* 0x0000000487f07825 */ /* 0x000fc800078e02f0 */
[C---:B---3--:R-:W-:Y:S01]  /*21180*/  IMAD.WIDE R6, R135.reuse, 0x4, R76 ;  /* 0x0000000487067825 */ /* 0x048fe200078e024c */
[----:B------:R-:W-:Y:S03]  /*21190*/  LDGSTS.E [R5+-0x5fc80], desc[UR22][R8.64], P3 ;  /* 0xa038000008057fae */ /* 0x000fe600099a1016 */
[----:B----4-:R-:W-:Y:S02]  /*211a0*/  VIADD R4, R136, 0x100000 ;  /* 0x0010000088047836 */ /* 0x010fe40000000000 */
[----:B------:R-:W-:-:S03]  /*211b0*/  IMAD.WIDE R236, R135, 0x4, R236 ;  /* 0x0000000487ec7825 */ /* 0x000fc600078e02ec */
[----:B------:R1:W-:Y:S01]  /*211c0*/  LDGSTS.E [R4+-0x5f880], desc[UR22][R6.64], P3 ;  /* 0xa078000006047fae */ /* 0x0003e200099a1016 */
[----:B------:R-:W-:-:S03]  /*211d0*/  IMAD.WIDE R146, R135, 0x4, R64 ;  /* 0x0000000487927825 */ /* 0x000fc600078e0240 */
[----:B------:R-:W-:Y:S01]  /*211e0*/  LDGSTS.E [R5+-0x5f480], desc[UR22][R248.64], P3 ;  /* 0xa0b80000f8057fae */ /* 0x000fe200099a1016 */
[----:B------:R-:W-:-:S03]  /*211f0*/  IMAD.WIDE R144, R135, 0x4, R116 ;  /* 0x0000000487907825 */ /* 0x000fc600078e0274 */
[----:B------:R-:W-:Y:S04]  /*21200*/  LDGSTS.E [R4+-0x5f080], desc[UR22][R244.64], P3 ;  /* 0xa0f80000f4047fae */ /* 0x000fe800099a1016 */
[----:B------:R-:W-:Y:S04]  /*21210*/  LDGSTS.E [R5+-0x5ec80], desc[UR22][R240.64], P3 ;  /* 0xa1380000f0057fae */ /* 0x000fe800099a1016 */
[----:B------:R-:W-:Y:S04]  /*21220*/  STL.64 [R1+0x10], R8 ;  /* 0x0000100801007387 */ /* 0x000fe80000100a00 */
[----:B------:R-:W-:Y:S04]  /*21230*/  LDGSTS.E [R4+-0x5e880], desc[UR22][R236.64], P3 ;  /* 0xa1780000ec047fae */ /* 0x000fe800099a1016 */
[----:B------:R1:W-:Y:S04]  /*21240*/  STL.64 [R1], R6 ;  /* 0x0000000601007387 */ /* 0x0003e80000100a00 */
[----:B------:R-:W-:Y:S04]  /*21250*/  LDGSTS.E [R5+-0x5e480], desc[UR22][R146.64], P3 ;  /* 0xa1b8000092057fae */ /* 0x000fe800099a1016 */
[----:B------:R2:W-:Y:S01]  /*21260*/  LDGSTS.E [R4+-0x5e080], desc[UR22][R144.64], P3 ;  /* 0xa1f8000090047fae */ /* 0x0005e200099a1016 */
[----:B-1----:R-:W2:Y:S03]  /*21270*/  LDC R6, c[0x0][0x3a0] ;  /* 0x0000e800ff067b82 */ /* 0x002ea60000000800 */
[----:B------:R-:W0:Y:S01]  /*21280*/  LDGDEPBAR ;  /* 0x00000000000079af */ /* 0x000e220000000000 */
[----:B--2---:R-:W-:Y:S01]  /*21290*/  VIADD R4, R6, 0xfffffc7e ;  /* 0xfffffc7e06047836 */ /* 0x004fe20000000000 */
[----:B------:R-:W-:-:S04]  /*212a0*/  DEPBAR.LE SB0, 0xc ;  /* 0x000083000000791a */ /* 0x000fc80000000000 */
[----:B------:R-:W-:Y:S01]  /*212b0*/  BAR.SYNC.DEFER_BLOCKING 0x0 ;  /* 0x0000000000007b1d */ /* 0x000fe20000010000 */
[----:B------:R-:W-:-:S05]  /*212c0*/  ISETP.GE.U32.AND P1, PT, R4, 0x7ffffbff, PT ;  /* 0x7ffffbff0400780c */ /* 0x000fca0003f26070 */
[----:B------:R-:W-:Y:S08]  /*212d0*/  @!P0 BRA `(.L_x_6) ;  /* 0x0000000000848947 */ /* 0x000ff00003800000 */
[----:B------:R-:W-:Y:S04]  /*212e0*/  LDS.128 R4, [R134] ;  /* 0x0000000086047984 */ /* 0x000fe80000000c00 */
[----:B------:R-:W-:Y:S04]  /*212f0*/  LDS.128 R8, [R134+0x10] ;  /* 0x0000100086087984 */ /* 0x000fe80000000c00 */
        /* <DEDUP_REMOVED lines=29> */
[----:B------:R-:W1:Y:S02]  /*214d0*/  LDS.128 R128, [R134+0x1f0] ;  /* 0x0001f00086807984 */ /* 0x000e640000000c00 */
[----:B-1----:R1:W-:Y:S02]  /*214e0*/  STTM.x128 tmem[UR11+0x40], R4 ;  /* 0x00004004000079ed */ /* 0x0023e400083c000b */
.L_x_6:
[----:B------:R-:W2:Y:S01]  /*214f0*/  LDC R252, c[0x0][0x3a0] ;  /* 0x0000e800fffc7b82 */ /* 0x000ea20000000800 */
[----:B------:R-:W-:Y:S01]  /*21500*/  SHF.R.S32.HI R132, RZ, 0x1f, R133 ;  /* 0x0000001fff847819 */ /* 0x000fe20000011485 */
[----:B------:R-:W-:Y:S01]  /*21510*/  UIADD3 UR6, UPT, UPT, UR6, -0x381, URZ ;  /* 0xfffffc7f06067890 */ /* 0x000fe2000fffe0ff */
[----:B------:R-:W-:Y:S01]  /*21520*/  ISETP.NE.U32.AND P0, PT, RZ, UR8, PT ;  /* 0x00000008ff007c0c */ /* 0x000fe2000bf05070 */
[----:B------:R-:W3:Y:S01]  /*21530*/  FENCE.VIEW.ASYNC.T ;  /* 0x00000000000073c6 */ /* 0x000ee20000000200 */
[C---:B------:R-:W-:Y:S01]  /*21540*/  SHF.L.U64.HI R132, R133.reuse, 0x2, R132 ;  /* 0x0000000285847819 */ /* 0x040fe20000010284 */
[----:B------:R-:W-:Y:S01]  /*21550*/  IMAD.SHL.U32 R133, R133, 0x4, RZ ;  /* 0x0000000485857824 */ /* 0x000fe200078e00ff */
[----:B------:R-:W-:Y:S01]  /*21560*/  UISETP.GE.U32.AND UP1, UPT, UR6, 0x7ffffc00, UPT ;  /* 0x7ffffc000600788c */ /* 0x000fe2000bf26070 */
[----:B-1----:R-:W1:Y:S01]  /*21570*/  LDC R4, c[0x0][0x3a0] ;  /* 0x0000e800ff047b82 */ /* 0x002e620000000800 */
[----:B------:R-:W-:-:S07]  /*21580*/  UIADD3 UR12, UPT, UPT, UR10, 0x40, URZ ;  /* 0x000000400a0c7890 */ /* 0x000fce000fffe0ff */
[----:B---3--:R-:W-:Y:S01]  /*21590*/  BAR.SYNC.DEFER_BLOCKING 0x0 ;  /* 0x0000000000007b1d */ /* 0x008fe20000010000 */
[-C--:B------:R-:W-:Y:S02]  /*215a0*/  IADD3 R230, P3, PT, R230, R133.reuse, RZ ;  /* 0x00000085e6e67210 */ /* 0x080fe40007f7e0ff */
[----:B------:R-:W-:Y:S02]  /*215b0*/  IADD3 R224, P4, PT, R224, R133, RZ ;  /* 0x00000085e0e07210 */ /* 0x000fe40007f9e0ff */
[----:B------:R-:W-:-:S03]  /*215c0*/  PLOP3.LUT P5, PT, PT, PT, UP1, 0x80, 0x8 ;  /* 0x000000000008781c */ /* 0x000fc60003faf018 */
[----:B------:R-:W3:Y:S01]  /*215d0*/  LDC R5, c[0x0][0x3a0] ;  /* 0x0000e800ff057b82 */ /* 0x000ee20000000800 */
[--C-:B------:R-:W-:Y:S02]  /*215e0*/  IMAD.X R231, R231, 0x1, R132.reuse, P3 ;  /* 0x00000001e7e77824 */ /* 0x100fe400018e0684 */
[----:B------:R-:W-:-:S05]  /*215f0*/  IMAD.X R225, R225, 0x1, R132, P4 ;  /* 0x00000001e1e17824 */ /* 0x000fca00020e0684 */
[----:B------:R-:W4:Y:S01]  /*21600*/  LDC R6, c[0x0][0x3a0] ;  /* 0x0000e800ff067b82 */ /* 0x000f220000000800 */
[----:B--2---:R-:W-:-:S04]  /*21610*/  IADD3 R252, PT, PT, R252, 0x7f, RZ ;  /* 0x0000007ffcfc7810 */ /* 0x004fc80007ffe0ff */
[----:B------:R-:W-:-:S13]  /*21620*/  ISETP.LT.OR P3, PT, R252, 0x80, P0 ;  /* 0x00000080fc00780c */ /* 0x000fda0000761670 */
[----:B-1----:R-:W-:Y:S05]  /*21630*/  @P3 BRA `(.L_x_7) ;  /* 0x0000000400443947 */ /* 0x002fea0003800000 */
[----:B------:R-:W-:Y:S01]  /*21640*/  UIADD3 UR18, UPT, UPT, UR9, 0x70000, URZ ;  /* 0x0007000009127890 */ /* 0x000fe2000fffe0ff */
[----:B------:R-:W-:Y:S01]  /*21650*/  UMOV UR20, URZ ;  /* 0x000000ff00147c82 */ /* 0x000fe20008000000 */
[----:B------:R-:W-:Y:S02]  /*21660*/  UIADD3 UR38, UPT, UPT, UR10, 0x48, URZ ;  /* 0x000000480a267890 */ /* 0x000fe4000fffe0ff */
[----:B------:R-:W-:Y:S02]  /*21670*/  USHF.R.U32.HI UR70, URZ, 0x4, UR18 ;  /* 0x00000004ff467899 */ /* 0x000fe40008011612 */
[----:B------:R-:W-:Y:S02]  /*21680*/  UIADD3 UR60, UPT, UPT, UR10, 0x50, URZ ;  /* 0x000000500a3c7890 */ /* 0x000fe4000fffe0ff */
[----:B------:R-:W-:Y:S02]  /*21690*/  USGXT.U32 UR70, UR70, 0xe ;  /* 0x0000000e4646789a */ /* 0x000fe40008000000 */
[----:B------:R-:W-:-:S02]  /*216a0*/  UIADD3 UR75, UPT, UPT, UR10, 0x58, URZ ;  /* 0x000000580a4b7890 */ /* 0x000fc4000fffe0ff */
[----:B------:R-:W-:Y:S02]  /*216b0*/  UIADD3 UR24, UP1, UPT, UR70, 0x2, URZ ;  /* 0x0000000246187890 */ /* 0x000fe4000ff3e0ff */
[----:B------:R-:W-:Y:S02]  /*216c0*/  UIADD3 UR13, UPT, UPT, UR10, 0x60, URZ ;  /* 0x000000600a0d7890 */ /* 0x000fe4000fffe0ff */
[----:B------:R-:W-:Y:S02]  /*216d0*/  UIADD3.X UR25, UPT, UPT, UR20, 0x40004040, URZ, UP1, !UPT ;  /* 0x4000404014197890 */ /* 0x000fe40008ffe4ff */
[----:B------:R-:W-:Y:S02]  /*216e0*/  UIADD3 UR6, UPT, UPT, UR10, 0x68, URZ ;  /* 0x000000680a067890 */ /* 0x000fe4000fffe0ff */
[----:B------:R-:W-:Y:S02]  /*216f0*/  UIADD3.64 UR58, UPT, UPT, UR24, 0x2, URZ ;  /* 0x00000002183a7897 */ /* 0x000fe4000fffe0ff */
[----:B------:R-:W-:-:S02]  /*21700*/  UIADD3.64 UR54, UPT, UPT, UR24, 0x4, URZ ;  /* 0x0000000418367897 */ /* 0x000fc4000fffe0ff */
[----:B------:R-:W-:Y:S02]  /*21710*/  UIADD3.64 UR52, UPT, UPT, UR24, 0x1fe, URZ ;  /* 0x000001fe18347897 */ /* 0x000fe4000fffe0ff */
[----:B------:R-:W-:Y:S01]  /*21720*/  UIADD3.64 UR50, UPT, UPT, UR24, 0x200, URZ ;  /* 0x0000020018327897 */ /* 0x000fe2000fffe0ff */
[----:B------:R-:W-:Y:S01]  /*21730*/  UMOV UR72, 0x0 ;  /* 0x0000000000487882 */ /* 0x000fe20000000000 */
[----:B------:R-:W-:Y:S01]  /*21740*/  UMOV UR73, 0x8100910 ;  /* 0x0810091000497882 */ /* 0x000fe20000000000 */
[----:B------:R-:W-:Y:S02]  /*21750*/  UIADD3 UR7, UPT, UPT, UR10, 0x70, URZ ;  /* 0x000000700a077890 */ /* 0x000fe4000fffe0ff */
[----:B------:R-:W-:Y:S01]  /*21760*/  UIADD3.64 UR48, UPT, UPT, UR24, 0x202, URZ ;  /* 0x0000020218307897 */ /* 0x000fe2000fffe0ff */
[----:B------:R-:W-:Y:S01]  /*21770*/  UMOV UR71, 0x40004040 ;  /* 0x4000404000477882 */ /* 0x000fe20000000000 */
[----:B------:R-:W-:Y:S01]  /*21780*/  UMOV UR66, 0x0 ;  /* 0x0000000000427882 */ /* 0x000fe20000000000 */
[----:B------:R-:W-:Y:S01]  /*21790*/  UMOV UR67, 0x8100910 ;  /* 0x0810091000437882 */ /* 0x000fe20000000000 */
[----:B------:R-:W-:-:S02]  /*217a0*/  UIADD3 UR8, UPT, UPT, UR10, 0x78, URZ ;  /* 0x000000780a087890 */ /* 0x000fc4000fffe0ff */
[----:B------:R-:W-:Y:S01]  /*217b0*/  UTCHMMA tmem[UR12], gdesc[UR70], tmem[UR10], tmem[UR72], idesc[UR73], !UPT ;  /* 0x00ff48460c0079ea */ /* 0x000fe2000f80000a */
[----:B------:R-:W-:Y:S02]  /*217c0*/  UIADD3.64 UR46, UPT, UPT, UR24, 0x204, URZ ;  /* 0x00000204182e7897 */ /* 0x000fe4000fffe0ff */
[----:B------:R1:W-:Y:S01]  /*217d0*/  UTCHMMA tmem[UR38], gdesc[UR24], tmem[UR10], tmem[UR66], idesc[UR67], UPT ;  /* 0x00ff4218260079ea */ /* 0x0003e2000b80000a */
[----:B------:R-:W-:Y:S01]  /*217e0*/  UIADD3 UR14, UPT, UPT, UR10, 0x80, URZ ;  /* 0x000000800a0e7890 */ /* 0x000fe2000fffe0ff */
[----:B------:R-:W-:Y:S01]  /*217f0*/  UMOV UR34, UR4 ;  /* 0x0000000400227c82 */ /* 0x000fe20008000000 */
[----:B------:R-:W-:Y:S01]  /*21800*/  UMOV UR35, URZ ;  /* 0x000000ff00237c82 */ /* 0x000fe20008000000 */
[----:B------:R-:W-:Y:S01]  /*21810*/  UIADD3.64 UR44, UPT, UPT, UR24, 0x3fe, URZ ;  /* 0x000003fe182c7897 */ /* 0x000fe2000fffe0ff */
[----:B------:R-:W-:Y:S01]  /*21820*/  UMOV UR56, 0x0 ;  /* 0x0000000000387882 */ /* 0x000fe20000000000 */
[----:B------:R-:W-:Y:S01]  /*21830*/  UMOV UR57, 0x8100910 ;  /* 0x0810091000397882 */ /* 0x000fe20000000000 */
[----:B------:R-:W-:-:S02]  /*21840*/  UIADD3 UR15, UPT, UPT, UR10, 0x88, URZ ;  /* 0x000000880a0f7890 */ /* 0x000fc4000fffe0ff */
[----:B------:R2:W-:Y:S01]  /*21850*/  UTCHMMA tmem[UR60], gdesc[UR58], tmem[UR10], tmem[UR56], idesc[UR57], UPT ;  /* 0x00ff383a3c0079ea */ /* 0x0005e2000b80000a */
[----:B------:R-:W-:Y:S01]  /*21860*/  UIADD3.64 UR42, UPT, UPT, UR24, 0x400, URZ ;  /* 0x00000400182a7897 */ /* 0x000fe2000fffe0ff */
[----:B------:R-:W-:Y:S01]  /*21870*/  UMOV UR28, 0x0 ;  /* 0x00000000001c7882 */ /* 0x000fe20000000000 */
[----:B------:R-:W-:Y:S01]  /*21880*/  UMOV UR29, 0x8100910 ;  /* 0x08100910001d7882 */ /* 0x000fe20000000000 */
[----:B------:R-:W-:Y:S02]  /*21890*/  UIADD3 UR16, UPT, UPT, UR10, 0x90, URZ ;  /* 0x000000900a107890 */ /* 0x000fe4000fffe0ff */
[----:B------:R4:W-:Y:S01]  /*218a0*/  UTCHMMA tmem[UR75], gdesc[UR54], tmem[UR10], tmem[UR28], idesc[UR29], UPT ;  /* 0x00ff1c364b0079ea */ /* 0x0009e2000b80000a */
[----:B------:R-:W-:Y:S01]  /*218b0*/  UMOV UR74, UR34 ;  /* 0x00000022004a7c82 */ /* 0x000fe20008000000 */
[----:B-1----:R-:W-:Y:S01]  /*218c0*/  UIADD3.64 UR38, UPT, UPT, UR24, 0x402, URZ ;  /* 0x0000040218267897 */ /* 0x002fe2000fffe0ff */
[----:B------:R4:W-:Y:S01]  /*218d0*/  UTCHMMA tmem[UR13], gdesc[UR52], tmem[UR10], tmem[UR72], idesc[UR73], UPT ;  /* 0x00ff48340d0079ea */ /* 0x0009e2000b80000a */
[----:B------:R-:W-:-:S02]  /*218e0*/  UIADD3 UR17, UPT, UPT, UR10, 0x98, URZ ;  /* 0x000000980a117890 */ /* 0x000fc4000fffe0ff */
[----:B------:R-:W-:Y:S02]  /*218f0*/  UIADD3.64 UR34, UPT, UPT, UR24, 0x404, URZ ;  /* 0x0000040418227897 */ /* 0x000fe4000fffe0ff */
[----:B------:R-:W-:Y:S02]  /*21900*/  UIADD3 UR18, UPT, UPT, UR10, 0xa0, URZ ;  /* 0x000000a00a127890 */ /* 0x000fe4000fffe0ff */
[----:B--2---:R-:W-:Y:S01]  /*21910*/  UIADD3.64 UR60, UPT, UPT, UR24, 0x5fe, URZ ;  /* 0x000005fe183c7897 */ /* 0x004fe2000fffe0ff */
[----:B------:R-:W-:Y:S01]  /*21920*/  UMOV UR58, 0x0 ;  /* 0x00000000003a7882 */ /* 0x000fe20000000000 */
[----:B------:R-:W-:Y:S01]  /*21930*/  UMOV UR59, 0x8100910 ;  /* 0x08100910003b7882 */ /* 0x000fe20000000000 */
[----:B------:R-:W-:Y:S02]  /*21940*/  UIADD3 UR19, UPT, UPT, UR10, 0xa8, URZ ;  /* 0x000000a80a137890 */ /* 0x000fe4000fffe0ff */
[----:B------:R4:W-:Y:S01]  /*21950*/  UTCHMMA tmem[UR6], gdesc[UR50], tmem[UR10], tmem[UR58], idesc[UR59], UPT ;  /* 0x00ff3a32060079ea */ /* 0x0009e2000b80000a */
[----:B------:R-:W-:Y:S01]  /*21960*/  UIADD3.64 UR62, UPT, UPT, UR24, 0x600, URZ ;  /* 0x00000600183e7897 */ /* 0x000fe2000fffe0ff */
[----:B------:R4:W-:Y:S01]  /*21970*/  UTCHMMA tmem[UR7], gdesc[UR48], tmem[UR10], tmem[UR56], idesc[UR57], UPT ;  /* 0x00ff3830070079ea */ /* 0x0009e2000b80000a */
[----:B------:R-:W-:-:S02]  /*21980*/  UIADD3 UR64, UPT, UPT, UR10, 0xb0, URZ ;  /* 0x000000b00a407890 */ /* 0x000fc4000fffe0ff */
[----:B------:R4:W-:Y:S01]  /*21990*/  UTCHMMA tmem[UR8], gdesc[UR46], tmem[UR10], tmem[UR66], idesc[UR67], UPT ;  /* 0x00ff422e080079ea */ /* 0x0009e2000b80000a */
[----:B------:R-:W-:Y:S01]  /*219a0*/  UIADD3.64 UR68, UPT, UPT, UR24, 0x602, URZ ;  /* 0x0000060218447897 */ /* 0x000fe2000fffe0ff */
[----:B------:R4:W-:Y:S01]  /*219b0*/  UTCHMMA tmem[UR14], gdesc[UR44], tmem[UR10], tmem[UR72], idesc[UR73], UPT ;  /* 0x00ff482c0e0079ea */ /* 0x0009e2000b80000a */
[----:B------:R-:W-:Y:S02]  /*219c0*/  UIADD3 UR65, UPT, UPT, UR10, 0xb8, URZ ;  /* 0x000000b80a417890 */ /* 0x000fe4000fffe0ff */
[----:B------:R-:W-:Y:S01]  /*219d0*/  UIADD3.64 UR70, UPT, UPT, UR24, 0x604, URZ ;  /* 0x0000060418467897 */ /* 0x000fe2000fffe0ff */
[----:B------:R-:W-:Y:S01]  /*219e0*/  UMOV UR76, 0x0 ;  /* 0x00000000004c7882 */ /* 0x000fe20000000000 */
[----:B------:R-:W-:Y:S01]  /*219f0*/  UMOV UR77, 0x8100910 ;  /* 0x08100910004d7882 */ /* 0x000fe20000000000 */
[----:B------:R-:W-:Y:S01]  /*21a00*/  UMOV UR40, 0x0 ;  /* 0x0000000000287882 */ /* 0x000fe20000000000 */
[----:B------:R-:W-:Y:S01]  /*21a10*/  UMOV UR41, 0x8100910 ;  /* 0x0810091000297882 */ /* 0x000fe20000000000 */
[----:B------:R-:W-:Y:S01]  /*21a20*/  UMOV UR36, 0x0 ;  /* 0x0000000000247882 */ /* 0x000fe20000000000 */
[----:B------:R-:W-:Y:S01]  /*21a30*/  UMOV UR37, 0x8100910 ;  /* 0x0810091000257882 */ /* 0x000fe20000000000 */
[----:B------:R4:W-:Y:S01]  /*21a40*/  UTCHMMA tmem[UR15], gdesc[UR42], tmem[UR10], tmem[UR76], idesc[UR77], UPT ;  /* 0x00ff4c2a0f0079ea */ /* 0x0009e2000b80000a */
        /* <DEDUP_REMOVED lines=12> */
[----:B------:R4:W-:Y:S01]  /*21b10*/  UTCHMMA tmem[UR64], gdesc[UR68], tmem[UR10], tmem[UR26], idesc[UR27], UPT ;  /* 0x00ff1a44400079ea */ /* 0x0009e2000b80000a */
[----:B------:R4:W-:Y:S01]  /*21b20*/  UTCHMMA tmem[UR65], gdesc[UR70], tmem[UR10], tmem[UR20], idesc[UR21], UPT ;  /* 0x00ff1446410079ea */ /* 0x0009e2000b80000a */
[----:B------:R4:W-:Y:S01]  /*21b30*/  UTCBAR [UR74], URZ ;  /* 0x000000ff4a0073e9 */ /* 0x0009e200080000ff */
[----:B------:R-:W-:Y:S01]  /*21b40*/  NOP ;  /* 0x0000000000007918 */ /* 0x000fe20000000000 */
.L_x_7:
[----:B------:R-:W2:Y:S01]  /*21b50*/  LDL.LU.64 R12, [R1+0x20] ;  /* 0x00002000010c7983 */ /* 0x000ea20000300a00 */
[----:B------:R-:W-:Y:S01]  /*21b60*/  BAR.SYNC.DEFER_BLOCKING 0x0 ;  /* 0x0000000000007b1d */ /* 0x000fe20000010000 */
[----:B------:R-:W-:Y:S01]  /*21b70*/  VIADD R4, R4, 0xfffffc7d ;  /* 0xfffffc7d04047836 */ /* 0x000fe20000000000 */
[----:B---3--:R-:W-:-:S06]  /*21b80*/  IADD3 R5, PT, PT, R5, -0x384, RZ ;  /* 0xfffffc7c05057810 */ /* 0x008fcc0007ffe0ff */
[----:B------:R-:W1:Y:S01]  /*21b90*/  LDC R7, c[0x0][0x3a0] ;  /* 0x0000e800ff077b82 */ /* 0x000e620000000800 */
[----:B------:R-:W3:Y:S04]  /*21ba0*/  LDL.LU.64 R10, [R1+0x30] ;  /* 0x00003000010a7983 */ /* 0x000ee80000300a00 */
[----:B----4-:R-:W4:Y:S04]  /*21bb0*/  LDL.LU.64 R18, [R1+0x38] ;  /* 0x0000380001127983 */ /* 0x010f280000300a00 */
[----:B------:R-:W2:Y:S04]  /*21bc0*/  LDL.LU.64 R16, [R1+0x40] ;  /* 0x0000400001107983 */ /* 0x000ea80000300a00 */
[----:B------:R-:W2:Y:S01]  /*21bd0*/  LDL.LU.64 R8, [R1+0x48] ;  /* 0x0000480001087983 */ /* 0x000ea20000300a00 */
[----:B------:R-:W-:Y:S01]  /*21be0*/  ISETP.GE.U32.AND P4, PT, R4, 0x7ffffbfe, PT ;  /* 0x7ffffbfe0400780c */ /* 0x000fe20003f86070 */
[----:B------:R-:W-:Y:S01]  /*21bf0*/  VIADD R4, R6, 0xfffffc7b ;  /* 0xfffffc7b06047836 */ /* 0x000fe20000000000 */
[----:B------:R-:W-:Y:S01]  /*21c00*/  ISETP.GE.U32.AND P3, PT, R5, 0x7ffffbfd, PT ;  /* 0x7ffffbfd0500780c */ /* 0x000fe20003f66070 */
[----:B------:R-:W-:Y:S01]  /*21c10*/  @!PT LDS RZ, [RZ] ;  /* 0x00000000fffff984 */ /* 0x000fe20000000800 */
[----:B------:R-:W-:Y:S01]  /*21c20*/  @!PT LDS RZ, [RZ] ;  /* 0x00000000fffff984 */ /* 0x000fe20000000800 */
[----:B------:R-:W-:Y:S01]  /*21c30*/  @!PT LDS RZ, [RZ] ;  /* 0x00000000fffff984 */ /* 0x000fe20000000800 */
[----:B------:R-:W-:Y:S01]  /*21c40*/  LDGSTS.E [R134], desc[UR22][R230.64], !P5 ;  /* 0x00000000e6867fae */ /* 0x000fe2000e9a1016 */
[-C--:B------:R-:W-:Y:S01]  /*21c50*/  IADD3 R218, P5, PT, R218, R133.reuse, RZ ;  /* 0x00000085dada7210 */ /* 0x080fe20007fbe0ff */
[----:B------:R-:W1:Y:S02]  /*21c60*/  LDC R6, c[0x0][0x3a0] ;  /* 0x0000e800ff067b82 */ /* 0x000e640000000800 */
[----:B------:R-:W2:Y:S02]  /*21c70*/  LDL.LU.64 R14, [R1+0x50] ;  /* 0x00005000010e7983 */ /* 0x000ea40000300a00 */
[--C-:B------:R-:W-:Y:S01]  /*21c80*/  IMAD.X R219, R219, 0x1, R132.reuse, P5 ;  /* 0x00000001dbdb7824 */ /* 0x100fe200028e0684 */
[-C--:B------:R-:W-:Y:S01]  /*21c90*/  IADD3 R212, P5, PT, R212, R133.reuse, RZ ;  /* 0x00000085d4d47210 */ /* 0x080fe20007fbe0ff */
[----:B------:R-:W-:Y:S01]  /*21ca0*/  LDGSTS.E [R134+0x4], desc[UR22][R224.64], !P1 ;  /* 0x00004000e0867fae */ /* 0x000fe2000c9a1016 */
[----:B------:R-:W-:Y:S01]  /*21cb0*/  ISETP.GE.U32.AND P1, PT, R4, 0x7ffffbfc, PT ;  /* 0x7ffffbfc0400780c */ /* 0x000fe20003f26070 */
[----:B------:R-:W1:Y:S02]  /*21cc0*/  LDC R5, c[0x0][0x3a0] ;  /* 0x0000e800ff057b82 */ /* 0x000e640000000800 */
[----:B------:R-:W-:Y:S01]  /*21cd0*/  IMAD.X R213, R213, 0x1, R132, P5 ;  /* 0x00000001d5d57824 */ /* 0x000fe200028e0684 */
[-C--:B------:R-:W-:Y:S01]  /*21ce0*/  IADD3 R206, P5, PT, R206, R133.reuse, RZ ;  /* 0x00000085cece7210 */ /* 0x080fe20007fbe0ff */
[----:B------:R-:W-:Y:S03]  /*21cf0*/  LDGSTS.E [R134+0x8], desc[UR22][R218.64], !P4 ;  /* 0x00008000da867fae */ /* 0x000fe6000e1a1016 */
[-C--:B------:R-:W-:Y:S01]  /*21d00*/  IADD3.X R207, PT, PT, R207, R132.reuse, RZ, P5, !PT ;  /* 0x00000084cfcf7210 */ /* 0x080fe20002ffe4ff */
[----:B------:R-:W1:Y:S01]  /*21d10*/  LDC R4, c[0x0][0x3a0] ;  /* 0x0000e800ff047b82 */ /* 0x000e620000000800 */
[-C--:B------:R-:W-:Y:S01]  /*21d20*/  IADD3 R200, P5, PT, R200, R133.reuse, RZ ;  /* 0x00000085c8c87210 */ /* 0x080fe20007fbe0ff */
[----:B------:R-:W-:Y:S03]  /*21d30*/  LDGSTS.E [R134+0xc], desc[UR22][R212.64], !P3 ;  /* 0x0000c000d4867fae */ /* 0x000fe6000d9a1016 */
[----:B------:R-:W-:Y:S01]  /*21d40*/  IADD3.X R201, PT, PT, R201, R132, RZ, P5, !PT ;  /* 0x00000084c9c97210 */ /* 0x000fe20002ffe4ff */
[----:B------:R-:W-:Y:S01]  /*21d50*/  LDGSTS.E [R134+0x10], desc[UR22][R206.64], !P1 ;  /* 0x00010000ce867fae */ /* 0x000fe2000c9a1016 */
[----:B------:R-:W-:-:S05]  /*21d60*/  IADD3 R194, P5, PT, R194, R133, RZ ;  /* 0x00000085c2c27210 */ /* 0x000fca0007fbe0ff */
[----:B------:R-:W-:Y:S01]  /*21d70*/  IMAD.X R195, R195, 0x1, R132, P5 ;  /* 0x00000001c3c37824 */ /* 0x000fe200028e0684 */
[----:B------:R-:W-:Y:S01]  /*21d80*/  IADD3 R188, P5, PT, R188, R133, RZ ;  /* 0x00000085bcbc7210 */ /* 0x000fe20007fbe0ff */
[----:B-1----:R-:W-:-:S04]  /*21d90*/  VIADD R5, R5, 0xfffffc79 ;  /* 0xfffffc7905057836 */ /* 0x002fc80000000000 */
[--C-:B------:R-:W-:Y:S01]  /*21da0*/  IMAD.X R189, R189, 0x1, R132.reuse, P5 ;  /* 0x00000001bdbd7824 */ /* 0x100fe200028e0684 */
[-C--:B------:R-:W-:Y:S02]  /*21db0*/  IADD3 R182, P5, PT, R182, R133.reuse, RZ ;  /* 0x00000085b6b67210 */ /* 0x080fe40007fbe0ff */
[----:B------:R-:W-:Y:S02]  /*21dc0*/  ISETP.GE.U32.AND P3, PT, R5, 0x7ffffbfa, PT ;  /* 0x7ffffbfa0500780c */ /* 0x000fe40003f66070 */
[----:B------:R-:W1:Y:S01]  /*21dd0*/  LDC R5, c[0x0][0x3a0] ;  /* 0x0000e800ff057b82 */ /* 0x000e620000000800 */
[----:B------:R-:W-:Y:S01]  /*21de0*/  IMAD.X R183, R183, 0x1, R132, P5 ;  /* 0x00000001b7b77824 */ /* 0x000fe200028e0684 */
[----:B------:R-:W-:Y:S01]  /*21df0*/  IADD3 R176, P5, PT, R176, R133, RZ ;  /* 0x00000085b0b07210 */ /* 0x000fe20007fbe0ff */
[----:B------:R-:W-:-:S04]  /*21e00*/  VIADD R4, R4, 0xfffffc7a ;  /* 0xfffffc7a04047836 */ /* 0x000fc80000000000 */
[----:B------:R-:W-:Y:S01]  /*21e10*/  IMAD.X R177, R177, 0x1, R132, P5 ;  /* 0x00000001b1b17824 */ /* 0x000fe200028e0684 */
[-C--:B------:R-:W-:Y:S02]  /*21e20*/  IADD3 R170, P5, PT, R170, R133.reuse, RZ ;  /* 0x00000085aaaa7210 */ /* 0x080fe40007fbe0ff */
[----:B------:R-:W-:Y:S01]  /*21e30*/  ISETP.GE.U32.AND P4, PT, R4, 0x7ffffbfb, PT ;  /* 0x7ffffbfb0400780c */ /* 0x000fe20003f86070 */
[----:B------:R-:W-:Y:S01]  /*21e40*/  VIADD R4, R6, 0xfffffc78 ;  /* 0xfffffc7806047836 */ /* 0x000fe20000000000 */
[-C--:B------:R-:W-:Y:S01]  /*21e50*/  IADD3.X R171, PT, PT, R171, R132.reuse, RZ, P5, !PT ;  /* 0x00000084abab7210 */ /* 0x080fe20002ffe4ff */
[----:B------:R-:W1:Y:S01]  /*21e60*/  LDC R6, c[0x0][0x3a0] ;  /* 0x0000e800ff067b82 */ /* 0x000e620000000800 */
[----:B------:R-:W-:Y:S02]  /*21e70*/  IADD3 R158, P5, PT, R158, R133, RZ ;  /* 0x000000859e9e7210 */ /* 0x000fe40007fbe0ff */
[----:B------:R-:W-:Y:S02]  /*21e80*/  ISETP.GE.U32.AND P1, PT, R4, 0x7ffffbf9, PT ;  /* 0x7ffffbf90400780c */ /* 0x000fe40003f26070 */
[----:B------:R-:W-:-:S02]  /*21e90*/  IADD3.X R159, PT, PT, R159, R132, RZ, P5, !PT ;  /* 0x000000849f9f7210 */ /* 0x000fc40002ffe4ff */
[-C--:B------:R-:W-:Y:S01]  /*21ea0*/  IADD3 R160, P5, PT, R160, R133.reuse, RZ ;  /* 0x00000085a0a07210 */ /* 0x080fe20007fbe0ff */
[----:B------:R-:W1:Y:S02]  /*21eb0*/  LDC R4, c[0x0][0x3a0] ;  /* 0x0000e800ff047b82 */ /* 0x000e640000000800 */
[----:B------:R-:W-:Y:S01]  /*21ec0*/  LDGSTS.E [R134+0x14], desc[UR22][R200.64], !P4 ;  /* 0x00014000c8867fae */ /* 0x000fe2000e1a1016 */
[----:B-1----:R-:W-:Y:S01]  /*21ed0*/  IADD3 R5, PT, PT, R5, -0x38a, RZ ;  /* 0xfffffc7605057810 */ /* 0x002fe20007ffe0ff */
[--C-:B------:R-:W-:Y:S01]  /*21ee0*/  IMAD.X R161, R161, 0x1, R132.reuse, P5 ;  /* 0x00000001a1a17824 */ /* 0x100fe200028e0684 */
[-C--:B------:R-:W-:Y:S01]  /*21ef0*/  IADD3 R162, P5, PT, R162, R133.reuse, RZ ;  /* 0x00000085a2a27210 */ /* 0x080fe20007fbe0ff */
[----:B------:R-:W-:Y:S01]  /*21f00*/  LDGSTS.E [R134+0x18], desc[UR22][R194.64], !P3 ;  /* 0x00018000c2867fae */ /* 0x000fe2000d9a1016 */
[----:B------:R-:W-:Y:S02]  /*21f10*/  ISETP.GE.U32.AND P3, PT, R5, 0x7ffffbf7, PT ;  /* 0x7ffffbf70500780c */ /* 0x000fe40003f66070 */
[----:B------:R-:W1:Y:S01]  /*21f20*/  LDC R5, c[0x0][0x3a0] ;  /* 0x0000e800ff057b82 */ /* 0x000e620000000800 */
[--C-:B------:R-:W-:Y:S01]  /*21f30*/  IMAD.X R163, R163, 0x1, R132.reuse, P5 ;  /* 0x00000001a3a37824 */ /* 0x100fe200028e0684 */
[-C--:B------:R-:W-:Y:S01]  /*21f40*/  IADD3 R164, P5, PT, R164, R133.reuse, RZ ;  /* 0x00000085a4a47210 */ /* 0x080fe20007fbe0ff */
[----:B------:R-:W-:Y:S04]  /*21f50*/  LDGSTS.E [R134+0x1c], desc[UR22][R188.64], !P1 ;  /* 0x0001c000bc867fae */ /* 0x000fe8000c9a1016 */
[----:B------:R-:W-:Y:S01]  /*21f60*/  IMAD.X R165, R165, 0x1, R132, P5 ;  /* 0x00000001a5a57824 */ /* 0x000fe200028e0684 */
[----:B------:R-:W-:-:S05]  /*21f70*/  IADD3 R130, P5, PT, R234, R133, RZ ;  /* 0x00000085ea827210 */ /* 0x000fca0007fbe0ff */
[----:B------:R-:W-:Y:S01]  /*21f80*/  IMAD.X R131, R235, 0x1, R132, P5 ;  /* 0x00000001eb837824 */ /* 0x000fe200028e0684 */
[----:B------:R-:W-:Y:S01]  /*21f90*/  IADD3 R128, P5, PT, R232, R133, RZ ;  /* 0x00000085e8807210 */ /* 0x000fe20007fbe0ff */
[----:B------:R-:W-:-:S03]  /*21fa0*/  VIADD R4, R4, 0xfffffc77 ;  /* 0xfffffc7704047836 */ /* 0x000fc60000000000 */
[-C--:B------:R-:W-:Y:S02]  /*21fb0*/  IADD3.X R129, PT, PT, R233, R132.reuse, RZ, P5, !PT ;  /* 0x00000084e9817210 */ /* 0x080fe40002ffe4ff */
[-C--:B------:R-:W-:Y:S02]  /*21fc0*/  IADD3 R126, P5, PT, R228, R133.reuse, RZ ;  /* 0x00000085e47e7210 */ /* 0x080fe40007fbe0ff */
[----:B------:R-:W-:Y:S01]  /*21fd0*/  ISETP.GE.U32.AND P4, PT, R4, 0x7ffffbf8, PT ;  /* 0x7ffffbf80400780c */ /* 0x000fe20003f86070 */
[----:B------:R-:W-:Y:S01]  /*21fe0*/  VIADD R4, R6, 0xfffffc75 ;  /* 0xfffffc7506047836 */ /* 0x000fe20000000000 */
[----:B------:R-:W-:Y:S01]  /*21ff0*/  IADD3.X R127, PT, PT, R229, R132, RZ, P5, !PT ;  /* 0x00000084e57f7210 */ /* 0x000fe20002ffe4ff */
[----:B------:R-:W1:Y:S01]  /*22000*/  LDC R6, c[0x0][0x3a0] ;  /* 0x0000e800ff067b82 */ /* 0x000e620000000800 */
[----:B------:R-:W-:Y:S01]  /*22010*/  IADD3 R124, P5, PT, R226, R133, RZ ;  /* 0x00000085e27c7210 */ /* 0x000fe20007fbe0ff */
[----:B-1----:R-:W-:Y:S01]  /*22020*/  VIADD R5, R5, 0xfffffc73 ;  /* 0xfffffc7305057836 */ /* 0x002fe20000000000 */
[----:B------:R-:W-:-:S03]  /*22030*/  ISETP.GE.U32.AND P1, PT, R4, 0x7ffffbf6, PT ;  /* 0x7ffffbf60400780c */ /* 0x000fc60003f26070 */
[--C-:B------:R-:W-:Y:S01]  /*22040*/  IMAD.X R125, R227, 0x1, R132.reuse, P5 ;  /* 0x00000001e37d7824 */ /* 0x100fe200028e0684 */
[-C--:B------:R-:W-:Y:S01]  /*22050*/  IADD3 R122, P5, PT, R222, R133.reuse, RZ ;  /* 0x00000085de7a7210 */ /* 0x080fe20007fbe0ff */
[----:B------:R-:W1:Y:S02]  /*22060*/  LDC R4, c[0x0][0x3a0] ;  /* 0x0000e800ff047b82 */ /* 0x000e640000000800 */
[----:B------:R-:W-:Y:S02]  /*22070*/  LDGSTS.E [R134+0x20], desc[UR22][R182.64], !P4 ;  /* 0x00020000b6867fae */ /* 0x000fe4000e1a1016 */
        /* <DEDUP_REMOVED lines=9> */
[----:B------:R-:W-:-:S04]  /*22110*/  IADD3 R116, P5, PT, R214, R133, RZ ;  /* 0x00000085d6747210 */ /* 0x000fc80007fbe0ff */
[----:B------:R-:W-:Y:S02]  /*22120*/  IADD3.X R117, PT, PT, R215, R132, RZ, P5, !PT ;  /* 0x00000084d7757210 */ /* 0x000fe40002ffe4ff */
[----:B------:R-:W-:Y:S01]  /*22130*/  IADD3 R114, P5, PT, R210, R133, RZ ;  /* 0x00000085d2727210 */ /* 0x000fe20007fbe0ff */
[----:B-1----:R-:W-:-:S03]  /*22140*/  VIADD R4, R4, 0xfffffc74 ;  /* 0xfffffc7404047836 */ /* 0x002fc60000000000 */
[----:B------:R-:W-:Y:S02]  /*22150*/  IADD3.X R115, PT, PT, R211, R132, RZ, P5, !PT ;  /* 0x00000084d3737210 */ /* 0x000fe40002ffe4ff */
[-C--:B------:R-:W-:Y:S02]  /*22160*/  IADD3 R112, P5, PT, R208, R133.reuse, RZ ;  /* 0x00000085d0707210 */ /* 0x080fe40007fbe0ff */
[----:B------:R-:W-:Y:S01]  /*22170*/  ISETP.GE.U32.AND P4, PT, R4, 0x7ffffbf5, PT ;  /* 0x7ffffbf50400780c */ /* 0x000fe20003f86070 */
[----:B------:R-:W-:Y:S01]  /*22180*/  VIADD R4, R6, 0xfffffc72 ;  /* 0xfffffc7206047836 */ /* 0x000fe20000000000 */
[----:B------:R-:W-:Y:S01]  /*22190*/  IADD3 R5, PT, PT, R5, -0x390, RZ ;  /* 0xfffffc7005057810 */ /* 0x000fe20007ffe0ff */
[----:B------:R-:W-:Y:S01]  /*221a0*/  IMAD.X R113, R209, 0x1, R132, P5 ;  /* 0x00000001d1717824 */ /* 0x000fe200028e0684 */
[----:B------:R-:W-:Y:S01]  /*221b0*/  IADD3 R110, P5, PT, R204, R133, RZ ;  /* 0x00000085cc6e7210 */ /* 0x000fe20007fbe0ff */
[----:B------:R-:W1:Y:S01]  /*221c0*/  LDC R6, c[0x0][0x3a0] ;  /* 0x0000e800ff067b82 */ /* 0x000e620000000800 */
[----:B------:R-:W-:-:S03]  /*221d0*/  ISETP.GE.U32.AND P1, PT, R4, 0x7ffffbf3, PT ;  /* 0x7ffffbf30400780c */ /* 0x000fc60003f26070 */
[----:B------:R-:W-:Y:S01]  /*221e0*/  IMAD.X R111, R205, 0x1, R132, P5 ;  /* 0x00000001cd6f7824 */ /* 0x000fe200028e0684 */
[----:B------:R-:W-:-:S03]  /*221f0*/  IADD3 R106, P5, PT, R202, R133, RZ ;  /* 0x00000085ca6a7210 */ /* 0x000fc60007fbe0ff */
[----:B------:R-:W1:Y:S01]  /*22200*/  LDC R4, c[0x0][0x3a0] ;  /* 0x0000e800ff047b82 */ /* 0x000e620000000800 */
[----:B------:R-:W-:Y:S01]  /*22210*/  LDGSTS.E [R134+0x2c], desc[UR22][R158.64], !P4 ;  /* 0x0002c0009e867fae */ /* 0x000fe2000e1a1016 */
[--C-:B------:R-:W-:Y:S01]  /*22220*/  IMAD.X R107, R203, 0x1, R132.reuse, P5 ;  /* 0x00000001cb6b7824 */ /* 0x100fe200028e0684 */
[-C--:B------:R-:W-:Y:S02]  /*22230*/  IADD3 R102, P5, PT, R198, R133.reuse, RZ ;  /* 0x00000085c6667210 */ /* 0x080fe40007fbe0ff */
[----:B------:R-:W-:Y:S01]  /*22240*/  LDGSTS.E [R134+0x30], desc[UR22][R160.64], !P3 ;  /* 0x00030000a0867fae */ /* 0x000fe2000d9a1016 */
[----:B------:R-:W-:Y:S02]  /*22250*/  ISETP.GE.U32.AND P3, PT, R5, 0x7ffffbf1, PT ;  /* 0x7ffffbf10500780c */ /* 0x000fe40003f66070 */
[----:B------:R-:W-:Y:S01]  /*22260*/  IMAD.X R103, R199, 0x1, R132, P5 ;  /* 0x00000001c7677824 */ /* 0x000fe200028e0684 */
[----:B------:R-:W-:Y:S01]  /*22270*/  IADD3 R98, P5, PT, R196, R133, RZ ;  /* 0x00000085c4627210 */ /* 0x000fe20007fbe0ff */
[----:B------:R-:W-:Y:S01]  /*22280*/  LDGSTS.E [R134+0x34], desc[UR22][R162.64], !P1 ;  /* 0x00034000a2867fae */ /* 0x000fe2000c9a1016 */
[----:B------:R-:W3:Y:S02]  /*22290*/  LDC R5, c[0x0][0x3a0] ;  /* 0x0000e800ff057b82 */ /* 0x000ee40000000800 */
[----:B------:R-:W-:-:S02]  /*222a0*/  IADD3.X R99, PT, PT, R197, R132, RZ, P5, !PT ;  /* 0x00000084c5637210 */ /* 0x000fc40002ffe4ff */
[----:B------:R-:W-:-:S04]  /*222b0*/  IADD3 R94, P5, PT, R192, R133, RZ ;  /* 0x00000085c05e7210 */ /* 0x000fc80007fbe0ff */
[----:B------:R-:W-:Y:S02]  /*222c0*/  IADD3.X R95, PT, PT, R193, R132, RZ, P5, !PT ;  /* 0x00000084c15f7210 */ /* 0x000fe40002ffe4ff */
[----:B------:R-:W-:Y:S01]  /*222d0*/  IADD3 R90, P5, PT, R190, R133, RZ ;  /* 0x00000085be5a7210 */ /* 0x000fe20007fbe0ff */
[----:B-1----:R-:W-:-:S04]  /*222e0*/  VIADD R4, R4, 0xfffffc71 ;  /* 0xfffffc7104047836 */ /* 0x002fc80000000000 */
[--C-:B------:R-:W-:Y:S01]  /*222f0*/  IMAD.X R91, R191, 0x1, R132.reuse, P5 ;  /* 0x00000001bf5b7824 */ /* 0x100fe200028e0684 */
[-C--:B------:R-:W-:Y:S02]  /*22300*/  IADD3 R86, P5, PT, R186, R133.reuse, RZ ;  /* 0x00000085ba567210 */ /* 0x080fe40007fbe0ff */
[----:B------:R-:W-:Y:S01]  /*22310*/  ISETP.GE.U32.AND P4, PT, R4, 0x7ffffbf2, PT ;  /* 0x7ffffbf20400780c */ /* 0x000fe20003f86070 */
[----:B------:R-:W-:Y:S02]  /*22320*/  VIADD R4, R6, 0xfffffc6f ;  /* 0xfffffc6f06047836 */ /* 0x000fe40000000000 */
[----:B------:R-:W-:Y:S01]  /*22330*/  IMAD.X R87, R187, 0x1, R132, P5 ;  /* 0x00000001bb577824 */ /* 0x000fe200028e0684 */
[----:B------:R-:W-:Y:S01]  /*22340*/  IADD3 R82, P5, PT, R184, R133, RZ ;  /* 0x00000085b8527210 */ /* 0x000fe20007fbe0ff */
[----:B------:R-:W1:Y:S01]  /*22350*/  LDC R6, c[0x0][0x3a0] ;  /* 0x0000e800ff067b82 */ /* 0x000e620000000800 */
[----:B------:R-:W-:Y:S01]  /*22360*/  ISETP.GE.U32.AND P1, PT, R4, 0x7ffffbf0, PT ;  /* 0x7ffffbf00400780c */ /* 0x000fe20003f26070 */
[----:B---3--:R-:W-:-:S02]  /*22370*/  VIADD R5, R5, 0xfffffc6d ;  /* 0xfffffc6d05057836 */ /* 0x008fc40000000000 */
[----:B------:R-:W-:Y:S01]  /*22380*/  IMAD.X R83, R185, 0x1, R132, P5 ;  /* 0x00000001b9537824 */ /* 0x000fe200028e0684 */
[----:B------:R-:W-:-:S03]  /*22390*/  IADD3 R80, P5, PT, R180, R133, RZ ;  /* 0x00000085b4507210 */ /* 0x000fc60007fbe0ff */
[----:B------:R-:W3:Y:S01]  /*223a0*/  LDC R4, c[0x0][0x3a0] ;  /* 0x0000e800ff047b82 */ /* 0x000ee20000000800 */
[----:B------:R-:W-:Y:S01]  /*223b0*/  LDGSTS.E [R134+0x38], desc[UR22][R164.64], !P4 ;  /* 0x00038000a4867fae */ /* 0x000fe2000e1a1016 */
[----:B------:R-:W-:Y:S01]  /*223c0*/  IMAD.X R81, R181, 0x1, R132, P5 ;  /* 0x00000001b5517824 */ /* 0x000fe200028e0684 */
[-C--:B------:R-:W-:Y:S02]  /*223d0*/  IADD3 R78, P5, PT, R178, R133.reuse, RZ ;  /* 0x00000085b24e7210 */ /* 0x080fe40007fbe0ff */
[----:B------:R-:W-:Y:S01]  /*223e0*/  LDGSTS.E [R134+0x3c], desc[UR22][R130.64], !P3 ;  /* 0x0003c00082867fae */ /* 0x000fe2000d9a1016 */
[----:B------:R-:W-:Y:S02]  /*223f0*/  ISETP.GE.U32.AND P3, PT, R5, 0x7ffffbee, PT ;  /* 0x7ffffbee0500780c */ /* 0x000fe40003f66070 */
[-C--:B------:R-:W-:Y:S01]  /*22400*/  IADD3.X R79, PT, PT, R179, R132.reuse, RZ, P5, !PT ;  /* 0x00000084b34f7210 */ /* 0x080fe20002ffe4ff */
[----:B------:R-:W-:Y:S01]  /*22410*/  LDGSTS.E [R134+0x40], desc[UR22][R128.64], !P1 ;  /* 0x0004000080867fae */ /* 0x000fe2000c9a1016 */
[----:B------:R-:W-:Y:S01]  /*22420*/  IADD3 R76, P5, PT, R174, R133, RZ ;  /* 0x00000085ae4c7210 */ /* 0x000fe20007fbe0ff */
[----:B------:R-:W2:Y:S03]  /*22430*/  LDC R5, c[0x0][0x3a0] ;  /* 0x0000e800ff057b82 */ /* 0x000ea60000000800 */
[----:B------:R-:W-:-:S02]  /*22440*/  IADD3.X R77, PT, PT, R175, R132, RZ, P5, !PT ;  /* 0x00000084af4d7210 */ /* 0x000fc40002ffe4ff */
[----:B------:R-:W-:-:S05]  /*22450*/  IADD3 R74, P5, PT, R172, R133, RZ ;  /* 0x00000085ac4a7210 */ /* 0x000fca0007fbe0ff */
[----:B------:R-:W-:Y:S01]  /*22460*/  IMAD.X R75, R173, 0x1, R132, P5 ;  /* 0x00000001ad4b7824 */ /* 0x000fe200028e0684 */
[----:B------:R-:W-:Y:S01]  /*22470*/  IADD3 R72, P5, PT, R168, R133, RZ ;  /* 0x00000085a8487210 */ /* 0x000fe20007fbe0ff */
[----:B---3--:R-:W-:-:S04]  /*22480*/  VIADD R4, R4, 0xfffffc6e ;  /* 0xfffffc6e04047836 */ /* 0x008fc80000000000 */
[--C-:B------:R-:W-:Y:S01]  /*22490*/  IMAD.X R73, R169, 0x1, R132.reuse, P5 ;  /* 0x00000001a9497824 */ /* 0x100fe200028e0684 */
[-C--:B------:R-:W-:Y:S02]  /*224a0*/  IADD3 R68, P5, PT, R166, R133.reuse, RZ ;  /* 0x00000085a6447210 */ /* 0x080fe40007fbe0ff */
[----:B------:R-:W-:Y:S01]  /*224b0*/  ISETP.GE.U32.AND P4, PT, R4, 0x7ffffbef, PT ;  /* 0x7ffffbef0400780c */ /* 0x000fe20003f86070 */
[----:B-1----:R-:W-:Y:S02]  /*224c0*/  VIADD R4, R6, 0xfffffc6c ;  /* 0xfffffc6c06047836 */ /* 0x002fe40000000000 */
[--C-:B------:R-:W-:Y:S01]  /*224d0*/  IMAD.X R69, R167, 0x1, R132.reuse, P5 ;  /* 0x00000001a7457824 */ /* 0x100fe200028e0684 */
[-C--:B------:R-:W-:Y:S01]  /*224e0*/  IADD3 R64, P5, PT, R156, R133.reuse, RZ ;  /* 0x000000859c407210 */ /* 0x080fe20007fbe0ff */
[----:B------:R-:W1:Y:S01]  /*224f0*/  LDC R6, c[0x0][0x3a0] ;  /* 0x0000e800ff067b82 */ /* 0x000e620000000800 */
[----:B------:R-:W-:Y:S02]  /*22500*/  ISETP.GE.U32.AND P1, PT, R4, 0x7ffffbed, PT ;  /* 0x7ffffbed0400780c */ /* 0x000fe40003f26070 */
[----:B--2---:R-:W-:Y:S01]  /*22510*/  IADD3 R5, PT, PT, R5, -0x396, RZ ;  /* 0xfffffc6a05057810 */ /* 0x004fe20007ffe0ff */
[----:B------:R-:W-:Y:S01]  /*22520*/  IMAD.X R65, R157, 0x1, R132, P5 ;  /* 0x000000019d417824 */ /* 0x000fe200028e0684 */
[----:B------:R-:W-:-:S03]  /*22530*/  IADD3 R60, P5, PT, R154, R133, RZ ;  /* 0x000000859a3c7210 */ /* 0x000fc60007fbe0ff */
[----:B------:R-:W2:Y:S01]  /*22540*/  LDC R4, c[0x0][0x3a0] ;  /* 0x0000e800ff047b82 */ /* 0x000ea20000000800 */
[----:B------:R-:W-:Y:S01]  /*22550*/  IADD3.X R61, PT, PT, R155, R132, RZ, P5, !PT ;  /* 0x000000849b3d7210 */ /* 0x000fe20002ffe4ff */
[----:B------:R-:W-:Y:S01]  /*22560*/  LDGSTS.E [R134+0x44], desc[UR22][R126.64], !P4 ;  /* 0x000440007e867fae */ /* 0x000fe2000e1a1016 */
[----:B------:R-:W-:-:S03]  /*22570*/  IADD3 R56, P5, PT, R152, R133, RZ ;  /* 0x0000008598387210 */ /* 0x000fc60007fbe0ff */
[----:B------:R-:W-:Y:S01]  /*22580*/  LDGSTS.E [R134+0x48], desc[UR22][R124.64], !P3 ;  /* 0x000480007c867fae */ /* 0x000fe2000d9a1016 */
[----:B------:R-:W-:Y:S01]  /*22590*/  IADD3.X R57, PT, PT, R153, R132, RZ, P5, !PT ;  /* 0x0000008499397210 */ /* 0x000fe20002ffe4ff */
[----:B------:R-:W-:Y:S01]  /*225a0*/  VIADD R7, R7, 0xfffffc43 ;  /* 0xfffffc4307077836 */ /* 0x000fe20000000000 */
[----:B------:R-:W-:Y:S01]  /*225b0*/  ISETP.GE.U32.AND P3, PT, R5, 0x7ffffbeb, PT ;  /* 0x7ffffbeb0500780c */ /* 0x000fe20003f66070 */
[----:B------:R-:W-:Y:S01]  /*225c0*/  LDGSTS.E [R134+0x4c], desc[UR22][R122.64], !P1 ;  /* 0x0004c0007a867fae */ /* 0x000fe2000c9a1016 */
[----:B------:R-:W3:Y:S08]  /*225d0*/  LDC R5, c[0x0][0x3a0] ;  /* 0x0000e800ff057b82 */ /* 0x000ef00000000800 */
[----:B------:R-:W4:Y:S01]  /*225e0*/  LDC R152, c[0x0][0x3a0] ;  /* 0x0000e800ff987b82 */ /* 0x000f220000000800 */
[----:B--2---:R-:W-:-:S07]  /*225f0*/  VIADD R4, R4, 0xfffffc6b ;  /* 0xfffffc6b04047836 */ /* 0x004fce0000000000 */
[----:B------:R-:W2:Y:S01]  /*22600*/  LDC R153, c[0x0][0x3a0] ;  /* 0x0000e800ff997b82 */ /* 0x000ea20000000800 */
[----:B------:R-:W-:Y:S01]  /*22610*/  ISETP.GE.U32.AND P4, PT, R4, 0x7ffffbec, PT ;  /* 0x7ffffbec0400780c */ /* 0x000fe20003f86070 */
[----:B-1----:R-:W-:-:S05]  /*22620*/  VIADD R4, R6, 0xfffffc69 ;  /* 0xfffffc6906047836 */ /* 0x002fca0000000000 */
[----:B------:R-:W-:Y:S01]  /*22630*/  ISETP.GE.U32.AND P1, PT, R4, 0x7ffffbea, PT ;  /* 0x7ffffbea0400780c */ /* 0x000fe20003f26070 */
[----:B------:R-:W1:Y:S01]  /*22640*/  LDC R6, c[0x0][0x3a0] ;  /* 0x0000e800ff067b82 */ /* 0x000e620000000800 */
[----:B---3--:R-:W-:Y:S01]  /*22650*/  VIADD R5, R5, 0xfffffc67 ;  /* 0xfffffc6705057836 */ /* 0x008fe20000000000 */
[----:B------:R-:W-:-:S04]  /*22660*/  IADD3 R52, P5, PT, R12, R133, RZ ;  /* 0x000000850c347210 */ /* 0x000fc80007fbe0ff */
[----:B------:R-:W-:Y:S01]  /*22670*/  LDGSTS.E [R134+0x50], desc[UR22][R120.64], !P4 ;  /* 0x0005000078867fae */ /* 0x000fe2000e1a1016 */
[--C-:B------:R-:W-:Y:S01]  /*22680*/  IMAD.X R53, R13, 0x1, R132.reuse, P5 ;  /* 0x000000010d357824 */ /* 0x100fe200028e0684 */
[----:B------:R-:W3:Y:S02]  /*22690*/  LDC R4, c[0x0][0x3a0] ;  /* 0x0000e800ff047b82 */ /* 0x000ee40000000800 */
[----:B------:R-:W2:Y:S04]  /*226a0*/  LDL.LU.64 R12, [R1+0x58] ;  /* 0x00005800010c7983 */ /* 0x000ea80000300a00 */
[----:B------:R-:W-:Y:S01]  /*226b0*/  LDGSTS.E [R134+0x54], desc[UR22][R118.64], !P3 ;  /* 0x0005400076867fae */ /* 0x000fe2000d9a1016 */
[-C--:B------:R-:W-:Y:S02]  /*226c0*/  IADD3 R48, P5, PT, R10, R133.reuse, RZ ;  /* 0x000000850a307210 */ /* 0x080fe40007fbe0ff */
[----:B------:R-:W-:Y:S01]  /*226d0*/  ISETP.GE.U32.AND P3, PT, R5, 0x7ffffbe8, PT ;  /* 0x7ffffbe80500780c */ /* 0x000fe20003f66070 */
[----:B------:R-:W-:Y:S01]  /*226e0*/  LDGSTS.E [R134+0x58], desc[UR22][R116.64], !P1 ;  /* 0x0005800074867fae */ /* 0x000fe2000c9a1016 */
[----:B------:R-:W1:Y:S01]  /*226f0*/  LDC R5, c[0x0][0x3a0] ;  /* 0x0000e800ff057b82 */ /* 0x000e620000000800 */
[--C-:B------:R-:W-:Y:S01]  /*22700*/  IMAD.X R49, R11, 0x1, R132.reuse, P5 ;  /* 0x000000010b317824 */ /* 0x100fe200028e0684 */
[-C--:B----4-:R-:W-:Y:S01]  /*22710*/  IADD3 R44, P5, PT, R18, R133.reuse, RZ ;  /* 0x00000085122c7210 */ /* 0x090fe20007fbe0ff */
[----:B------:R-:W4:Y:S04]  /*22720*/  LDL.LU.64 R10, [R1+0x68] ;  /* 0x00006800010a7983 */ /* 0x000f280000300a00 */
[--C-:B------:R-:W-:Y:S01]  /*22730*/  IMAD.X R45, R19, 0x1, R132.reuse, P5 ;  /* 0x00000001132d7824 */ /* 0x100fe200028e0684 */
[-C--:B------:R-:W-:Y:S01]  /*22740*/  IADD3 R40, P5, PT, R16, R133.reuse, RZ ;  /* 0x0000008510287210 */ /* 0x080fe20007fbe0ff */
[----:B------:R-:W2:Y:S01]  /*22750*/  LDL.LU.64 R18, [R1+0x70] ;  /* 0x0000700001127983 */ /* 0x000ea20000300a00 */
[----:B------:R-:W2:Y:S03]  /*22760*/  LDC R154, c[0x0][0x3a0] ;  /* 0x0000e800ff9a7b82 */ /* 0x000ea60000000800 */
[----:B------:R-:W-:Y:S01]  /*22770*/  IMAD.X R41, R17, 0x1, R132, P5 ;  /* 0x0000000111297824 */ /* 0x000fe200028e0684 */
[----:B------:R-:W-:Y:S01]  /*22780*/  IADD3 R36, P5, PT, R8, R133, RZ ;  /* 0x0000008508247210 */ /* 0x000fe20007fbe0ff */
[----:B------:R-:W2:Y:S01]  /*22790*/  LDL.LU.64 R16, [R1+0x78] ;  /* 0x0000780001107983 */ /* 0x000ea20000300a00 */
[----:B---3--:R-:W-:-:S02]  /*227a0*/  VIADD R4, R4, 0xfffffc68 ;  /* 0xfffffc6804047836 */ /* 0x008fc40000000000 */
[-C--:B------:R-:W-:Y:S02]  /*227b0*/  IADD3.X R37, PT, PT, R9, R132.reuse, RZ, P5, !PT ;  /* 0x0000008409257210 */ /* 0x080fe40002ffe4ff */
[----:B------:R-:W3:Y:S01]  /*227c0*/  LDL.LU.64 R8, [R1+0x80] ;  /* 0x0000800001087983 */ /* 0x000ee20000300a00 */
[----:B------:R-:W-:Y:S02]  /*227d0*/  IADD3 R34, P5, PT, R14, R133, RZ ;  /* 0x000000850e227210 */ /* 0x000fe40007fbe0ff */
[----:B------:R-:W-:Y:S01]  /*227e0*/  ISETP.GE.U32.AND P4, PT, R4, 0x7ffffbe9, PT ;  /* 0x7ffffbe90400780c */ /* 0x000fe20003f86070 */
[----:B-1----:R-:W-:Y:S01]  /*227f0*/  VIADD R4, R6, 0xfffffc66 ;  /* 0xfffffc6606047836 */ /* 0x002fe20000000000 */
[----:B------:R-:W-:Y:S01]  /*22800*/  IADD3.X R35, PT, PT, R15, R132, RZ, P5, !PT ;  /* 0x000000840f237210 */ /* 0x000fe20002ffe4ff */
[----:B------:R-:W1:Y:S01]  /*22810*/  LDC R6, c[0x0][0x3a0] ;  /* 0x0000e800ff067b82 */ /* 0x000e620000000800 */
[----:B------:R-:W2:Y:S01]  /*22820*/  LDL.LU.64 R14, [R1+0x88] ;  /* 0x00008800010e7983 */ /* 0x000ea20000300a00 */
[----:B------:R-:W-:-:S02]  /*22830*/  IADD3 R5, PT, PT, R5, -0x39c, RZ ;  /* 0xfffffc6405057810 */ /* 0x000fc40007ffe0ff */
[----:B------:R-:W-:-:S04]  /*22840*/  ISETP.GE.U32.AND P1, PT, R4, 0x7ffffbe7, PT ;  /* 0x7ffffbe70400780c */ /* 0x000fc80003f26070 */
[----:B------:R-:W1:Y:S02]  /*22850*/  LDC R4, c[0x0][0x3a0] ;  /* 0x0000e800ff047b82 */ /* 0x000e640000000800 */
[----:B------:R-:W-:Y:S04]  /*22860*/  LDGSTS.E [R134+0x5c], desc[UR22][R114.64], !P4 ;  /* 0x0005c00072867fae */ /* 0x000fe8000e1a1016 */
[----:B------:R-:W-:Y:S01]  /*22870*/  LDGSTS.E [R134+0x60], desc[UR22][R112.64], !P3 ;  /* 0x0006000070867fae */ /* 0x000fe2000d9a1016 */
[----:B------:R-:W-:Y:S02]  /*22880*/  ISETP.GE.U32.AND P3, PT, R5, 0x7ffffbe5, PT ;  /* 0x7ffffbe50500780c */ /* 0x000fe40003f66070 */
[----:B------:R-:W1:Y:S01]  /*22890*/  LDC R5, c[0x0][0x3a0] ;  /* 0x0000e800ff057b82 */ /* 0x000e620000000800 */
[----:B------:R-:W-:Y:S01]  /*228a0*/  LDGSTS.E [R134+0x64], desc[UR22][R110.64], !P1 ;  /* 0x000640006e867fae */ /* 0x000fe2000c9a1016 */
[----:B-1----:R-:W-:-:S05]  /*228b0*/  VIADD R4, R4, 0xfffffc65 ;  /* 0xfffffc6504047836 */ /* 0x002fca0000000000 */
[----:B------:R-:W-:Y:S01]  /*228c0*/  ISETP.GE.U32.AND P4, PT, R4, 0x7ffffbe6, PT ;  /* 0x7ffffbe60400780c */ /* 0x000fe20003f86070 */
[----:B------:R-:W-:Y:S02]  /*228d0*/  VIADD R4, R6, 0xfffffc63 ;  /* 0xfffffc6306047836 */ /* 0x000fe40000000000 */
[----:B------:R-:W1:Y:S01]  /*228e0*/  LDC R6, c[0x0][0x3a0] ;  /* 0x0000e800ff067b82 */ /* 0x000e620000000800 */
[----:B------:R-:W-:Y:S02]  /*228f0*/  VIADD R5, R5, 0xfffffc61 ;  /* 0xfffffc6105057836 */ /* 0x000fe40000000000 */
[----:B------:R-:W-:-:S05]  /*22900*/  ISETP.GE.U32.AND P1, PT, R4, 0x7ffffbe4, PT ;  /* 0x7ffffbe40400780c */ /* 0x000fca0003f26070 */
        /* <DEDUP_REMOVED lines=10> */
[----:B------:R-:W-:Y:S02]  /*229b0*/  IADD3 R5, PT, PT, R5, -0x3a2, RZ ;  /* 0xfffffc5e05057810 */ /* 0x000fe40007ffe0ff */
        /* <DEDUP_REMOVED lines=17> */
[----:B------:R-:W4:Y:S01]  /*22ad0*/  LDC R5, c[0x0][0x3a0] ;  /* 0x0000e800ff057b82 */ /* 0x000f220000000800 */
[----:B------:R-:W-:Y:S01]  /*22ae0*/  LDGSTS.E [R134+0x88], desc[UR22][R78.64], !P1 ;  /* 0x000880004e867fae */ /* 0x000fe2000c9a1016 */
[----:B-1----:R-:W-:-:S05]  /*22af0*/  VIADD R4, R4, 0xfffffc5c ;  /* 0xfffffc5c04047836 */ /* 0x002fca0000000000 */
[----:B------:R-:W-:Y:S01]  /*22b00*/  ISETP.GE.U32.AND P4, PT, R4, 0x7ffffbdd, PT ;  /* 0x7ffffbdd0400780c */ /* 0x000fe20003f86070 */
[----:B------:R-:W-:Y:S02]  /*22b10*/  VIADD R4, R6, 0xfffffc5a ;  /* 0xfffffc5a06047836 */ /* 0x000fe40000000000 */
[----:B------:R-:W1:Y:S01]  /*22b20*/  LDC R6, c[0x0][0x3a0] ;  /* 0x0000e800ff067b82 */ /* 0x000e620000000800 */
[----:B----4-:R-:W-:Y:S02]  /*22b30*/  IADD3 R5, PT, PT, R5, -0x3a8, RZ ;  /* 0xfffffc5805057810 */ /* 0x010fe40007ffe0ff */
[----:B------:R-:W-:-:S05]  /*22b40*/  ISETP.GE.U32.AND P1, PT, R4, 0x7ffffbdb, PT ;  /* 0x7ffffbdb0400780c */ /* 0x000fca0003f26070 */
[----:B------:R-:W4:Y:S02]  /*22b50*/  LDC R4, c[0x0][0x3a0] ;  /* 0x0000e800ff047b82 */ /* 0x000f240000000800 */
[----:B------:R-:W-:Y:S04]  /*22b60*/  LDGSTS.E [R134+0x8c], desc[UR22][R76.64], !P4 ;  /* 0x0008c0004c867fae */ /* 0x000fe8000e1a1016 */
[----:B------:R-:W-:Y:S01]  /*22b70*/  LDGSTS.E [R134+0x90], desc[UR22][R74.64], !P3 ;  /* 0x000900004a867fae */ /* 0x000fe2000d9a1016 */
[----:B------:R-:W-:Y:S02]  /*22b80*/  ISETP.GE.U32.AND P3, PT, R5, 0x7ffffbd9, PT ;  /* 0x7ffffbd90500780c */ /* 0x000fe40003f66070 */
[----:B------:R-:W2:Y:S01]  /*22b90*/  LDC R5, c[0x0][0x3a0] ;  /* 0x0000e800ff057b82 */ /* 0x000ea20000000800 */
[----:B------:R-:W-:Y:S01]  /*22ba0*/  LDGSTS.E [R134+0x94], desc[UR22][R72.64], !P1 ;  /* 0x0009400048867fae */ /* 0x000fe2000c9a1016 */
[----:B----4-:R-:W-:-:S05]  /*22bb0*/  VIADD R4, R4, 0xfffffc59 ;  /* 0xfffffc5904047836 */ /* 0x010fca0000000000 */
[----:B------:R-:W-:Y:S01]  /*22bc0*/  ISETP.GE.U32.AND P4, PT, R4, 0x7ffffbda, PT ;  /* 0x7ffffbda0400780c */ /* 0x000fe20003f86070 */
[----:B-1----:R-:W-:Y:S02]  /*22bd0*/  VIADD R4, R6, 0xfffffc57 ;  /* 0xfffffc5706047836 */ /* 0x002fe40000000000 */
[----:B------:R-:W1:Y:S01]  /*22be0*/  LDC R6, c[0x0][0x3a0] ;  /* 0x0000e800ff067b82 */ /* 0x000e620000000800 */
[----:B--2---:R-:W-:Y:S02]  /*22bf0*/  VIADD R5, R5, 0xfffffc55 ;  /* 0xfffffc5505057836 */ /* 0x004fe40000000000 */
[----:B------:R-:W-:-:S05]  /*22c00*/  ISETP.GE.U32.AND P1, PT, R4, 0x7ffffbd8, PT ;  /* 0x7ffffbd80400780c */ /* 0x000fca0003f26070 */
[----:B------:R-:W2:Y:S02]  /*22c10*/  LDC R4, c[0x0][0x3a0] ;  /* 0x0000e800ff047b82 */ /* 0x000ea40000000800 */
[----:B------:R-:W-:Y:S04]  /*22c20*/  LDGSTS.E [R134+0x98], desc[UR22][R68.64], !P4 ;  /* 0x0009800044867fae */ /* 0x000fe8000e1a1016 */
[----:B------:R-:W-:Y:S01]  /*22c30*/  LDGSTS.E [R134+0x9c], desc[UR22][R64.64], !P3 ;  /* 0x0009c00040867fae */ /* 0x000fe2000d9a1016 */
[----:B------:R-:W-:Y:S02]  /*22c40*/  ISETP.GE.U32.AND P3, PT, R5, 0x7ffffbd6, PT ;  /* 0x7ffffbd60500780c */ /* 0x000fe40003f66070 */
[----:B------:R-:W4:Y:S01]  /*22c50*/  LDC R5, c[0x0][0x3a0] ;  /* 0x0000e800ff057b82 */ /* 0x000f220000000800 */
[----:B------:R-:W-:Y:S01]  /*22c60*/  LDGSTS.E [R134+0xa0], desc[UR22][R60.64], !P1 ;  /* 0x000a00003c867fae */ /* 0x000fe2000c9a1016 */
[----:B--2---:R-:W-:-:S05]  /*22c70*/  VIADD R4, R4, 0xfffffc56 ;  /* 0xfffffc5604047836 */ /* 0x004fca0000000000 */
[----:B------:R-:W-:Y:S01]  /*22c80*/  ISETP.GE.U32.AND P4, PT, R4, 0x7ffffbd7, PT ;  /* 0x7ffffbd70400780c */ /* 0x000fe20003f86070 */
[----:B-1----:R-:W-:Y:S02]  /*22c90*/  VIADD R4, R6, 0xfffffc54 ;  /* 0xfffffc5406047836 */ /* 0x002fe40000000000 */
[----:B------:R-:W1:Y:S03]  /*22ca0*/  LDC R6, c[0x0][0x3a0] ;  /* 0x0000e800ff067b82 */ /* 0x000e660000000800 */
[----:B------:R-:W-:-:S05]  /*22cb0*/  ISETP.GE.U32.AND P1, PT, R4, 0x7ffffbd5, PT ;  /* 0x7ffffbd50400780c */ /* 0x000fca0003f26070 */
[----:B------:R-:W2:Y:S02]  /*22cc0*/  LDC R4, c[0x0][0x3a0] ;  /* 0x0000e800ff047b82 */ /* 0x000ea40000000800 */
[----:B------:R-:W-:Y:S04]  /*22cd0*/  LDGSTS.E [R134+0xa4], desc[UR22][R56.64], !P4 ;  /* 0x000a400038867fae */ /* 0x000fe8000e1a1016 */
[----:B------:R-:W-:Y:S04]  /*22ce0*/  LDGSTS.E [R134+0xa8], desc[UR22][R52.64], !P3 ;  /* 0x000a800034867fae */ /* 0x000fe8000d9a1016 */
[----:B------:R-:W-:Y:S01]  /*22cf0*/  LDGSTS.E [R134+0xac], desc[UR22][R48.64], !P1 ;  /* 0x000ac00030867fae */ /* 0x000fe2000c9a1016 */
[----:B------:R-:W-:-:S05]  /*22d00*/  IADD3 R32, P5, PT, R12, R133, RZ ;  /* 0x000000850c207210 */ /* 0x000fca0007fbe0ff */
[----:B------:R-:W-:Y:S02]  /*22d10*/  IMAD.X R33, R13, 0x1, R132, P5 ;  /* 0x000000010d217824 */ /* 0x000fe400028e0684 */
[----:B------:R-:W4:Y:S01]  /*22d20*/  LDL.LU.64 R12, [R1+0x90] ;  /* 0x00009000010c7983 */ /* 0x000f220000300a00 */
[----:B------:R-:W-:-:S05]  /*22d30*/  IADD3 R30, P5, PT, R10, R133, RZ ;  /* 0x000000850a1e7210 */ /* 0x000fca0007fbe0ff */
[--C-:B------:R-:W-:Y:S01]  /*22d40*/  IMAD.X R31, R11, 0x1, R132.reuse, P5 ;  /* 0x000000010b1f7824 */ /* 0x100fe200028e0684 */
[-C--:B------:R-:W-:Y:S01]  /*22d50*/  IADD3 R28, P5, PT, R18, R133.reuse, RZ ;  /* 0x00000085121c7210 */ /* 0x080fe20007fbe0ff */
[----:B------:R-:W4:Y:S04]  /*22d60*/  LDL.LU.64 R10, [R1+0xa0] ;  /* 0x0000a000010a7983 */ /* 0x000f280000300a00 */
[----:B------:R-:W-:Y:S01]  /*22d70*/  IMAD.X R29, R19, 0x1, R132, P5 ;  /* 0x00000001131d7824 */ /* 0x000fe200028e0684 */
[----:B------:R-:W-:-:S05]  /*22d80*/  IADD3 R26, P5, PT, R16, R133, RZ ;  /* 0x00000085101a7210 */ /* 0x000fca0007fbe0ff */
[----:B------:R-:W-:Y:S01]  /*22d90*/  IMAD.X R27, R17, 0x1, R132, P5 ;  /* 0x00000001111b7824 */ /* 0x000fe200028e0684 */
[----:B---3--:R-:W-:-:S04]  /*22da0*/  IADD3 R24, P5, PT, R8, R133, RZ ;  /* 0x0000008508187210 */ /* 0x008fc80007fbe0ff */
[----:B------:R-:W-:Y:S02]  /*22db0*/  IADD3.X R25, PT, PT, R9, R132, RZ, P5, !PT ;  /* 0x0000008409197210 */ /* 0x000fe40002ffe4ff */
[----:B------:R-:W3:Y:S04]  /*22dc0*/  LDL.LU.64 R8, [R1+0xa8] ;  /* 0x0000a80001087983 */ /* 0x000ee80000300a00 */
[----:B------:R-:W3:Y:S04]  /*22dd0*/  LDL.LU.64 R42, [R1+0xb0] ;  /* 0x0000b000012a7983 */ /* 0x000ee80000300a00 */
[----:B------:R-:W3:Y:S04]  /*22de0*/  LDL.LU.64 R18, [R1+0xb8] ;  /* 0x0000b80001127983 */ /* 0x000ee80000300a00 */
[----:B------:R-:W3:Y:S01]  /*22df0*/  LDL.LU.64 R38, [R1+0xc0] ;  /* 0x0000c00001267983 */ /* 0x000ee20000300a00 */
[----:B------:R-:W-:-:S04]  /*22e00*/  IADD3 R22, P5, PT, R14, R133, RZ ;  /* 0x000000850e167210 */ /* 0x000fc80007fbe0ff */
[----:B------:R-:W-:Y:S02]  /*22e10*/  IADD3.X R23, PT, PT, R15, R132, RZ, P5, !PT ;  /* 0x000000840f177210 */ /* 0x000fe40002ffe4ff */
[----:B------:R-:W3:Y:S04]  /*22e20*/  LDL.LU.64 R14, [R1+0x438] ;  /* 0x00043800010e7983 */ /* 0x000ee80000300a00 */
[----:B------:R-:W3:Y:S04]  /*22e30*/  LDL.LU.64 R46, [R1+0x430] ;  /* 0x00043000012e7983 */ /* 0x000ee80000300a00 */
[----:B------:R-:W3:Y:S01]  /*22e40*/  LDL.LU.64 R50, [R1+0x428] ;  /* 0x0004280001327983 */ /* 0x000ee20000300a00 */
[----:B--2---:R-:W-:-:S05]  /*22e50*/  VIADD R4, R4, 0xfffffc53 ;  /* 0xfffffc5304047836 */ /* 0x004fca0000000000 */
[----:B------:R-:W-:Y:S01]  /*22e60*/  ISETP.GE.U32.AND P4, PT, R4, 0x7ffffbd4, PT ;  /* 0x7ffffbd40400780c */ /* 0x000fe20003f86070 */
[----:B-1----:R-:W-:Y:S02]  /*22e70*/  VIADD R4, R6, 0xfffffc51 ;  /* 0xfffffc5106047836 */ /* 0x002fe40000000000 */
[----:B------:R-:W1:Y:S03]  /*22e80*/  LDC R6, c[0x0][0x3a0] ;  /* 0x0000e800ff067b82 */ /* 0x000e660000000800 */
[----:B------:R-:W-:-:S05]  /*22e90*/  ISETP.GE.U32.AND P1, PT, R4, 0x7ffffbd2, PT ;  /* 0x7ffffbd20400780c */ /* 0x000fca0003f26070 */
[----:B------:R-:W2:Y:S01]  /*22ea0*/  LDC R4, c[0x0][0x3a0] ;  /* 0x0000e800ff047b82 */ /* 0x000ea20000000800 */
[----:B----4-:R-:W-:Y:S01]  /*22eb0*/  IADD3 R5, PT, PT, R5, -0x3ae, RZ ;  /* 0xfffffc5205057810 */ /* 0x010fe20007ffe0ff */
[----:B------:R-:W-:Y:S03]  /*22ec0*/  LDGSTS.E [R134+0xb0], desc[UR22][R44.64], !P4 ;  /* 0x000b00002c867fae */ /* 0x000fe6000e1a1016 */
[----:B------:R-:W-:-:S03]  /*22ed0*/  ISETP.GE.U32.AND P3, PT, R5, 0x7ffffbd3, PT ;  /* 0x7ffffbd30500780c */ /* 0x000fc60003f66070 */
[----:B------:R-:W4:Y:S10]  /*22ee0*/  LDC R5, c[0x0][0x3a0] ;  /* 0x0000e800ff057b82 */ /* 0x000f340000000800 */
[----:B------:R-:W-:Y:S04]  /*22ef0*/  LDGSTS.E [R134+0xb4], desc[UR22][R40.64], !P3 ;  /* 0x000b400028867fae */ /* 0x000fe8000d9a1016 */
[----:B------:R-:W-:Y:S01]  /*22f00*/  LDGSTS.E [R134+0xb8], desc[UR22][R36.64], !P1 ;  /* 0x000b800024867fae */ /* 0x000fe2000c9a1016 */
[----:B--2---:R-:W-:-:S05]  /*22f10*/  VIADD R4, R4, 0xfffffc50 ;  /* 0xfffffc5004047836 */ /* 0x004fca0000000000 */
[----:B------:R-:W-:Y:S01]  /*22f20*/  ISETP.GE.U32.AND P4, PT, R4, 0x7ffffbd1, PT ;  /* 0x7ffffbd10400780c */ /* 0x000fe20003f86070 */
[----:B-1----:R-:W-:Y:S02]  /*22f30*/  VIADD R4, R6, 0xfffffc4e ;  /* 0xfffffc4e06047836 */ /* 0x002fe40000000000 */
[----:B------:R-:W1:Y:S03]  /*22f40*/  LDC R6, c[0x0][0x3a0] ;  /* 0x0000e800ff067b82 */ /* 0x000e660000000800 */
[----:B------:R-:W-:-:S05]  /*22f50*/  ISETP.GE.U32.AND P1, PT, R4, 0x7ffffbcf, PT ;  /* 0x7ffffbcf0400780c */ /* 0x000fca0003f26070 */
[----:B------:R-:W2:Y:S01]  /*22f60*/  LDC R4, c[0x0][0x3a0] ;  /* 0x0000e800ff047b82 */ /* 0x000ea20000000800 */
[----:B----4-:R-:W-:Y:S01]  /*22f70*/  VIADD R5, R5, 0xfffffc4f ;  /* 0xfffffc4f05057836 */ /* 0x010fe20000000000 */
[----:B------:R-:W-:Y:S04]  /*22f80*/  LDGSTS.E [R134+0xbc], desc[UR22][R34.64], !P4 ;  /* 0x000bc00022867fae */ /* 0x000fe8000e1a1016 */
[----:B------:R-:W-:Y:S02]  /*22f90*/  ISETP.GE.U32.AND P3, PT, R5, 0x7ffffbd0, PT ;  /* 0x7ffffbd00500780c */ /* 0x000fe40003f66070 */
[----:B------:R-:W4:Y:S11]  /*22fa0*/  LDC R5, c[0x0][0x3a0] ;  /* 0x0000e800ff057b82 */ /* 0x000f360000000800 */
[----:B------:R-:W-:Y:S04]  /*22fb0*/  LDGSTS.E [R134+0xc0], desc[UR22][R32.64], !P3 ;  /* 0x000c000020867fae */ /* 0x000fe8000d9a1016 */
[----:B------:R-:W-:Y:S01]  /*22fc0*/  LDGSTS.E [R134+0xc4], desc[UR22][R30.64], !P1 ;  /* 0x000c40001e867fae */ /* 0x000fe2000c9a1016 */
[----:B------:R-:W-:-:S05]  /*22fd0*/  IADD3 R20, P5, PT, R12, R133, RZ ;  /* 0x000000850c147210 */ /* 0x000fca0007fbe0ff */
[--C-:B------:R-:W-:Y:S01]  /*22fe0*/  IMAD.X R21, R13, 0x1, R132.reuse, P5 ;  /* 0x000000010d157824 */ /* 0x100fe200028e0684 */
[-C--:B------:R-:W-:Y:S01]  /*22ff0*/  IADD3 R16, P5, PT, R10, R133.reuse, RZ ;  /* 0x000000850a107210 */ /* 0x080fe20007fbe0ff */
[----:B--2---:R-:W-:Y:S01]  /*23000*/  VIADD R4, R4, 0xfffffc4d ;  /* 0xfffffc4d04047836 */ /* 0x004fe20000000000 */
[----:B----4-:R-:W-:Y:S01]  /*23010*/  IADD3 R5, PT, PT, R5, -0x3b4, RZ ;  /* 0xfffffc4c05057810 */ /* 0x010fe20007ffe0ff */
[----:B------:R-:W2:Y:S02]  /*23020*/  LDC R10, c[0x0][0x3a0] ;  /* 0x0000e800ff0a7b82 */ /* 0x000ea40000000800 */
[----:B------:R-:W-:Y:S01]  /*23030*/  IMAD.X R17, R11, 0x1, R132, P5 ;  /* 0x000000010b117824 */ /* 0x000fe200028e0684 */
[----:B---3--:R-:W-:-:S05]  /*23040*/  IADD3 R12, P5, PT, R8, R133, RZ ;  /* 0x00000085080c7210 */ /* 0x008fca0007fbe0ff */
[----:B------:R-:W-:Y:S01]  /*23050*/  IMAD.X R13, R9, 0x1, R132, P5 ;  /* 0x00000001090d7824 */ /* 0x000fe200028e0684 */
[----:B------:R-:W-:-:S05]  /*23060*/  IADD3 R8, P5, PT, R42, R133, RZ ;  /* 0x000000852a087210 */ /* 0x000fca0007fbe0ff */
[----:B------:R-:W-:Y:S02]  /*23070*/  IMAD.X R9, R43, 0x1, R132, P5 ;  /* 0x000000012b097824 */ /* 0x000fe400028e0684 */
[----:B------:R-:W3:Y:S04]  /*23080*/  LDL.LU.64 R42, [R1+0x420] ;  /* 0x00042000012a7983 */ /* 0x000ee80000300a00 */
[----:B------:R-:W4:Y:S04]  /*23090*/  LDL.LU.64 R58, [R1+0x418] ;  /* 0x00041800013a7983 */ /* 0x000f280000300a00 */
[----:B------:R-:W3:Y:S04]  /*230a0*/  LDL.LU.64 R62, [R1+0x410] ;  /* 0x00041000013e7983 */ /* 0x000ee80000300a00 */
        /* <DEDUP_REMOVED lines=11> */
[----:B------:R-:W3:Y:S01]  /*23160*/  LDL.LU.64 R228, [R1+0x3b0] ;  /* 0x0003b00001e47983 */ /* 0x000ee20000300a00 */
[----:B------:R-:W-:Y:S01]  /*23170*/  ISETP.GE.U32.AND P4, PT, R4, 0x7ffffbce, PT ;  /* 0x7ffffbce0400780c */ /* 0x000fe20003f86070 */
[----:B-1----:R-:W-:-:S02]  /*23180*/  VIADD R4, R6, 0xfffffc4b ;  /* 0xfffffc4b06047836 */ /* 0x002fc40000000000 */
[----:B------:R-:W3:Y:S01]  /*23190*/  LDL.LU.64 R232, [R1+0x3a8] ;  /* 0x0003a80001e87983 */ /* 0x000ee20000300a00 */
[----:B------:R-:W1:Y:S02]  /*231a0*/  LDC R6, c[0x0][0x3a0] ;  /* 0x0000e800ff067b82 */ /* 0x000e640000000800 */
[----:B------:R-:W-:Y:S01]  /*231b0*/  ISETP.GE.U32.AND P1, PT, R4, 0x7ffffbcc, PT ;  /* 0x7ffffbcc0400780c */ /* 0x000fe20003f26070 */
[----:B------:R-:W4:Y:S01]  /*231c0*/  LDL.LU.64 R234, [R1+0x3a0] ;  /* 0x0003a00001ea7983 */ /* 0x000f220000300a00 */
[----:B------:R-:W-:-:S03]  /*231d0*/  ISETP.GE.U32.AND P3, PT, R5, 0x7ffffbcd, PT ;  /* 0x7ffffbcd0500780c */ /* 0x000fc60003f66070 */
[----:B------:R-:W4:Y:S01]  /*231e0*/  LDL.LU.64 R220, [R1+0x398] ;  /* 0x0003980001dc7983 */ /* 0x000f220000300a00 */
[----:B------:R-:W1:Y:S03]  /*231f0*/  LDC R4, c[0x0][0x3a0] ;  /* 0x0000e800ff047b82 */ /* 0x000e660000000800 */
[----:B------:R-:W-:Y:S04]  /*23200*/  LDGSTS.E [R134+0xc8], desc[UR22][R28.64], !P4 ;  /* 0x000c80001c867fae */ /* 0x000fe8000e1a1016 */
[----:B------:R-:W4:Y:S01]  /*23210*/  LDL.LU.64 R222, [R1+0x390] ;  /* 0x0003900001de7983 */ /* 0x000f220000300a00 */
[----:B------:R-:W2:Y:S03]  /*23220*/  LDC R5, c[0x0][0x3a0] ;  /* 0x0000e800ff057b82 */ /* 0x000ea60000000800 */
[----:B------:R-:W-:Y:S04]  /*23230*/  LDGSTS.E [R134+0xcc], desc[UR22][R26.64], !P3 ;  /* 0x000cc0001a867fae */ /* 0x000fe8000d9a1016 */
[----:B------:R-:W-:Y:S01]  /*23240*/  LDGSTS.E [R134+0xd0], desc[UR22][R24.64], !P1 ;  /* 0x000d000018867fae */ /* 0x000fe2000c9a1016 */
[----:B-1----:R-:W-:-:S05]  /*23250*/  VIADD R4, R4, 0xfffffc4a ;  /* 0xfffffc4a04047836 */ /* 0x002fca0000000000 */
[----:B------:R-:W-:Y:S01]  /*23260*/  ISETP.GE.U32.AND P4, PT, R4, 0x7ffffbcb, PT ;  /* 0x7ffffbcb0400780c */ /* 0x000fe20003f86070 */
[----:B------:R-:W-:Y:S02]  /*23270*/  VIADD R4, R6, 0xfffffc48 ;  /* 0xfffffc4806047836 */ /* 0x000fe40000000000 */
[----:B------:R-:W1:Y:S03]  /*23280*/  LDC R6, c[0x0][0x3a0] ;  /* 0x0000e800ff067b82 */ /* 0x000e660000000800 */
[----:B------:R-:W-:-:S05]  /*23290*/  ISETP.GE.U32.AND P1, PT, R4, 0x7ffffbc9, PT ;  /* 0x7ffffbc90400780c */ /* 0x000fca0003f26070 */
[----:B------:R-:W1:Y:S01]  /*232a0*/  LDC R4, c[0x0][0x3a0] ;  /* 0x0000e800ff047b82 */ /* 0x000e620000000800 */
[----:B--2---:R-:W-:Y:S01]  /*232b0*/  VIADD R5, R5, 0xfffffc49 ;  /* 0xfffffc4905057836 */ /* 0x004fe20000000000 */
[----:B------:R-:W-:Y:S04]  /*232c0*/  LDGSTS.E [R134+0xd4], desc[UR22][R22.64], !P4 ;  /* 0x000d400016867fae */ /* 0x000fe8000e1a1016 */
[----:B------:R-:W-:Y:S02]  /*232d0*/  ISETP.GE.U32.AND P3, PT, R5, 0x7ffffbca, PT ;  /* 0x7ffffbca0500780c */ /* 0x000fe40003f66070 */
[----:B------:R-:W2:Y:S11]  /*232e0*/  LDC R5, c[0x0][0x3a0] ;  /* 0x0000e800ff057b82 */ /* 0x000eb60000000800 */
[----:B------:R-:W-:Y:S04]  /*232f0*/  LDGSTS.E [R134+0xd8], desc[UR22][R20.64], !P3 ;  /* 0x000d800014867fae */ /* 0x000fe8000d9a1016 */
[----:B------:R-:W-:Y:S01]  /*23300*/  LDGSTS.E [R134+0xdc], desc[UR22][R16.64], !P1 ;  /* 0x000dc00010867fae */ /* 0x000fe2000c9a1016 */
[----:B-1----:R-:W-:-:S05]  /*23310*/  VIADD R4, R4, 0xfffffc47 ;  /* 0xfffffc4704047836 */ /* 0x002fca0000000000 */
[----:B------:R-:W-:Y:S01]  /*23320*/  ISETP.GE.U32.AND P4, PT, R4, 0x7ffffbc8, PT ;  /* 0x7ffffbc80400780c */ /* 0x000fe20003f86070 */
[----:B------:R-:W-:Y:S02]  /*23330*/  VIADD R4, R6, 0xfffffc45 ;  /* 0xfffffc4506047836 */ /* 0x000fe40000000000 */
[----:B------:R-:W1:Y:S01]  /*23340*/  LDC R6, c[0x0][0x3a0] ;  /* 0x0000e800ff067b82 */ /* 0x000e620000000800 */
[----:B--2---:R-:W-:Y:S02]  /*23350*/  IADD3 R5, PT, PT, R5, -0x3ba, RZ ;  /* 0xfffffc4605057810 */ /* 0x004fe40007ffe0ff */
[----:B------:R-:W-:Y:S02]  /*23360*/  ISETP.GE.U32.AND P1, PT, R4, 0x7ffffbc6, PT ;  /* 0x7ffffbc60400780c */ /* 0x000fe40003f26070 */
[----:B------:R-:W-:Y:S02]  /*23370*/  ISETP.GE.U32.AND P3, PT, R5, 0x7ffffbc7, PT ;  /* 0x7ffffbc70500780c */ /* 0x000fe40003f66070 */
[----:B------:R-:W-:-:S02]  /*23380*/  IADD3 R4, P5, PT, R18, R133, RZ ;  /* 0x0000008512047210 */ /* 0x000fc40007fbe0ff */
[----:B------:R-:W2:Y:S01]  /*23390*/  LDC R18, c[0x0][0x3a0] ;  /* 0x0000e800ff127b82 */ /* 0x000ea20000000800 */
[----:B------:R-:W-:Y:S01]  /*233a0*/  LDGSTS.E [R134+0xe0], desc[UR22][R12.64], !P4 ;  /* 0x000e00000c867fae */ /* 0x000fe2000e1a1016 */
[----:B------:R-:W-:-:S06]  /*233b0*/  IADD3.X R5, PT, PT, R19, R132, RZ, P5, !PT ;  /* 0x0000008413057210 */ /* 0x000fcc0002ffe4ff */
[----:B------:R-:W2:Y:S01]  /*233c0*/  LDC R19, c[0x0][0x3a0] ;  /* 0x0000e800ff137b82 */ /* 0x000ea20000000800 */
[----:B------:R-:W-:Y:S04]  /*233d0*/  LDGSTS.E [R134+0xe4], desc[UR22][R8.64], !P3 ;  /* 0x000e400008867fae */ /* 0x000fe8000d9a1016 */
[----:B------:R-:W-:Y:S01]  /*233e0*/  LDGSTS.E [R134+0xe8], desc[UR22][R4.64], !P1 ;  /* 0x000e800004867fae */ /* 0x000fe2000c9a1016 */
[----:B-1----:R-:W-:-:S05]  /*233f0*/  VIADD R6, R6, 0xfffffc44 ;  /* 0xfffffc4406067836 */ /* 0x002fca0000000000 */
[----:B------:R-:W-:Y:S01]  /*23400*/  ISETP.GE.U32.AND P4, PT, R6, 0x7ffffbc5, PT ;  /* 0x7ffffbc50600780c */ /* 0x000fe20003f86070 */
[----:B------:R-:W-:-:S05]  /*23410*/  VIADD R6, R10, 0xfffffc42 ;  /* 0xfffffc420a067836 */ /* 0x000fca0000000000 */
[----:B------:R-:W-:Y:S02]  /*23420*/  ISETP.GE.U32.AND P1, PT, R6, 0x7ffffbc3, PT ;  /* 0x7ffffbc30600780c */ /* 0x000fe40003f26070 */
[-C--:B------:R-:W-:Y:S02]  /*23430*/  IADD3 R6, P5, PT, R38, R133.reuse, RZ ;  /* 0x0000008526067210 */ /* 0x080fe40007fbe0ff */
[----:B------:R-:W1:Y:S01]  /*23440*/  LDC R38, c[0x0][0x3a0] ;  /* 0x0000e800ff267b82 */ /* 0x000e620000000800 */
[----:B------:R-:W-:Y:S02]  /*23450*/  ISETP.GE.U32.AND P3, PT, R7, 0x7ffffbc4, PT ;  /* 0x7ffffbc40700780c */ /* 0x000fe40003f66070 */
[----:B------:R-:W-:Y:S02]  /*23460*/  IADD3.X R7, PT, PT, R39, R132, RZ, P5, !PT ;  /* 0x0000008427077210 */ /* 0x000fe40002ffe4ff */
[----:B------:R-:W-:Y:S01]  /*23470*/  IADD3 R10, P5, PT, R14, R133, RZ ;  /* 0x000000850e0a7210 */ /* 0x000fe20007fbe0ff */
[----:B--2---:R-:W-:-:S02]  /*23480*/  VIADD R18, R18, 0xfffffc41 ;  /* 0xfffffc4112127836 */ /* 0x004fc40000000000 */
[----:B------:R-:W-:Y:S02]  /*23490*/  LDGSTS.E [R134+0xec], desc[UR22][R6.64], !P4 ;  /* 0x000ec00006867fae */ /* 0x000fe4000e1a1016 */
[--C-:B------:R-:W-:Y:S01]  /*234a0*/  IMAD.X R11, R15, 0x1, R132.reuse, P5 ;  /* 0x000000010f0b7824 */ /* 0x100fe200028e0684 */
[----:B------:R-:W-:Y:S02]  /*234b0*/  IADD3 R14, P5, PT, R46, R133, RZ ;  /* 0x000000852e0e7210 */ /* 0x000fe40007fbe0ff */
[----:B------:R-:W-:Y:S01]  /*234c0*/  ISETP.GE.U32.AND P4, PT, R18, 0x7ffffbc2, PT ;  /* 0x7ffffbc21200780c */ /* 0x000fe20003f86070 */
[----:B------:R-:W2:Y:S01]  /*234d0*/  LDC R46, c[0x0][0x3a0] ;  /* 0x0000e800ff2e7b82 */ /* 0x000ea20000000800 */
[----:B------:R-:W-:Y:S01]  /*234e0*/  LDGSTS.E [R134+0xf0], desc[UR22][R10.64], !P3 ;  /* 0x000f00000a867fae */ /* 0x000fe2000d9a1016 */
[----:B------:R-:W-:-:S05]  /*234f0*/  IMAD.X R15, R47, 0x1, R132, P5 ;  /* 0x000000012f0f7824 */ /* 0x000fca00028e0684 */
[----:B------:R-:W-:Y:S01]  /*23500*/  LDGSTS.E [R134+0xf4], desc[UR22][R14.64], !P1 ;  /* 0x000f40000e867fae */ /* 0x000fe2000c9a1016 */
[----:B------:R-:W-:Y:S01]  /*23510*/  IADD3 R19, PT, PT, R19, -0x3c0, RZ ;  /* 0xfffffc4013137810 */ /* 0x000fe20007ffe0ff */
[----:B------:R-:W3:Y:S01]  /*23520*/  LDC R47, c[0x0][0x3a0] ;  /* 0x0000e800ff2f7b82 */ /* 0x000ee20000000800 */
[----:B-1----:R-:W-:-:S05]  /*23530*/  VIADD R18, R38, 0xfffffc3f ;  /* 0xfffffc3f26127836 */ /* 0x002fca0000000000 */
[----:B------:R-:W-:Y:S02]  /*23540*/  ISETP.GE.U32.AND P1, PT, R18, 0x7ffffbc0, PT ;  /* 0x7ffffbc01200780c */ /* 0x000fe40003f26070 */
[----:B------:R-:W-:Y:S02]  /*23550*/  IADD3 R18, P5, PT, R50, R133, RZ ;  /* 0x0000008532127210 */ /* 0x000fe40007fbe0ff */
[----:B------:R-:W1:Y:S01]  /*23560*/  LDC R50, c[0x0][0x3a0] ;  /* 0x0000e800ff327b82 */ /* 0x000e620000000800 */
[----:B------:R-:W-:Y:S02]  /*23570*/  ISETP.GE.U32.AND P3, PT, R19, 0x7ffffbc1, PT ;  /* 0x7ffffbc11300780c */ /* 0x000fe40003f66070 */
[----:B------:R-:W-:Y:S02]  /*23580*/  IMAD.X R19, R51, 0x1, R132, P5 ;  /* 0x0000000133137824 */ /* 0x000fe400028e0684 */
[----:B--2---:R-:W-:-:S03]  /*23590*/  VIADD R46, R46, 0xfffffc3e ;  /* 0xfffffc3e2e2e7836 */ /* 0x004fc60000000000 */
[----:B------:R-:W-:Y:S02]  /*235a0*/  LDGSTS.E [R134+0xf8], desc[UR22][R18.64], !P4 ;  /* 0x000f800012867fae */ /* 0x000fe4000e1a1016 */
[----:B------:R-:W-:Y:S01]  /*235b0*/  ISETP.GE.U32.AND P4, PT, R46, 0x7ffffbbf, PT ;  /* 0x7ffffbbf2e00780c */ /* 0x000fe20003f86070 */
[----:B-1----:R-:W-:Y:S02]  /*235c0*/  VIADD R46, R50, 0xfffffc3c ;  /* 0xfffffc3c322e7836 */ /* 0x002fe40000000000 */
[----:B---3--:R-:W-:Y:S01]  /*235d0*/  VIADD R47, R47, 0xfffffc3d ;  /* 0xfffffc3d2f2f7836 */ /* 0x008fe20000000000 */
[----:B------:R-:W-:-:S05]  /*235e0*/  IADD3 R38, P5, PT, R42, R133, RZ ;  /* 0x000000852a267210 */ /* 0x000fca0007fbe0ff */
[----:B------:R-:W-:Y:S01]  /*235f0*/  IMAD.X R39, R43, 0x1, R132, P5 ;  /* 0x000000012b277824 */ /* 0x000fe200028e0684 */
[-C--:B----4-:R-:W-:Y:S02]  /*23600*/  IADD3 R42, P5, PT, R58, R133.reuse, RZ ;  /* 0x000000853a2a7210 */ /* 0x090fe40007fbe0ff */
[----:B------:R-:W1:Y:S02]  /*23610*/  LDC R58, c[0x0][0x3a0] ;  /* 0x0000e800ff3a7b82 */ /* 0x000e640000000800 */
[----:B------:R-:W-:Y:S01]  /*23620*/  IADD3.X R43, PT, PT, R59, R132, RZ, P5, !PT ;  /* 0x000000843b2b7210 */ /* 0x000fe20002ffe4ff */
[----:B------:R-:W-:Y:S04]  /*23630*/  LDGSTS.E [R134+0xfc], desc[UR22][R38.64], !P3 ;  /* 0x000fc00026867fae */ /* 0x000fe8000d9a1016 */
[----:B------:R-:W-:Y:S01]  /*23640*/  LDGSTS.E [R134+0x100], desc[UR22][R42.64], !P1 ;  /* 0x001000002a867fae */ /* 0x000fe2000c9a1016 */
[----:B------:R-:W-:Y:S01]  /*23650*/  ISETP.GE.U32.AND P1, PT, R46, 0x7ffffbbd, PT ;  /* 0x7ffffbbd2e00780c */ /* 0x000fe20003f26070 */
[----:B------:R-:W2:Y:S01]  /*23660*/  LDC R59, c[0x0][0x3a0] ;  /* 0x0000e800ff3b7b82 */ /* 0x000ea20000000800 */
[----:B------:R-:W-:-:S07]  /*23670*/  IADD3 R46, P5, PT, R62, R133, RZ ;  /* 0x000000853e2e7210 */ /* 0x000fce0007fbe0ff */
[----:B------:R-:W3:Y:S01]  /*23680*/  LDC R62, c[0x0][0x3a0] ;  /* 0x0000e800ff3e7b82 */ /* 0x000ee20000000800 */
[----:B------:R-:W-:Y:S02]  /*23690*/  ISETP.GE.U32.AND P3, PT, R47, 0x7ffffbbe, PT ;  /* 0x7ffffbbe2f00780c */ /* 0x000fe40003f66070 */
[----:B------:R-:W-:Y:S02]  /*236a0*/  IADD3.X R47, PT, PT, R63, R132, RZ, P5, !PT ;  /* 0x000000843f2f7210 */ /* 0x000fe40002ffe4ff */
[-C--:B------:R-:W-:Y:S01]  /*236b0*/  IADD3 R50, P5, PT, R54, R133.reuse, RZ ;  /* 0x0000008536327210 */ /* 0x080fe20007fbe0ff */
[----:B-1----:R-:W-:Y:S02]  /*236c0*/  VIADD R58, R58, 0xfffffc3b ;  /* 0xfffffc3b3a3a7836 */ /* 0x002fe40000000000 */
[----:B------:R-:W-:Y:S02]  /*236d0*/  LDGSTS.E [R134+0x104], desc[UR22][R46.64], !P4 ;  /* 0x001040002e867fae */ /* 0x000fe4000e1a1016 */
[----:B------:R-:W-:Y:S01]  /*236e0*/  IMAD.X R51, R55, 0x1, R132, P5 ;  /* 0x0000000137337824 */ /* 0x000fe200028e0684 */
[----:B------:R-:W-:-:S02]  /*236f0*/  IADD3 R54, P5, PT, R70, R133, RZ ;  /* 0x0000008546367210 */ /* 0x000fc40007fbe0ff */
[----:B------:R-:W-:Y:S01]  /*23700*/  ISETP.GE.U32.AND P4, PT, R58, 0x7ffffbbc, PT ;  /* 0x7ffffbbc3a00780c */ /* 0x000fe20003f86070 */
[----:B------:R-:W1:Y:S01]  /*23710*/  LDC R70, c[0x0][0x3a0] ;  /* 0x0000e800ff467b82 */ /* 0x000e620000000800 */
[----:B------:R-:W-:Y:S01]  /*23720*/  LDGSTS.E [R134+0x108], desc[UR22][R50.64], !P3 ;  /* 0x0010800032867fae */ /* 0x000fe2000d9a1016 */
[----:B------:R-:W-:-:S05]  /*23730*/  IMAD.X R55, R71, 0x1, R132, P5 ;  /* 0x0000000147377824 */ /* 0x000fca00028e0684 */
[----:B------:R-:W-:Y:S01]  /*23740*/  LDGSTS.E [R134+0x10c], desc[UR22][R54.64], !P1 ;  /* 0x0010c00036867fae */ /* 0x000fe2000c9a1016 */
[----:B--2---:R-:W-:Y:S01]  /*23750*/  IADD3 R59, PT, PT, R59, -0x3c6, RZ ;  /* 0xfffffc3a3b3b7810 */ /* 0x004fe20007ffe0ff */
[----:B------:R-:W2:Y:S01]  /*23760*/  LDC R71, c[0x0][0x3a0] ;  /* 0x0000e800ff477b82 */ /* 0x000ea20000000800 */
[----:B---3--:R-:W-:-:S05]  /*23770*/  VIADD R58, R62, 0xfffffc39 ;  /* 0xfffffc393e3a7836 */ /* 0x008fca0000000000 */
[----:B------:R-:W-:Y:S02]  /*23780*/  ISETP.GE.U32.AND P1, PT, R58, 0x7ffffbba, PT ;  /* 0x7ffffbba3a00780c */ /* 0x000fe40003f26070 */
[-C--:B------:R-:W-:Y:S02]  /*23790*/  IADD3 R58, P5, PT, R84, R133.reuse, RZ ;  /* 0x00000085543a7210 */ /* 0x080fe40007fbe0ff */
[----:B------:R-:W3:Y:S01]  /*237a0*/  LDC R84, c[0x0][0x3a0] ;  /* 0x0000e800ff547b82 */ /* 0x000ee20000000800 */
[----:B------:R-:W-:Y:S02]  /*237b0*/  ISETP.GE.U32.AND P3, PT, R59, 0x7ffffbbb, PT ;  /* 0x7ffffbbb3b00780c */ /* 0x000fe40003f66070 */
[----:B------:R-:W-:Y:S01]  /*237c0*/  IMAD.X R59, R85, 0x1, R132, P5 ;  /* 0x00000001553b7824 */ /* 0x000fe200028e0684 */
[----:B------:R-:W-:Y:S01]  /*237d0*/  IADD3 R62, P5, PT, R66, R133, RZ ;  /* 0x00000085423e7210 */ /* 0x000fe20007fbe0ff */
[----:B-1----:R-:W-:-:S03]  /*237e0*/  VIADD R70, R70, 0xfffffc38 ;  /* 0xfffffc3846467836 */ /* 0x002fc60000000000 */
[----:B------:R-:W-:Y:S01]  /*237f0*/  LDGSTS.E [R134+0x110], desc[UR22][R58.64], !P4 ;  /* 0x001100003a867fae */ /* 0x000fe2000e1a1016 */
[----:B------:R-:W-:Y:S01]  /*23800*/  IMAD.X R63, R67, 0x1, R132, P5 ;  /* 0x00000001433f7824 */ /* 0x000fe200028e0684 */
[----:B------:R-:W-:Y:S02]  /*23810*/  IADD3 R66, P5, PT, R92, R133, RZ ;  /* 0x000000855c427210 */ /* 0x000fe40007fbe0ff */
[----:B------:R-:W-:Y:S01]  /*23820*/  ISETP.GE.U32.AND P4, PT, R70, 0x7ffffbb9, PT ;  /* 0x7ffffbb94600780c */ /* 0x000fe20003f86070 */
[----:B------:R-:W1:Y:S01]  /*23830*/  LDC R92, c[0x0][0x3a0] ;  /* 0x0000e800ff5c7b82 */ /* 0x000e620000000800 */
[----:B------:R-:W-:Y:S01]  /*23840*/  IADD3.X R67, PT, PT, R93, R132, RZ, P5, !PT ;  /* 0x000000845d437210 */ /* 0x000fe20002ffe4ff */
[----:B------:R-:W-:Y:S04]  /*23850*/  LDGSTS.E [R134+0x114], desc[UR22][R62.64], !P3 ;  /* 0x001140003e867fae */ /* 0x000fe8000d9a1016 */
[----:B------:R-:W-:Y:S01]  /*23860*/  LDGSTS.E [R134+0x118], desc[UR22][R66.64], !P1 ;  /* 0x0011800042867fae */ /* 0x000fe2000c9a1016 */
[----:B--2---:R-:W-:Y:S01]  /*23870*/  VIADD R71, R71, 0xfffffc37 ;  /* 0xfffffc3747477836 */ /* 0x004fe20000000000 */
[----:B------:R-:W2:Y:S01]  /*23880*/  LDC R93, c[0x0][0x3a0] ;  /* 0x0000e800ff5d7b82 */ /* 0x000ea20000000800 */
[----:B---3--:R-:W-:-:S05]  /*23890*/  VIADD R70, R84, 0xfffffc36 ;  /* 0xfffffc3654467836 */ /* 0x008fca0000000000 */
[----:B------:R-:W-:Y:S02]  /*238a0*/  ISETP.GE.U32.AND P1, PT, R70, 0x7ffffbb7, PT ;  /* 0x7ffffbb74600780c */ /* 0x000fe40003f26070 */
[-C--:B------:R-:W-:Y:S02]  /*238b0*/  IADD3 R70, P5, PT, R96, R133.reuse, RZ ;  /* 0x0000008560467210 */ /* 0x080fe40007fbe0ff */
[----:B------:R-:W3:Y:S01]  /*238c0*/  LDC R96, c[0x0][0x3a0] ;  /* 0x0000e800ff607b82 */ /* 0x000ee20000000800 */
[----:B------:R-:W-:Y:S02]  /*238d0*/  ISETP.GE.U32.AND P3, PT, R71, 0x7ffffbb8, PT ;  /* 0x7ffffbb84700780c */ /* 0x000fe40003f66070 */
[----:B------:R-:W-:Y:S02]  /*238e0*/  IADD3.X R71, PT, PT, R97, R132, RZ, P5, !PT ;  /* 0x0000008461477210 */ /* 0x000fe40002ffe4ff */
[----:B------:R-:W-:Y:S01]  /*238f0*/  IADD3 R84, P5, PT, R88, R133, RZ ;  /* 0x0000008558547210 */ /* 0x000fe20007fbe0ff */
[----:B-1----:R-:W-:-:S02]  /*23900*/  VIADD R92, R92, 0xfffffc35 ;  /* 0xfffffc355c5c7836 */ /* 0x002fc40000000000 */
[----:B------:R-:W-:Y:S02]  /*23910*/  LDGSTS.E [R134+0x11c], desc[UR22][R70.64], !P4 ;  /* 0x0011c00046867fae */ /* 0x000fe4000e1a1016 */
[--C-:B------:R-:W-:Y:S01]  /*23920*/  IMAD.X R85, R89, 0x1, R132.reuse, P5 ;  /* 0x0000000159557824 */ /* 0x100fe200028e0684 */
[----:B------:R-:W-:Y:S02]  /*23930*/  IADD3 R88, P5, PT, R104, R133, RZ ;  /* 0x0000008568587210 */ /* 0x000fe40007fbe0ff */
[----:B------:R-:W-:Y:S01]  /*23940*/  ISETP.GE.U32.AND P4, PT, R92, 0x7ffffbb6, PT ;  /* 0x7ffffbb65c00780c */ /* 0x000fe20003f86070 */
[----:B------:R-:W1:Y:S01]  /*23950*/  LDC R104, c[0x0][0x3a0] ;  /* 0x0000e800ff687b82 */ /* 0x000e620000000800 */
[----:B------:R-:W-:Y:S01]  /*23960*/  LDGSTS.E [R134+0x120], desc[UR22][R84.64], !P3 ;  /* 0x0012000054867fae */ /* 0x000fe2000d9a1016 */
[----:B------:R-:W-:-:S05]  /*23970*/  IMAD.X R89, R105, 0x1, R132, P5 ;  /* 0x0000000169597824 */ /* 0x000fca00028e0684 */
[----:B------:R-:W-:Y:S01]  /*23980*/  LDGSTS.E [R134+0x124], desc[UR22][R88.64], !P1 ;  /* 0x0012400058867fae */ /* 0x000fe2000c9a1016 */
[----:B------:R-:W4:Y:S01]  /*23990*/  LDC R105, c[0x0][0x3a0] ;  /* 0x0000e800ff697b82 */ /* 0x000f220000000800 */
[----:B---3--:R-:W-:-:S05]  /*239a0*/  VIADD R92, R96, 0xfffffc33 ;  /* 0xfffffc33605c7836 */ /* 0x008fca0000000000 */
[----:B------:R-:W-:Y:S02]  /*239b0*/  ISETP.GE.U32.AND P1, PT, R92, 0x7ffffbb4, PT ;  /* 0x7ffffbb45c00780c */ /* 0x000fe40003f26070 */
[----:B------:R-:W-:Y:S02]  /*239c0*/  IADD3 R92, P5, PT, R108, R133, RZ ;  /* 0x000000856c5c7210 */ /* 0x000fe40007fbe0ff */
[----:B------:R-:W3:Y:S01]  /*239d0*/  LDC R108, c[0x0][0x3a0] ;  /* 0x0000e800ff6c7b82 */ /* 0x000ee20000000800 */
[----:B--2---:R-:W-:-:S04]  /*239e0*/  IADD3 R93, PT, PT, R93, -0x3cc, RZ ;  /* 0xfffffc345d5d7810 */ /* 0x004fc80007ffe0ff */
[----:B------:R-:W-:Y:S01]  /*239f0*/  ISETP.GE.U32.AND P3, PT, R93, 0x7ffffbb5, PT ;  /* 0x7ffffbb55d00780c */ /* 0x000fe20003f66070 */
[----:B------:R-:W-:Y:S01]  /*23a00*/  IMAD.X R93, R109, 0x1, R132, P5 ;  /* 0x000000016d5d7824 */ /* 0x000fe200028e0684 */
[----:B------:R-:W-:Y:S01]  /*23a10*/  IADD3 R96, P5, PT, R100, R133, RZ ;  /* 0x0000008564607210 */ /* 0x000fe20007fbe0ff */
[----:B-1----:R-:W-:-:S03]  /*23a20*/  VIADD R104, R104, 0xfffffc32 ;  /* 0xfffffc3268687836 */ /* 0x002fc60000000000 */
[----:B------:R-:W-:Y:S01]  /*23a30*/  LDGSTS.E [R134+0x128], desc[UR22][R92.64], !P4 ;  /* 0x001280005c867fae */ /* 0x000fe2000e1a1016 */
[----:B------:R-:W-:Y:S01]  /*23a40*/  IMAD.X R97, R101, 0x1, R132, P5 ;  /* 0x0000000165617824 */ /* 0x000fe200028e0684 */
[----:B------:R-:W-:Y:S02]  /*23a50*/  IADD3 R100, P5, PT, R226, R133, RZ ;  /* 0x00000085e2647210 */ /* 0x000fe40007fbe0ff */
[----:B------:R-:W-:Y:S02]  /*23a60*/  ISETP.GE.U32.AND P4, PT, R104, 0x7ffffbb3, PT ;  /* 0x7ffffbb36800780c */ /* 0x000fe40003f86070 */
[----:B------:R-:W-:Y:S01]  /*23a70*/  IADD3.X R101, PT, PT, R227, R132, RZ, P5, !PT ;  /* 0x00000084e3657210 */ /* 0x000fe20002ffe4ff */
[----:B------:R-:W-:Y:S04]  /*23a80*/  LDGSTS.E [R134+0x12c], desc[UR22][R96.64], !P3 ;  /* 0x0012c00060867fae */ /* 0x000fe8000d9a1016 */
[----:B------:R-:W2:Y:S01]  /*23a90*/  LDL.LU.64 R226, [R1+0x388] ;  /* 0x0003880001e27983 */ /* 0x000ea20000300a00 */
[----:B---3--:R-:W-:-:S03]  /*23aa0*/  VIADD R104, R108, 0xfffffc30 ;  /* 0xfffffc306c687836 */ /* 0x008fc60000000000 */
[----:B------:R-:W-:Y:S01]  /*23ab0*/  LDGSTS.E [R134+0x130], desc[UR22][R100.64], !P1 ;  /* 0x0013000064867fae */ /* 0x000fe2000c9a1016 */
[----:B----4-:R-:W-:Y:S01]  /*23ac0*/  VIADD R105, R105, 0xfffffc31 ;  /* 0xfffffc3169697836 */ /* 0x010fe20000000000 */
[----:B------:R-:W-:Y:S02]  /*23ad0*/  ISETP.GE.U32.AND P1, PT, R104, 0x7ffffbb1, PT ;  /* 0x7ffffbb16800780c */ /* 0x000fe40003f26070 */
[-C--:B------:R-:W-:Y:S02]  /*23ae0*/  IADD3 R104, P5, PT, R228, R133.reuse, RZ ;  /* 0x00000085e4687210 */ /* 0x080fe40007fbe0ff */
[----:B------:R-:W-:Y:S02]  /*23af0*/  ISETP.GE.U32.AND P3, PT, R105, 0x7ffffbb2, PT ;  /* 0x7ffffbb26900780c */ /* 0x000fe40003f66070 */
[----:B------:R-:W-:Y:S02]  /*23b00*/  IADD3.X R105, PT, PT, R229, R132, RZ, P5, !PT ;  /* 0x00000084e5697210 */ /* 0x000fe40002ffe4ff */
[----:B------:R-:W-:-:S03]  /*23b10*/  IADD3 R108, P5, PT, R232, R133, RZ ;  /* 0x00000085e86c7210 */ /* 0x000fc60007fbe0ff */
[----:B------:R-:W-:Y:S02]  /*23b20*/  LDGSTS.E [R134+0x134], desc[UR22][R104.64], !P4 ;  /* 0x0013400068867fae */ /* 0x000fe4000e1a1016 */
[----:B------:R-:W-:Y:S01]  /*23b30*/  IMAD.X R109, R233, 0x1, R132, P5 ;  /* 0x00000001e96d7824 */ /* 0x000fe200028e0684 */
[----:B------:R-:W-:-:S04]  /*23b40*/  IADD3 R156, P5, PT, R234, R133, RZ ;  /* 0x00000085ea9c7210 */ /* 0x000fc80007fbe0ff */
[----:B------:R-:W-:Y:S01]  /*23b50*/  LDGSTS.E [R134+0x138], desc[UR22][R108.64], !P3 ;  /* 0x001380006c867fae */ /* 0x000fe2000d9a1016 */
[----:B------:R-:W-:-:S05]  /*23b60*/  IMAD.X R157, R235, 0x1, R132, P5 ;  /* 0x00000001eb9d7824 */ /* 0x000fca00028e0684 */
[----:B------:R2:W-:Y:S04]  /*23b70*/  STL.64 [R1+0xb0], R156 ;  /* 0x0000b09c01007387 */ /* 0x0005e80000100a00 */
[----:B------:R-:W3:Y:S04]  /*23b80*/  LDL.LU.64 R228, [R1+0x380] ;  /* 0x0003800001e47983 */ /* 0x000ee80000300a00 */
[----:B------:R-:W4:Y:S04]  /*23b90*/  LDL.LU.64 R232, [R1+0x378] ;  /* 0x0003780001e87983 */ /* 0x000f280000300a00 */
[----:B------:R-:W4:Y:S01]  /*23ba0*/  LDL.LU.64 R234, [R1+0x370] ;  /* 0x0003700001ea7983 */ /* 0x000f220000300a00 */
[----:B------:R-:W-:-:S03]  /*23bb0*/  IADD3 R168, P5, PT, R220, R133, RZ ;  /* 0x00000085dca87210 */ /* 0x000fc60007fbe0ff */
[----:B------:R2:W-:Y:S02]  /*23bc0*/  LDGSTS.E [R134+0x13c], desc[UR22][R156.64], !P1 ;  /* 0x0013c0009c867fae */ /* 0x0005e4000c9a1016 */
[----:B------:R-:W-:Y:S01]  /*23bd0*/  IMAD.X R169, R221, 0x1, R132, P5 ;  /* 0x00000001dda97824 */ /* 0x000fe200028e0684 */
[----:B------:R-:W-:-:S05]  /*23be0*/  IADD3 R166, P5, PT, R222, R133, RZ ;  /* 0x00000085dea67210 */ /* 0x000fca0007fbe0ff */
[----:B------:R-:W-:Y:S01]  /*23bf0*/  IMAD.X R167, R223, 0x1, R132, P5 ;  /* 0x00000001dfa77824 */ /* 0x000fe200028e0684 */
[----:B------:R3:W-:Y:S01]  /*23c00*/  STL.64 [R1+0xb8], R168 ;  /* 0x0000b8a801007387 */ /* 0x0007e20000100a00 */
[----:B------:R-:W-:-:S03]  /*23c10*/  VIADD R152, R152, 0xfffffc2f ;  /* 0xfffffc2f98987836 */ /* 0x000fc60000000000 */
[----:B------:R4:W-:Y:S01]  /*23c20*/  STL.64 [R1+0xc0], R166 ;  /* 0x0000c0a601007387 */ /* 0x0009e20000100a00 */
[----:B------:R-:W-:Y:S02]  /*23c30*/  IADD3 R153, PT, PT, R153, -0x3d2, RZ ;  /* 0xfffffc2e99997810 */ /* 0x000fe40007ffe0ff */
[----:B------:R-:W-:Y:S01]  /*23c40*/  ISETP.GE.U32.AND P4, PT, R152, 0x7ffffbb0, PT ;  /* 0x7ffffbb09800780c */ /* 0x000fe20003f86070 */
[----:B------:R-:W-:Y:S01]  /*23c50*/  VIADD R152, R154, 0xfffffc2d ;  /* 0xfffffc2d9a987836 */ /* 0x000fe20000000000 */
[----:B------:R-:W-:Y:S01]  /*23c60*/  ISETP.GE.U32.AND P3, PT, R153, 0x7ffffbaf, PT ;  /* 0x7ffffbaf9900780c */ /* 0x000fe20003f66070 */
[----:B------:R-:W1:Y:S03]  /*23c70*/  LDC R154, c[0x0][0x3a0] ;  /* 0x0000e800ff9a7b82 */ /* 0x000e660000000800 */
[----:B------:R-:W-:-:S05]  /*23c80*/  ISETP.GE.U32.AND P1, PT, R152, 0x7ffffbae, PT ;  /* 0x7ffffbae9800780c */ /* 0x000fca0003f26070 */
[----:B------:R-:W1:Y:S02]  /*23c90*/  LDC R152, c[0x0][0x3a0] ;  /* 0x0000e800ff987b82 */ /* 0x000e640000000800 */
[----:B------:R3:W-:Y:S04]  /*23ca0*/  LDGSTS.E [R134+0x140], desc[UR22][R168.64], !P4 ;  /* 0x00140000a8867fae */ /* 0x0007e8000e1a1016 */
[----:B------:R4:W-:Y:S02]  /*23cb0*/  LDGSTS.E [R134+0x144], desc[UR22][R166.64], !P3 ;  /* 0x00144000a6867fae */ /* 0x0009e4000d9a1016 */
[----:B------:R-:W1:Y:S01]  /*23cc0*/  LDC R153, c[0x0][0x3a0] ;  /* 0x0000e800ff997b82 */ /* 0x000e620000000800 */
[----:B--2---:R-:W-:-:S04]  /*23cd0*/  IADD3 R156, P5, PT, R226, R133, RZ ;  /* 0x00000085e29c7210 */ /* 0x004fc80007fbe0ff */
[----:B------:R-:W-:-:S05]  /*23ce0*/  IADD3.X R157, PT, PT, R227, R132, RZ, P5, !PT ;  /* 0x00000084e39d7210 */ /* 0x000fca0002ffe4ff */
[----:B------:R2:W-:Y:S04]  /*23cf0*/  STL.64 [R1+0xc8], R156 ;  /* 0x0000c89c01007387 */ /* 0x0005e80000100a00 */
[----:B------:R-:W2:Y:S04]  /*23d00*/  LDL.LU.64 R220, [R1+0x368] ;  /* 0x0003680001dc7983 */ /* 0x000ea80000300a00 */
[----:B------:R-:W2:Y:S04]  /*23d10*/  LDL.LU.64 R222, [R1+0x360] ;  /* 0x0003600001de7983 */ /* 0x000ea80000300a00 */
[----:B------:R-:W2:Y:S04]  /*23d20*/  LDL.LU.64 R226, [R1+0x358] ;  /* 0x0003580001e27983 */ /* 0x000ea80000300a00 */
[----:B------:R2:W-:Y:S01]  /*23d30*/  LDGSTS.E [R134+0x148], desc[UR22][R156.64], !P1 ;  /* 0x001480009c867fae */ /* 0x0005e2000c9a1016 */
[----:B---3--:R-:W-:-:S04]  /*23d40*/  IADD3 R168, P5, PT, R228, R133, RZ ;  /* 0x00000085e4a87210 */ /* 0x008fc80007fbe0ff */
[----:B------:R-:W-:Y:S02]  /*23d50*/  IADD3.X R169, PT, PT, R229, R132, RZ, P5, !PT ;  /* 0x00000084e5a97210 */ /* 0x000fe40002ffe4ff */
[----:B----4-:R-:W-:-:S05]  /*23d60*/  IADD3 R166, P5, PT, R232, R133, RZ ;  /* 0x00000085e8a67210 */ /* 0x010fca0007fbe0ff */
[--C-:B------:R-:W-:Y:S01]  /*23d70*/  IMAD.X R167, R233, 0x1, R132.reuse, P5 ;  /* 0x00000001e9a77824 */ /* 0x100fe200028e0684 */
[----:B--2---:R-:W-:Y:S01]  /*23d80*/  IADD3 R156, P5, PT, R234, R133, RZ ;  /* 0x00000085ea9c7210 */ /* 0x004fe20007fbe0ff */
[----:B------:R2:W-:Y:S04]  /*23d90*/  STL.64 [R1+0xd0], R168 ;  /* 0x0000d0a801007387 */ /* 0x0005e80000100a00 */
[----:B------:R-:W-:Y:S01]  /*23da0*/  IMAD.X R157, R235, 0x1, R132, P5 ;  /* 0x00000001eb9d7824 */ /* 0x000fe200028e0684 */
[----:B------:R3:W-:Y:S04]  /*23db0*/  STL.64 [R1+0xd8], R166 ;  /* 0x0000d8a601007387 */ /* 0x0007e80000100a00 */
[----:B------:R4:W-:Y:S04]  /*23dc0*/  STL.64 [R1+0xe0], R156 ;  /* 0x0000e09c01007387 */ /* 0x0009e80000100a00 */
[----:B------:R-:W4:Y:S04]  /*23dd0*/  LDL.LU.64 R228, [R1+0x350] ;  /* 0x0003500001e47983 */ /* 0x000f280000300a00 */
[----:B------:R-:W4:Y:S04]  /*23de0*/  LDL.LU.64 R232, [R1+0x348] ;  /* 0x0003480001e87983 */ /* 0x000f280000300a00 */
[----:B------:R-:W4:Y:S01]  /*23df0*/  LDL.LU.64 R234, [R1+0x340] ;  /* 0x0003400001ea7983 */ /* 0x000f220000300a00 */
[----:B-1----:R-:W-:-:S02]  /*23e00*/  VIADD R152, R152, 0xfffffc2c ;  /* 0xfffffc2c98987836 */ /* 0x002fc40000000000 */
[----:B------:R-:W-:-:S03]  /*23e10*/  VIADD R153, R153, 0xfffffc2b ;  /* 0xfffffc2b99997836 */ /* 0x000fc60000000000 */
        /* <DEDUP_REMOVED lines=8> */
[----:B------:R-:W3:Y:S02]  /*23ea0*/  LDC R153, c[0x0][0x3a0] ;  /* 0x0000e800ff997b82 */ /* 0x000ee40000000800 */
[----:B------:R4:W-:Y:S01]  /*23eb0*/  LDGSTS.E [R134+0x154], desc[UR22][R156.64], !P1 ;  /* 0x001540009c867fae */ /* 0x0009e2000c9a1016 */
[----:B-1----:R-:W-:-:S05]  /*23ec0*/  VIADD R152, R152, 0xfffffc29 ;  /* 0xfffffc2998987836 */ /* 0x002fca0000000000 */
[----:B------:R-:W-:Y:S02]  /*23ed0*/  ISETP.GE.U32.AND P4, PT, R152, 0x7ffffbaa, PT ;  /* 0x7ffffbaa9800780c */ /* 0x000fe40003f86070 */
[----:B---3--:R-:W-:Y:S01]  /*23ee0*/  IADD3 R153, PT, PT, R153, -0x3d8, RZ ;  /* 0xfffffc2899997810 */ /* 0x008fe20007ffe0ff */
[----:B------:R-:W-:Y:S02]  /*23ef0*/  VIADD R152, R154, 0xfffffc27 ;  /* 0xfffffc279a987836 */ /* 0x000fe40000000000 */
[----:B------:R-:W1:Y:S01]  /*23f00*/  LDC R154, c[0x0][0x3a0] ;  /* 0x0000e800ff9a7b82 */ /* 0x000e620000000800 */
[----:B------:R-:W-:Y:S02]  /*23f10*/  ISETP.GE.U32.AND P3, PT, R153, 0x7ffffba9, PT ;  /* 0x7ffffba99900780c */ /* 0x000fe40003f66070 */
[----:B------:R-:W-:-:S05]  /*23f20*/  ISETP.GE.U32.AND P1, PT, R152, 0x7ffffba8, PT ;  /* 0x7ffffba89800780c */ /* 0x000fca0003f26070 */
[----:B------:R-:W3:Y:S08]  /*23f30*/  LDC R152, c[0x0][0x3a0] ;  /* 0x0000e800ff987b82 */ /* 0x000ef00000000800 */
[----:B------:R-:W1:Y:S01]  /*23f40*/  LDC R153, c[0x0][0x3a0] ;  /* 0x0000e800ff997b82 */ /* 0x000e620000000800 */
[----:B--2---:R-:W-:-:S05]  /*23f50*/  IADD3 R168, P5, PT, R220, R133, RZ ;  /* 0x00000085dca87210 */ /* 0x004fca0007fbe0ff */
[----:B------:R-:W-:Y:S01]  /*23f60*/  IMAD.X R169, R221, 0x1, R132, P5 ;  /* 0x00000001dda97824 */ /* 0x000fe200028e0684 */
[----:B------:R-:W-:-:S04]  /*23f70*/  IADD3 R166, P5, PT, R222, R133, RZ ;  /* 0x00000085dea67210 */ /* 0x000fc80007fbe0ff */
[----:B------:R2:W-:Y:S01]  /*23f80*/  LDGSTS.E [R134+0x158], desc[UR22][R168.64], !P4 ;  /* 0x00158000a8867fae */ /* 0x0005e2000e1a1016 */
[----:B------:R-:W-:Y:S01]  /*23f90*/  IMAD.X R167, R223, 0x1, R132, P5 ;  /* 0x00000001dfa77824 */ /* 0x000fe200028e0684 */
[----:B----4-:R-:W-:-:S04]  /*23fa0*/  IADD3 R156, P5, PT, R226, R133, RZ ;  /* 0x00000085e29c7210 */ /* 0x010fc80007fbe0ff */
[----:B------:R-:W-:Y:S01]  /*23fb0*/  IADD3.X R157, PT, PT, R227, R132, RZ, P5, !PT ;  /* 0x00000084e39d7210 */ /* 0x000fe20002ffe4ff */
[----:B------:R2:W-:Y:S04]  /*23fc0*/  STL.64 [R1+0xe8], R168 ;  /* 0x0000e8a801007387 */ /* 0x0005e80000100a00 */
[----:B------:R4:W-:Y:S04]  /*23fd0*/  STL.64 [R1+0xf0], R166 ;  /* 0x0000f0a601007387 */ /* 0x0009e80000100a00 */
[----:B------:R1:W-:Y:S04]  /*23fe0*/  STL.64 [R1+0xf8], R156 ;  /* 0x0000f89c01007387 */ /* 0x0003e80000100a00 */
[----:B------:R-:W3:Y:S04]  /*23ff0*/  LDL.LU.64 R220, [R1+0x338] ;  /* 0x0003380001dc7983 */ /* 0x000ee80000300a00 */
[----:B------:R-:W3:Y:S04]  /*24000*/  LDL.LU.64 R222, [R1+0x330] ;  /* 0x0003300001de7983 */ /* 0x000ee80000300a00 */
[----:B------:R-:W3:Y:S04]  /*24010*/  LDL.LU.64 R226, [R1+0x328] ;  /* 0x0003280001e27983 */ /* 0x000ee80000300a00 */
[----:B------:R4:W-:Y:S04]  /*24020*/  LDGSTS.E [R134+0x15c], desc[UR22][R166.64], !P3 ;  /* 0x0015c000a6867fae */ /* 0x0009e8000d9a1016 */
[----:B------:R1:W-:Y:S01]  /*24030*/  LDGSTS.E [R134+0x160], desc[UR22][R156.64], !P1 ;  /* 0x001600009c867fae */ /* 0x0003e2000c9a1016 */
[----:B--2---:R-:W-:-:S04]  /*24040*/  IADD3 R168, P5, PT, R228, R133, RZ ;  /* 0x00000085e4a87210 */ /* 0x004fc80007fbe0ff */
[----:B------:R-:W-:Y:S02]  /*24050*/  IADD3.X R169, PT, PT, R229, R132, RZ, P5, !PT ;  /* 0x00000084e5a97210 */ /* 0x000fe40002ffe4ff */
[----:B----4-:R-:W-:-:S05]  /*24060*/  IADD3 R166, P5, PT, R232, R133, RZ ;  /* 0x00000085e8a67210 */ /* 0x010fca0007fbe0ff */
[--C-:B------:R-:W-:Y:S01]  /*24070*/  IMAD.X R167, R233, 0x1, R132.reuse, P5 ;  /* 0x00000001e9a77824 */ /* 0x100fe200028e0684 */
[----:B-1----:R-:W-:Y:S01]  /*24080*/  IADD3 R156, P5, PT, R234, R133, RZ ;  /* 0x00000085ea9c7210 */ /* 0x002fe20007fbe0ff */
[----:B------:R1:W-:Y:S04]  /*24090*/  STL.64 [R1+0x100], R168 ;  /* 0x000100a801007387 */ /* 0x0003e80000100a00 */
[----:B------:R-:W-:Y:S01]  /*240a0*/  IMAD.X R157, R235, 0x1, R132, P5 ;  /* 0x00000001eb9d7824 */ /* 0x000fe200028e0684 */
[----:B------:R2:W-:Y:S04]  /*240b0*/  STL.64 [R1+0x108], R166 ;  /* 0x000108a601007387 */ /* 0x0005e80000100a00 */
[----:B------:R4:W-:Y:S04]  /*240c0*/  STL.64 [R1+0x110], R156 ;  /* 0x0001109c01007387 */ /* 0x0009e80000100a00 */
[----:B------:R-:W4:Y:S04]  /*240d0*/  LDL.LU.64 R228, [R1+0x310] ;  /* 0x0003100001e47983 */ /* 0x000f280000300a00 */
[----:B------:R-:W4:Y:S04]  /*240e0*/  LDL.LU.64 R232, [R1+0x2f0] ;  /* 0x0002f00001e87983 */ /* 0x000f280000300a00 */
[----:B------:R-:W4:Y:S01]  /*240f0*/  LDL.LU.64 R234, [R1+0x140] ;  /* 0x0001400001ea7983 */ /* 0x000f220000300a00 */
[----:B---3--:R-:W-:-:S02]  /*24100*/  VIADD R152, R152, 0xfffffc26 ;  /* 0xfffffc2698987836 */ /* 0x008fc40000000000 */
[----:B------:R-:W-:-:S03]  /*24110*/  VIADD R153, R153, 0xfffffc25 ;  /* 0xfffffc2599997836 */ /* 0x000fc60000000000 */
[----:B------:R-:W-:Y:S01]  /*24120*/  ISETP.GE.U32.AND P4, PT, R152, 0x7ffffba7, PT ;  /* 0x7ffffba79800780c */ /* 0x000fe20003f86070 */
[----:B------:R-:W-:Y:S01]  /*24130*/  VIADD R152, R154, 0xfffffc24 ;  /* 0xfffffc249a987836 */ /* 0x000fe20000000000 */
[----:B------:R-:W-:Y:S01]  /*24140*/  ISETP.GE.U32.AND P3, PT, R153, 0x7ffffba6, PT ;  /* 0x7ffffba69900780c */ /* 0x000fe20003f66070 */
[----:B------:R-:W3:Y:S03]  /*24150*/  LDC R154, c[0x0][0x3a0] ;  /* 0x0000e800ff9a7b82 */ /* 0x000ee60000000800 */
[----:B------:R-:W-:-:S05]  /*24160*/  ISETP.GE.U32.AND P1, PT, R152, 0x7ffffba5, PT ;  /* 0x7ffffba59800780c */ /* 0x000fca0003f26070 */
[----:B------:R-:W1:Y:S02]  /*24170*/  LDC R152, c[0x0][0x3a0] ;  /* 0x0000e800ff987b82 */ /* 0x000e640000000800 */
[----:B------:R1:W-:Y:S04]  /*24180*/  LDGSTS.E [R134+0x164], desc[UR22][R168.64], !P4 ;  /* 0x00164000a8867fae */ /* 0x0003e8000e1a1016 */
[----:B------:R2:W-:Y:S02]  /*24190*/  LDGSTS.E [R134+0x168], desc[UR22][R166.64], !P3 ;  /* 0x00168000a6867fae */ /* 0x0005e4000d9a1016 */
[----:B------:R-:W2:Y:S02]  /*241a0*/  LDC R153, c[0x0][0x3a0] ;  /* 0x0000e800ff997b82 */ /* 0x000ea40000000800 */
[----:B------:R4:W-:Y:S01]  /*241b0*/  LDGSTS.E [R134+0x16c], desc[UR22][R156.64], !P1 ;  /* 0x0016c0009c867fae */ /* 0x0009e2000c9a1016 */
[----:B-1----:R-:W-:-:S05]  /*241c0*/  VIADD R152, R152, 0xfffffc23 ;  /* 0xfffffc2398987836 */ /* 0x002fca0000000000 */
[----:B------:R-:W-:Y:S02]  /*241d0*/  ISETP.GE.U32.AND P4, PT, R152, 0x7ffffba4, PT ;  /* 0x7ffffba49800780c */ /* 0x000fe40003f86070 */
[----:B--2---:R-:W-:Y:S01]  /*241e0*/  IADD3 R153, PT, PT, R153, -0x3de, RZ ;  /* 0xfffffc2299997810 */ /* 0x004fe20007ffe0ff */
[----:B---3--:R-:W-:Y:S02]  /*241f0*/  VIADD R152, R154, 0xfffffc21 ;  /* 0xfffffc219a987836 */ /* 0x008fe40000000000 */
[----:B------:R-:W1:Y:S01]  /*24200*/  LDC R154, c[0x0][0x3a0] ;  /* 0x0000e800ff9a7b82 */ /* 0x000e620000000800 */
[----:B------:R-:W-:Y:S02]  /*24210*/  ISETP.GE.U32.AND P3, PT, R153, 0x7ffffba3, PT ;  /* 0x7ffffba39900780c */ /* 0x000fe40003f66070 */
[----:B------:R-:W-:-:S05]  /*24220*/  ISETP.GE.U32.AND P1, PT, R152, 0x7ffffba2, PT ;  /* 0x7ffffba29800780c */ /* 0x000fca0003f26070 */
[----:B------:R-:W2:Y:S08]  /*24230*/  LDC R152, c[0x0][0x3a0] ;  /* 0x0000e800ff987b82 */ /* 0x000eb00000000800 */
[----:B------:R-:W3:Y:S01]  /*24240*/  LDC R153, c[0x0][0x3a0] ;  /* 0x0000e800ff997b82 */ /* 0x000ee20000000800 */
[----:B------:R-:W-:-:S05]  /*24250*/  IADD3 R168, P5, PT, R220, R133, RZ ;  /* 0x00000085dca87210 */ /* 0x000fca0007fbe0ff */
        /* <DEDUP_REMOVED lines=12> */
[----:B------:R4:W-:Y:S01]  /*24320*/  LDGSTS.E [R134+0x174], desc[UR22][R166.64], !P3 ;  /* 0x00174000a6867fae */ /* 0x0009e2000d9a1016 */
[----:B-1----:R-:W-:-:S03]  /*24330*/  IADD3 R168, P5, PT, R228, R133, RZ ;  /* 0x00000085e4a87210 */ /* 0x002fc60007fbe0ff */
[----:B------:R1:W-:Y:S01]  /*24340*/  LDGSTS.E [R134+0x178], desc[UR22][R156.64], !P1 ;  /* 0x001780009c867fae */ /* 0x0003e2000c9a1016 */
        /* <DEDUP_REMOVED lines=8> */
[----:B------:R-:W3:Y:S04]  /*243d0*/  LDL.LU.64 R228, [R1+0x160] ;  /* 0x0001600001e47983 */ /* 0x000ee80000300a00 */
[----:B------:R-:W3:Y:S04]  /*243e0*/  LDL.LU.64 R232, [R1+0x168] ;  /* 0x0001680001e87983 */ /* 0x000ee80000300a00 */
[----:B------:R-:W3:Y:S01]  /*243f0*/  LDL.LU.64 R234, [R1+0x170] ;  /* 0x0001700001ea7983 */ /* 0x000ee20000300a00 */
[----:B--2---:R-:W-:-:S02]  /*24400*/  VIADD R152, R152, 0xfffffc20 ;  /* 0xfffffc2098987836 */ /* 0x004fc40000000000 */
[----:B---3--:R-:W-:-:S03]  /*24410*/  VIADD R153, R153, 0xfffffc1f ;  /* 0xfffffc1f99997836 */ /* 0x008fc60000000000 */
[----:B------:R-:W-:Y:S01]  /*24420*/  ISETP.GE.U32.AND P4, PT, R152, 0x7ffffba1, PT ;  /* 0x7ffffba19800780c */ /* 0x000fe20003f86070 */
[----:B------:R-:W-:Y:S01]  /*24430*/  VIADD R152, R154, 0xfffffc1e ;  /* 0xfffffc1e9a987836 */ /* 0x000fe20000000000 */
[----:B------:R-:W-:Y:S01]  /*24440*/  ISETP.GE.U32.AND P3, PT, R153, 0x7ffffba0, PT ;  /* 0x7ffffba09900780c */ /* 0x000fe20003f66070 */
[----:B------:R-:W2:Y:S03]  /*24450*/  LDC R154, c[0x0][0x3a0] ;  /* 0x0000e800ff9a7b82 */ /* 0x000ea60000000800 */
[----:B------:R-:W-:-:S05]  /*24460*/  ISETP.GE.U32.AND P1, PT, R152, 0x7ffffb9f, PT ;  /* 0x7ffffb9f9800780c */ /* 0x000fca0003f26070 */
[----:B------:R-:W3:Y:S02]  /*24470*/  LDC R152, c[0x0][0x3a0] ;  /* 0x0000e800ff987b82 */ /* 0x000ee40000000800 */
[----:B------:R1:W-:Y:S04]  /*24480*/  LDGSTS.E [R134+0x17c], desc[UR22][R168.64], !P4 ;  /* 0x0017c000a8867fae */ /* 0x0003e8000e1a1016 */
[----:B------:R4:W-:Y:S02]  /*24490*/  LDGSTS.E [R134+0x180], desc[UR22][R166.64], !P3 ;  /* 0x00180000a6867fae */ /* 0x0009e4000d9a1016 */
[----:B------:R-:W1:Y:S02]  /*244a0*/  LDC R153, c[0x0][0x3a0] ;  /* 0x0000e800ff997b82 */ /* 0x000e640000000800 */
[----:B------:R1:W-:Y:S01]  /*244b0*/  LDGSTS.E [R134+0x184], desc[UR22][R156.64], !P1 ;  /* 0x001840009c867fae */ /* 0x0003e2000c9a1016 */
[----:B---3--:R-:W-:-:S05]  /*244c0*/  VIADD R152, R152, 0xfffffc1d ;  /* 0xfffffc1d98987836 */ /* 0x008fca0000000000 */
[----:B------:R-:W-:Y:S02]  /*244d0*/  ISETP.GE.U32.AND P4, PT, R152, 0x7ffffb9e, PT ;  /* 0x7ffffb9e9800780c */ /* 0x000fe40003f86070 */
[----:B-1----:R-:W-:Y:S01]  /*244e0*/  IADD3 R153, PT, PT, R153, -0x3e4, RZ ;  /* 0xfffffc1c99997810 */ /* 0x002fe20007ffe0ff */
[----:B--2---:R-:W-:Y:S02]  /*244f0*/  VIADD R152, R154, 0xfffffc1b ;  /* 0xfffffc1b9a987836 */ /* 0x004fe40000000000 */
[----:B------:R-:W1:Y:S01]  /*24500*/  LDC R154, c[0x0][0x3a0] ;  /* 0x0000e800ff9a7b82 */ /* 0x000e620000000800 */
[----:B------:R-:W-:Y:S02]  /*24510*/  ISETP.GE.U32.AND P3, PT, R153, 0x7ffffb9d, PT ;  /* 0x7ffffb9d9900780c */ /* 0x000fe40003f66070 */
[----:B------:R-:W-:-:S05]  /*24520*/  ISETP.GE.U32.AND P1, PT, R152, 0x7ffffb9c, PT ;  /* 0x7ffffb9c9800780c */ /* 0x000fca0003f26070 */
[----:B------:R-:W2:Y:S08]  /*24530*/  LDC R152, c[0x0][0x3a0] ;  /* 0x0000e800ff987b82 */ /* 0x000eb00000000800 */
[----:B------:R-:W3:Y:S01]  /*24540*/  LDC R153, c[0x0][0x3a0] ;  /* 0x0000e800ff997b82 */ /* 0x000ee20000000800 */
[----:B------:R-:W-:-:S05]  /*24550*/  IADD3 R168, P5, PT, R220, R133, RZ ;  /* 0x00000085dca87210 */ /* 0x000fca0007fbe0ff */
[----:B------:R-:W-:Y:S01]  /*24560*/  IMAD.X R169, R221, 0x1, R132, P5 ;  /* 0x00000001dda97824 */ /* 0x000fe200028e0684 */
[----:B----4-:R-:W-:-:S04]  /*24570*/  IADD3 R166, P5, PT, R222, R133, RZ ;  /* 0x00000085dea67210 */ /* 0x010fc80007fbe0ff */
[----:B------:R4:W-:Y:S01]  /*24580*/  LDGSTS.E [R134+0x188], desc[UR22][R168.64], !P4 ;  /* 0x00188000a8867fae */ /* 0x0009e2000e1a1016 */
[----:B------:R-:W-:Y:S01]  /*24590*/  IMAD.X R167, R223, 0x1, R132, P5 ;  /* 0x00000001dfa77824 */ /* 0x000fe200028e0684 */
[----:B------:R-:W-:-:S04]  /*245a0*/  IADD3 R156, P5, PT, R226, R133, RZ ;  /* 0x00000085e29c7210 */ /* 0x000fc80007fbe0ff */
        /* <DEDUP_REMOVED lines=8> */
[----:B----4-:R-:W-:-:S03]  /*24630*/  IADD3 R168, P5, PT, R228, R133, RZ ;  /* 0x00000085e4a87210 */ /* 0x010fc60007fbe0ff */
[----:B------:R4:W-:Y:S01]  /*24640*/  LDGSTS.E [R134+0x190], desc[UR22][R156.64], !P1 ;  /* 0x001900009c867fae */ /* 0x0009e2000c9a1016 */
[----:B------:R-:W-:Y:S02]  /*24650*/  IADD3.X R169, PT, PT, R229, R132, RZ, P5, !PT ;  /* 0x00000084e5a97210 */ /* 0x000fe40002ffe4ff */
[----:B-1----:R-:W-:-:S05]  /*24660*/  IADD3 R166, P5, PT, R232, R133, RZ ;  /* 0x00000085e8a67210 */ /* 0x002fca0007fbe0ff */
[--C-:B------:R-:W-:Y:S01]  /*24670*/  IMAD.X R167, R233, 0x1, R132.reuse, P5 ;  /* 0x00000001e9a77824 */ /* 0x100fe200028e0684 */
[----:B----4-:R-:W-:Y:S01]  /*24680*/  IADD3 R156, P5, PT, R234, R133, RZ ;  /* 0x00000085ea9c7210 */ /* 0x010fe20007fbe0ff */
        /* <DEDUP_REMOVED lines=117> */
[----:B-1----:R-:W-:-:S04]  /*24de0*/  IADD3 R153, PT, PT, R153, -0x3f6, RZ ;  /* 0xfffffc0a99997810 */ /* 0x002fc80007ffe0ff */
[----:B------:R-:W-:Y:S01]  /*24df0*/  ISETP.GE.U32.AND P3, PT, R153, 0x7ffffb8b, PT ;  /* 0x7ffffb8b9900780c */ /* 0x000fe20003f66070 */
[----:B--2---:R-:W-:Y:S01]  /*24e00*/  VIADD R152, R154, 0xfffffc09 ;  /* 0xfffffc099a987836 */ /* 0x004fe20000000000 */
[----:B------:R-:W1:Y:S04]  /*24e10*/  LDC R153, c[0x0][0x3a0] ;  /* 0x0000e800ff997b82 */ /* 0x000e680000000800 */
[----:B------:R-:W-:-:S04]  /*24e20*/  ISETP.GE.U32.AND P1, PT, R152, 0x7ffffb8a, PT ;  /* 0x7ffffb8a9800780c */ /* 0x000fc80003f26070 */
        /* <DEDUP_REMOVED lines=19> */
[----:B-1----:R-:W-:-:S03]  /*24f60*/  IADD3 R166, P5, PT, R232, R133, RZ ;  /* 0x00000085e8a67210 */ /* 0x002fc60007fbe0ff */
[----:B------:R1:W-:Y:S02]  /*24f70*/  STL.64 [R1+0x268], R168 ;  /* 0x000268a801007387 */ /* 0x0003e40000100a00 */
[----:B------:R-:W-:Y:S02]  /*24f80*/  IMAD.X R167, R233, 0x1, R132, P5 ;  /* 0x00000001e9a77824 */ /* 0x000fe400028e0684 */
[----:B------:R-:W3:Y:S01]  /*24f90*/  LDL.LU.64 R228, [R1+0x448] ;  /* 0x0004480001e47983 */ /* 0x000ee20000300a00 */
[----:B----4-:R-:W-:-:S03]  /*24fa0*/  IADD3 R156, P5, PT, R234, R133, RZ ;  /* 0x00000085ea9c7210 */ /* 0x010fc60007fbe0ff */
[----:B------:R4:W-:Y:S04]  /*24fb0*/  STL.64 [R1+0x280], R166 ;  /* 0x000280a601007387 */ /* 0x0009e80000100a00 */
[----:B------:R-:W3:Y:S01]  /*24fc0*/  LDL.LU.64 R232, [R1+0x480] ;  /* 0x0004800001e87983 */ /* 0x000ee20000300a00 */
[----:B------:R-:W-:-:S05]  /*24fd0*/  IMAD.X R157, R235, 0x1, R132, P5 ;  /* 0x00000001eb9d7824 */ /* 0x000fca00028e0684 */
[----:B------:R1:W-:Y:S04]  /*24fe0*/  STL.64 [R1+0x290], R156 ;  /* 0x0002909c01007387 */ /* 0x0003e80000100a00 */
[----:B------:R-:W3:Y:S01]  /*24ff0*/  LDL.LU.64 R234, [R1+0x478] ;  /* 0x0004780001ea7983 */ /* 0x000ee20000300a00 */
[----:B--2---:R-:W-:-:S05]  /*25000*/  VIADD R152, R152, 0xfffffc08 ;  /* 0xfffffc0898987836 */ /* 0x004fca0000000000 */
[----:B------:R-:W-:Y:S01]  /*25010*/  ISETP.GE.U32.AND P4, PT, R152, 0x7ffffb89, PT ;  /* 0x7ffffb899800780c */ /* 0x000fe20003f86070 */
[----:B---3--:R-:W-:Y:S02]  /*25020*/  VIADD R152, R154, 0xfffffc06 ;  /* 0xfffffc069a987836 */ /* 0x008fe40000000000 */
[----:B------:R-:W-:Y:S01]  /*25030*/  VIADD R153, R153, 0xfffffc07 ;  /* 0xfffffc0799997836 */ /* 0x000fe20000000000 */
[----:B------:R-:W2:Y:S02]  /*25040*/  LDC R154, c[0x0][0x3a0] ;  /* 0x0000e800ff9a7b82 */ /* 0x000ea40000000800 */
[----:B------:R-:W-:-:S06]  /*25050*/  ISETP.GE.U32.AND P1, PT, R152, 0x7ffffb87, PT ;  /* 0x7ffffb879800780c */ /* 0x000fcc0003f26070 */
[----:B------:R-:W3:Y:S01]  /*25060*/  LDC R152, c[0x0][0x3a0] ;  /* 0x0000e800ff987b82 */ /* 0x000ee20000000800 */
[----:B------:R-:W-:Y:S01]  /*25070*/  ISETP.GE.U32.AND P3, PT, R153, 0x7ffffb88, PT ;  /* 0x7ffffb889900780c */ /* 0x000fe20003f66070 */
[----:B------:R1:W-:Y:S06]  /*25080*/  LDGSTS.E [R134+0x1dc], desc[UR22][R168.64], !P4 ;  /* 0x001dc000a8867fae */ /* 0x0003ec000e1a1016 */
[----:B------:R-:W1:Y:S06]  /*25090*/  LDC R153, c[0x0][0x3a0] ;  /* 0x0000e800ff997b82 */ /* 0x000e6c0000000800 */
[----:B------:R4:W-:Y:S04]  /*250a0*/  LDGSTS.E [R134+0x1e0], desc[UR22][R166.64], !P3 ;  /* 0x001e0000a6867fae */ /* 0x0009e8000d9a1016 */
[----:B------:R1:W-:Y:S01]  /*250b0*/  LDGSTS.E [R134+0x1e4], desc[UR22][R156.64], !P1 ;  /* 0x001e40009c867fae */ /* 0x0003e2000c9a1016 */
[----:B---3--:R-:W-:-:S05]  /*250c0*/  VIADD R152, R152, 0xfffffc05 ;  /* 0xfffffc0598987836 */ /* 0x008fca0000000000 */
[----:B------:R-:W-:Y:S01]  /*250d0*/  ISETP.GE.U32.AND P4, PT, R152, 0x7ffffb86, PT ;  /* 0x7ffffb869800780c */ /* 0x000fe20003f86070 */
[----:B--2---:R-:W-:Y:S01]  /*250e0*/  VIADD R152, R154, 0xfffffc03 ;  /* 0xfffffc039a987836 */ /* 0x004fe20000000000 */
[----:B-1----:R-:W-:Y:S01]  /*250f0*/  IADD3 R153, PT, PT, R153, -0x3fc, RZ ;  /* 0xfffffc0499997810 */ /* 0x002fe20007ffe0ff */
[----:B------:R-:W1:Y:S03]  /*25100*/  LDC R154, c[0x0][0x3a0] ;  /* 0x0000e800ff9a7b82 */ /* 0x000e660000000800 */
[----:B------:R-:W-:Y:S02]  /*25110*/  ISETP.GE.U32.AND P1, PT, R152, 0x7ffffb84, PT ;  /* 0x7ffffb849800780c */ /* 0x000fe40003f26070 */
[----:B------:R-:W-:-:S03]  /*25120*/  ISETP.GE.U32.AND P3, PT, R153, 0x7ffffb85, PT ;  /* 0x7ffffb859900780c */ /* 0x000fc60003f66070 */
[----:B------:R-:W2:Y:S08]  /*25130*/  LDC R152, c[0x0][0x3a0] ;  /* 0x0000e800ff987b82 */ /* 0x000eb00000000800 */
[----:B------:R-:W3:Y:S01]  /*25140*/  LDC R153, c[0x0][0x3a0] ;  /* 0x0000e800ff997b82 */ /* 0x000ee20000000800 */
[----:B--2---:R-:W-:Y:S02]  /*25150*/  VIADD R152, R152, 0xfffffc01 ;  /* 0xfffffc0198987836 */ /* 0x004fe40000000000 */
[----:B---3--:R-:W-:Y:S01]  /*25160*/  VIADD R153, R153, 0xfffffc02 ;  /* 0xfffffc0299997836 */ /* 0x008fe20000000000 */
[----:B------:R-:W-:-:S05]  /*25170*/  IADD3 R168, P5, PT, R220, R133, RZ ;  /* 0x00000085dca87210 */ /* 0x000fca0007fbe0ff */
[----:B------:R-:W-:Y:S01]  /*25180*/  IMAD.X R169, R221, 0x1, R132, P5 ;  /* 0x00000001dda97824 */ /* 0x000fe200028e0684 */
[----:B----4-:R-:W-:-:S04]  /*25190*/  IADD3 R166, P5, PT, R222, R133, RZ ;  /* 0x00000085dea67210 */ /* 0x010fc80007fbe0ff */
[----:B------:R-:W-:Y:S01]  /*251a0*/  LDGSTS.E [R134+0x1e8], desc[UR22][R168.64], !P4 ;  /* 0x001e8000a8867fae */ /* 0x000fe2000e1a1016 */
[----:B------:R-:W-:Y:S01]  /*251b0*/  IMAD.X R167, R223, 0x1, R132, P5 ;  /* 0x00000001dfa77824 */ /* 0x000fe200028e0684 */
[----:B------:R-:W-:-:S04]  /*251c0*/  IADD3 R156, P5, PT, R226, R133, RZ ;  /* 0x00000085e29c7210 */ /* 0x000fc80007fbe0ff */
[----:B------:R-:W-:Y:S01]  /*251d0*/  IADD3.X R157, PT, PT, R227, R132, RZ, P5, !PT ;  /* 0x00000084e39d7210 */ /* 0x000fe20002ffe4ff */
[----:B------:R-:W-:Y:S04]  /*251e0*/  STL.64 [R1+0x2b8], R168 ;  /* 0x0002b8a801007387 */ /* 0x000fe80000100a00 */
[----:B------:R2:W-:Y:S04]  /*251f0*/  STL.64 [R1+0x2c0], R166 ;  /* 0x0002c0a601007387 */ /* 0x0005e80000100a00 */
[----:B------:R3:W-:Y:S04]  /*25200*/  STL.64 [R1+0x2e0], R156 ;  /* 0x0002e09c01007387 */ /* 0x0007e80000100a00 */
[----:B------:R-:W4:Y:S04]  /*25210*/  LDL.LU.64 R216, [R1+0x4c0] ;  /* 0x0004c00001d87983 */ /* 0x000f280000300a00 */
[----:B------:R-:W4:Y:S04]  /*25220*/  LDL.LU.64 R220, [R1+0x4b8] ;  /* 0x0004b80001dc7983 */ /* 0x000f280000300a00 */
[----:B------:R2:W-:Y:S04]  /*25230*/  LDGSTS.E [R134+0x1ec], desc[UR22][R166.64], !P3 ;  /* 0x001ec000a6867fae */ /* 0x0005e8000d9a1016 */
[----:B------:R3:W-:Y:S04]  /*25240*/  LDGSTS.E [R134+0x1f0], desc[UR22][R156.64], !P1 ;  /* 0x001f00009c867fae */ /* 0x0007e8000c9a1016 */
[----:B------:R-:W4:Y:S01]  /*25250*/  LDL.LU.64 R222, [R1+0x4b0] ;  /* 0x0004b00001de7983 */ /* 0x000f220000300a00 */
[----:B--2---:R-:W-:-:S02]  /*25260*/  IADD3 R166, P4, PT, R228, R133, RZ ;  /* 0x00000085e4a67210 */ /* 0x004fc40007f9e0ff */
[----:B---3--:R-:W-:-:S03]  /*25270*/  IADD3 R156, P5, PT, R232, R133, RZ ;  /* 0x00000085e89c7210 */ /* 0x008fc60007fbe0ff */
[--C-:B------:R-:W-:Y:S01]  /*25280*/  IMAD.X R167, R229, 0x1, R132.reuse, P4 ;  /* 0x00000001e5a77824 */ /* 0x100fe200020e0684 */
[----:B------:R-:W-:Y:S01]  /*25290*/  ISETP.GE.U32.AND P1, PT, R152, 0x7ffffb82, PT ;  /* 0x7ffffb829800780c */ /* 0x000fe20003f26070 */
[----:B------:R-:W-:-:S03]  /*252a0*/  IMAD.X R157, R233, 0x1, R132, P5 ;  /* 0x00000001e99d7824 */ /* 0x000fc600028e0684 */
[----:B------:R-:W-:Y:S01]  /*252b0*/  STL.64 [R1+0x2f0], R166 ;  /* 0x0002f0a601007387 */ /* 0x000fe20000100a00 */
[----:B-1----:R-:W-:-:S03]  /*252c0*/  IADD3 R152, PT, PT, R154, -0x400, RZ ;  /* 0xfffffc009a987810 */ /* 0x002fc60007ffe0ff */
[----:B------:R-:W2:Y:S01]  /*252d0*/  LDL.LU.64 R226, [R1+0x4a8] ;  /* 0x0004a80001e27983 */ /* 0x000ea20000300a00 */
[----:B------:R-:W-:-:S03]  /*252e0*/  ISETP.GE.U32.AND P4, PT, R152, 0x7ffffb81, PT ;  /* 0x7ffffb819800780c */ /* 0x000fc60003f86070 */
[----:B------:R-:W-:Y:S01]  /*252f0*/  STL.64 [R1+0x310], R156 ;  /* 0x0003109c01007387 */ /* 0x000fe20000100a00 */
[----:B------:R-:W-:-:S03]  /*25300*/  IADD3 R152, P5, PT, R234, R133, RZ ;  /* 0x00000085ea987210 */ /* 0x000fc60007fbe0ff */
[----:B------:R-:W3:Y:S01]  /*25310*/  LDL.LU.64 R232, [R1+0x4a0] ;  /* 0x0004a00001e87983 */ /* 0x000ee20000300a00 */
[----:B------:R-:W-:Y:S01]  /*25320*/  ISETP.GE.U32.AND P3, PT, R153, 0x7ffffb83, PT ;  /* 0x7ffffb839900780c */ /* 0x000fe20003f66070 */
[----:B------:R-:W-:-:S05]  /*25330*/  IMAD.X R153, R235, 0x1, R132, P5 ;  /* 0x00000001eb997824 */ /* 0x000fca00028e0684 */
[----:B------:R1:W-:Y:S04]  /*25340*/  STL.64 [R1+0x330], R152 ;  /* 0x0003309801007387 */ /* 0x0003e80000100a00 */
[----:B------:R-:W3:Y:S04]  /*25350*/  LDL.LU.64 R234, [R1+0x498] ;  /* 0x0004980001ea7983 */ /* 0x000ee80000300a00 */
[----:B------:R-:W3:Y:S04]  /*25360*/  LDL.LU.64 R214, [R1+0x490] ;  /* 0x0004900001d67983 */ /* 0x000ee80000300a00 */
[----:B------:R-:W-:Y:S01]  /*25370*/  LDGSTS.E [R134+0x1f4], desc[UR22][R166.64], !P3 ;  /* 0x001f4000a6867fae */ /* 0x000fe2000d9a1016 */
[----:B------:R-:W-:-:S03]  /*25380*/  ISETP.GE.AND P3, PT, R0, UR5, PT ;  /* 0x0000000500007c0c */ /* 0x000fc6000bf66270 */
[----:B------:R-:W-:Y:S01]  /*25390*/  LDGSTS.E [R134+0x1f8], desc[UR22][R156.64], !P1 ;  /* 0x001f80009c867fae */ /* 0x000fe2000c9a1016 */
[----:B------:R-:W-:-:S03]  /*253a0*/  ISETP.GT.AND P1, PT, R252, 0x3ff, PT ;  /* 0x000003fffc00780c */ /* 0x000fc60003f24270 */
[----:B------:R1:W-:Y:S04]  /*253b0*/  LDGSTS.E [R134+0x1fc], desc[UR22][R152.64], !P4 ;  /* 0x001fc00098867fae */ /* 0x0003e8000e1a1016 */
[----:B------:R-:W3:Y:S01]  /*253c0*/  LDL.LU.64 R228, [R1+0x488] ;  /* 0x0004880001e47983 */ /* 0x000ee20000300a00 */
[----:B------:R-:W-:-:S03]  /*253d0*/  VIADD R143, R143, 0x100000 ;  /* 0x001000008f8f7836 */ /* 0x000fc60000000000 */
[----:B------:R-:W0:Y:S01]  /*253e0*/  LDGDEPBAR ;  /* 0x00000000000079af */ /* 0x000e220000000000 */
[----:B-1----:R-:W-:-:S04]  /*253f0*/  SEL R134, RZ, 0x4, P3 ;  /* 0x00000004ff867807 */ /* 0x002fc80001800000 */
[----:B------:R-:W-:Y:S02]  /*25400*/  SEL R134, R134, RZ, P1 ;  /* 0x000000ff86867207 */ /* 0x000fe40000800000 */
[----:B------:R-:W-:Y:S02]  /*25410*/  SHF.R.S32.HI R152, RZ, 0x1f, R135 ;  /* 0x0000001fff987819 */ /* 0x000fe40000011487 */
[----:B------:R-:W-:Y:S01]  /*25420*/  ISETP.NE.U32.AND P1, PT, R134, RZ, PT ;  /* 0x000000ff8600720c */ /* 0x000fe20003f25070 */
[C---:B------:R-:W-:Y:S01]  /*25430*/  IMAD.SHL.U32 R134, R135.reuse, 0x4, RZ ;  /* 0x0000000487867824 */ /* 0x040fe200078e00ff */
[----:B------:R-:W-:-:S04]  /*25440*/  SHF.L.U64.HI R135, R135, 0x2, R152 ;  /* 0x0000000287877819 */ /* 0x000fc80000010298 */
[----:B----4-:R-:W-:-:S04]  /*25450*/  IADD3 R154, P3, PT, R216, R134, RZ ;  /* 0x00000086d89a7210 */ /* 0x010fc80007f7e0ff */
[----:B------:R-:W-:Y:S02]  /*25460*/  IADD3.X R155, PT, PT, R217, R135, RZ, P3, !PT ;  /* 0x00000087d99b7210 */ /* 0x000fe40001ffe4ff */
[----:B------:R-:W4:Y:S01]  /*25470*/  LDL.LU.64 R216, [R1+0x470] ;  /* 0x0004700001d87983 */ /* 0x000f220000300a00 */
[----:B------:R-:W-:-:S03]  /*25480*/  IADD3 R152, P3, PT, R220, R134, RZ ;  /* 0x00000086dc987210 */ /* 0x000fc60007f7e0ff */
[----:B------:R2:W-:Y:S02]  /*25490*/  STL.64 [R1+0x328], R154 ;  /* 0x0003289a01007387 */ /* 0x0005e40000100a00 */
[----:B------:R-:W-:Y:S02]  /*254a0*/  IMAD.X R153, R221, 0x1, R135, P3 ;  /* 0x00000001dd997824 */ /* 0x000fe400018e0687 */
[----:B------:R-:W4:Y:S01]  /*254b0*/  LDL.LU.64 R220, [R1+0x468] ;  /* 0x0004680001dc7983 */ /* 0x000f220000300a00 */
[----:B------:R-:W-:-:S03]  /*254c0*/  IADD3 R156, P3, PT, R222, R134, RZ ;  /* 0x00000086de9c7210 */ /* 0x000fc60007f7e0ff */
[----:B------:R3:W-:Y:S02]  /*254d0*/  STL.64 [R1+0x350], R152 ;  /* 0x0003509801007387 */ /* 0x0007e40000100a00 */
[----:B------:R-:W-:Y:S02]  /*254e0*/  IMAD.X R157, R223, 0x1, R135, P3 ;  /* 0x00000001df9d7824 */ /* 0x000fe400018e0687 */
[----:B------:R2:W-:Y:S04]  /*254f0*/  LDGSTS.E [R143+-0x58000], desc[UR22][R154.64], P1 ;  /* 0xa80000009a8f7fae */ /* 0x0005e800089a1016 */
[----:B------:R-:W4:Y:S04]  /*25500*/  LDL.LU.64 R222, [R1+0x460] ;  /* 0x0004600001de7983 */ /* 0x000f280000300a00 */
[----:B------:R3:W-:Y:S01]  /*25510*/  LDGSTS.E [R143+-0x57c00], desc[UR22][R152.64], P1 ;  /* 0xa8400000988f7fae */ /* 0x0007e200089a1016 */
[----:B--2---:R-:W-:-:S03]  /*25520*/  IADD3 R154, P3, PT, R226, R134, RZ ;  /* 0x00000086e29a7210 */ /* 0x004fc60007f7e0ff */
[----:B------:R1:W-:Y:S01]  /*25530*/  STL.64 [R1+0x388], R156 ;  /* 0x0003889c01007387 */ /* 0x0003e20000100a00 */
[----:B------:R-:W-:-:S03]  /*25540*/  IADD3.X R155, PT, PT, R227, R135, RZ, P3, !PT ;  /* 0x00000087e39b7210 */ /* 0x000fc60001ffe4ff */
[----:B------:R1:W-:Y:S01]  /*25550*/  LDGSTS.E [R143+-0x57800], desc[UR22][R156.64], P1 ;  /* 0xa88000009c8f7fae */ /* 0x0003e200089a1016 */
[----:B---3--:R-:W-:-:S03]  /*25560*/  IADD3 R152, P3, PT, R232, R134, RZ ;  /* 0x00000086e8987210 */ /* 0x008fc60007f7e0ff */
[----:B------:R-:W2:Y:S02]  /*25570*/  LDL.LU.64 R226, [R1+0x458] ;  /* 0x0004580001e27983 */ /* 0x000ea40000300a00 */
[----:B------:R-:W-:Y:S02]  /*25580*/  IMAD.X R153, R233, 0x1, R135, P3 ;  /* 0x00000001e9997824 */ /* 0x000fe400018e0687 */
[----:B------:R3:W-:Y:S04]  /*25590*/  STL.64 [R1+0x3c8], R154 ;  /* 0x0003c89a01007387 */ /* 0x0007e80000100a00 */
[----:B------:R-:W2:Y:S01]  /*255a0*/  LDL.LU.64 R232, [R1+0x450] ;  /* 0x0004500001e87983 */ /* 0x000ea20000300a00 */
[----:B-1----:R-:W-:-:S03]  /*255b0*/  IADD3 R156, P3, PT, R234, R134, RZ ;  /* 0x00000086ea9c7210 */ /* 0x002fc60007f7e0ff */
[----:B------:R1:W-:Y:S02]  /*255c0*/  STL.64 [R1+0x420], R152 ;  /* 0x0004209801007387 */ /* 0x0003e40000100a00 */
[----:B------:R-:W-:Y:S02]  /*255d0*/  IMAD.X R157, R235, 0x1, R135, P3 ;  /* 0x00000001eb9d7824 */ /* 0x000fe400018e0687 */
[----:B------:R-:W2:Y:S04]  /*255e0*/  LDL.LU.64 R234, [R1+0x440] ;  /* 0x0004400001ea7983 */ /* 0x000ea80000300a00 */
[----:B------:R3:W-:Y:S04]  /*255f0*/  LDGSTS.E [R143+-0x57400], desc[UR22][R154.64], P1 ;  /* 0xa8c000009a8f7fae */ /* 0x0007e800089a1016 */
[----:B------:R1:W-:Y:S04]  /*25600*/  LDGSTS.E [R143+-0x57000], desc[UR22][R152.64], P1 ;  /* 0xa9000000988f7fae */ /* 0x0003e800089a1016 */
[----:B------:R-:W-:Y:S01]  /*25610*/  STL.64 [R1+0x478], R156 ;  /* 0x0004789c01007387 */ /* 0x000fe20000100a00 */
[----:B---3--:R-:W-:-:S03]  /*25620*/  IADD3 R154, P3, PT, R214, R134, RZ ;  /* 0x00000086d69a7210 */ /* 0x008fc60007f7e0ff */
[----:B------:R-:W-:Y:S02]  /*25630*/  LDGSTS.E [R143+-0x56c00], desc[UR22][R156.64], P1 ;  /* 0xa94000009c8f7fae */ /* 0x000fe400089a1016 */
[----:B------:R-:W-:Y:S01]  /*25640*/  IMAD.X R155, R215, 0x1, R135, P3 ;  /* 0x00000001d79b7824 */ /* 0x000fe200018e0687 */
[-C--:B-1----:R-:W-:Y:S01]  /*25650*/  IADD3 R152, P3, PT, R228, R134.reuse, RZ ;  /* 0x00000086e4987210 */ /* 0x082fe20007f7e0ff */
[----:B------:R-:W3:Y:S03]  /*25660*/  LDL.LU.64 R214, [R1+0x320] ;  /* 0x0003200001d67983 */ /* 0x000ee60000300a00 */
[----:B------:R-:W-:Y:S01]  /*25670*/  IADD3.X R153, PT, PT, R229, R135, RZ, P3, !PT ;  /* 0x00000087e5997210 */ /* 0x000fe20001ffe4ff */
[----:B------:R4:W-:Y:S04]  /*25680*/  STL.64 [R1+0x490], R154 ;  /* 0x0004909a01007387 */ /* 0x0009e80000100a00 */
[----:B------:R-:W3:Y:S04]  /*25690*/  LDL.LU.64 R228, [R1+0x318] ;  /* 0x0003180001e47983 */ /* 0x000ee80000300a00 */
[----:B------:R4:W-:Y:S04]  /*256a0*/  LDGSTS.E [R143+-0x56800], desc[UR22][R154.64], P1 ;  /* 0xa98000009a8f7fae */ /* 0x0009e800089a1016 */
[----:B------:R1:W-:Y:S04]  /*256b0*/  STL.64 [R1+0x4a0], R152 ;  /* 0x0004a09801007387 */ /* 0x0003e80000100a00 */
[----:B------:R1:W-:Y:S01]  /*256c0*/  LDGSTS.E [R143+-0x56400], desc[UR22][R152.64], P1 ;  /* 0xa9c00000988f7fae */ /* 0x0003e200089a1016 */
[----:B------:R-:W-:Y:S01]  /*256d0*/  VIADD R142, R142, 0x100000 ;  /* 0x001000008e8e7836 */ /* 0x000fe20000000000 */
[----:B----4-:R-:W-:-:S05]  /*256e0*/  IADD3 R154, P3, PT, R216, R134, RZ ;  /* 0x00000086d89a7210 */ /* 0x010fca0007f7e0ff */
[----:B------:R-:W-:Y:S02]  /*256f0*/  IMAD.X R155, R217, 0x1, R135, P3 ;  /* 0x00000001d99b7824 */ /* 0x000fe400018e0687 */
[----:B------:R-:W4:Y:S01]  /*25700*/  LDL.LU.64 R216, [R1+0x308] ;  /* 0x0003080001d87983 */ /* 0x000f220000300a00 */
[----:B-1----:R-:W-:-:S03]  /*25710*/  IADD3 R152, P3, PT, R220, R134, RZ ;  /* 0x00000086dc987210 */ /* 0x002fc60007f7e0ff */
[----:B------:R2:W-:Y:S02]  /*25720*/  STL.64 [R1+0x338], R154 ;  /* 0x0003389a01007387 */ /* 0x0005e40000100a00 */
[----:B------:R-:W-:Y:S02]  /*25730*/  IMAD.X R153, R221, 0x1, R135, P3 ;  /* 0x00000001dd997824 */ /* 0x000fe400018e0687 */
[----:B------:R-:W4:Y:S04]  /*25740*/  LDL.LU.64 R220, [R1+0x300] ;  /* 0x0003000001dc7983 */ /* 0x000f280000300a00 */
[----:B------:R2:W-:Y:S01]  /*25750*/  LDGSTS.E [R142+-0x57f80], desc[UR22][R154.64], P1 ;  /* 0xa80800009a8e7fae */ /* 0x0005e200089a1016 */
[----:B------:R-:W-:-:S03]  /*25760*/  IADD3 R156, P3, PT, R222, R134, RZ ;  /* 0x00000086de9c7210 */ /* 0x000fc60007f7e0ff */
[----:B------:R1:W-:Y:S01]  /*25770*/  STL.64 [R1+0x358], R152 ;  /* 0x0003589801007387 */ /* 0x0003e20000100a00 */
[----:B------:R-:W-:-:S03]  /*25780*/  IADD3.X R157, PT, PT, R223, R135, RZ, P3, !PT ;  /* 0x00000087df9d7210 */ /* 0x000fc60001ffe4ff */
[----:B------:R-:W4:Y:S04]  /*25790*/  LDL.LU.64 R222, [R1+0x2f8] ;  /* 0x0002f80001de7983 */ /* 0x000f280000300a00 */
[----:B------:R1:W-:Y:S01]  /*257a0*/  LDGSTS.E [R142+-0x57b80], desc[UR22][R152.64], P1 ;  /* 0xa8480000988e7fae */ /* 0x0003e200089a1016 */
[----:B--2---:R-:W-:-:S03]  /*257b0*/  IADD3 R154, P3, PT, R226, R134, RZ ;  /* 0x00000086e29a7210 */ /* 0x004fc60007f7e0ff */
[----:B------:R2:W-:Y:S02]  /*257c0*/  STL.64 [R1+0x390], R156 ;  /* 0x0003909c01007387 */ /* 0x0005e40000100a00 */
[----:B------:R-:W-:Y:S02]  /*257d0*/  IMAD.X R155, R227, 0x1, R135, P3 ;  /* 0x00000001e39b7824 */ /* 0x000fe400018e0687 */
[----:B------:R2:W-:Y:S01]  /*257e0*/  LDGSTS.E [R142+-0x57780], desc[UR22][R156.64], P1 ;  /* 0xa88800009c8e7fae */ /* 0x0005e200089a1016 */
[----:B-1----:R-:W-:-:S03]  /*257f0*/  IADD3 R152, P3, PT, R232, R134, RZ ;  /* 0x00000086e8987210 */ /* 0x002fc60007f7e0ff */
[----:B------:R-:W4:Y:S02]  /*25800*/  LDL.LU.64 R226, [R1+0x2e8] ;  /* 0x0002e80001e27983 */ /* 0x000f240000300a00 */
[----:B------:R-:W-:Y:S02]  /*25810*/  IMAD.X R153, R233, 0x1, R135, P3 ;  /* 0x00000001e9997824 */ /* 0x000fe400018e0687 */
[----:B------:R3:W-:Y:S04]  /*25820*/  STL.64 [R1+0x3d0], R154 ;  /* 0x0003d09a01007387 */ /* 0x0007e80000100a00 */
[----:B------:R-:W4:Y:S01]  /*25830*/  LDL.LU.64 R232, [R1+0x2d8] ;  /* 0x0002d80001e87983 */ /* 0x000f220000300a00 */
[----:B--2---:R-:W-:-:S03]  /*25840*/  IADD3 R156, P3, PT, R234, R134, RZ ;  /* 0x00000086ea9c7210 */ /* 0x004fc60007f7e0ff */
[----:B------:R1:W-:Y:S02]  /*25850*/  STL.64 [R1+0x408], R152 ;  /* 0x0004089801007387 */ /* 0x0003e40000100a00 */
[----:B------:R-:W-:Y:S02]  /*25860*/  IMAD.X R157, R235, 0x1, R135, P3 ;  /* 0x00000001eb9d7824 */ /* 0x000fe400018e0687 */
[----:B------:R-:W2:Y:S04]  /*25870*/  LDL.LU.64 R234, [R1+0x2d0] ;  /* 0x0002d00001ea7983 */ /* 0x000ea80000300a00 */
[----:B------:R3:W-:Y:S04]  /*25880*/  LDGSTS.E [R142+-0x57380], desc[UR22][R154.64], P1 ;  /* 0xa8c800009a8e7fae */ /* 0x0007e800089a1016 */
[----:B------:R1:W-:Y:S04]  /*25890*/  LDGSTS.E [R142+-0x56f80], desc[UR22][R152.64], P1 ;  /* 0xa9080000988e7fae */ /* 0x0003e800089a1016 */
[----:B------:R-:W-:Y:S01]  /*258a0*/  STL.64 [R1+0x448], R156 ;  /* 0x0004489c01007387 */ /* 0x000fe20000100a00 */
[----:B---3--:R-:W-:-:S03]  /*258b0*/  IADD3 R154, P3, PT, R214, R134, RZ ;  /* 0x00000086d69a7210 */ /* 0x008fc60007f7e0ff */
[----:B------:R-:W-:Y:S01]  /*258c0*/  LDGSTS.E [R142+-0x56b80], desc[UR22][R156.64], P1 ;  /* 0xa94800009c8e7fae */ /* 0x000fe200089a1016 */
[----:B------:R-:W-:-:S03]  /*258d0*/  IADD3.X R155, PT, PT, R215, R135, RZ, P3, !PT ;  /* 0x00000087d79b7210 */ /* 0x000fc60001ffe4ff */
[----:B------:R-:W3:Y:S01]  /*258e0*/  LDL.LU.64 R214, [R1+0x2c8] ;  /* 0x0002c80001d67983 */ /* 0x000ee20000300a00 */
[----:B-1----:R-:W-:-:S03]  /*258f0*/  IADD3 R152, P3, PT, R228, R134, RZ ;  /* 0x00000086e4987210 */ /* 0x002fc60007f7e0ff */
[----:B------:R-:W-:Y:S02]  /*25900*/  STL.64 [R1+0x470], R154 ;  /* 0x0004709a01007387 */ /* 0x000fe40000100a00 */
[----:B------:R-:W-:Y:S02]  /*25910*/  IMAD.X R153, R229, 0x1, R135, P3 ;  /* 0x00000001e5997824 */ /* 0x000fe400018e0687 */
[----:B------:R-:W3:Y:S04]  /*25920*/  LDL.LU.64 R228, [R1+0x2b0] ;  /* 0x0002b00001e47983 */ /* 0x000ee80000300a00 */
[----:B------:R-:W-:Y:S04]  /*25930*/  LDGSTS.E [R142+-0x56780], desc[UR22][R154.64], P1 ;  /* 0xa98800009a8e7fae */ /* 0x000fe800089a1016 */
[----:B------:R4:W-:Y:S04]  /*25940*/  STL.64 [R1+0x498], R152 ;  /* 0x0004989801007387 */ /* 0x0009e80000100a00 */
[----:B------:R4:W-:Y:S01]  /*25950*/  LDGSTS.E [R142+-0x56380], desc[UR22][R152.64], P1 ;  /* 0xa9c80000988e7fae */ /* 0x0009e200089a1016 */
[----:B------:R-:W-:-:S02]  /*25960*/  IADD3 R141, PT, PT, R141, 0x100000, RZ ;  /* 0x001000008d8d7810 */ /* 0x000fc40007ffe0ff */
[----:B----4-:R-:W-:-:S05]  /*25970*/  IADD3 R152, P3, PT, R216, R134, RZ ;  /* 0x00000086d8987210 */ /* 0x010fca0007f7e0ff */
[----:B------:R-:W-:Y:S02]  /*25980*/  IMAD.X R153, R217, 0x1, R135, P3 ;  /* 0x00000001d9997824 */ /* 0x000fe400018e0687 */
[----:B------:R-:W4:Y:S01]  /*25990*/  LDL.LU.64 R216, [R1+0x2a8] ;  /* 0x0002a80001d87983 */ /* 0x000f220000300a00 */
[----:B------:R-:W-:-:S03]  /*259a0*/  IADD3 R142, P3, PT, R220, R134, RZ ;  /* 0x00000086dc8e7210 */ /* 0x000fc60007f7e0ff */
[----:B------:R1:W-:Y:S02]  /*259b0*/  STL.64 [R1+0x308], R152 ;  /* 0x0003089801007387 */ /* 0x0003e40000100a00 */
[----:B------:R-:W-:Y:S02]  /*259c0*/  IMAD.X R143, R221, 0x1, R135, P3 ;  /* 0x00000001dd8f7824 */ /* 0x000fe400018e0687 */
[----:B------:R-:W4:Y:S04]  /*259d0*/  LDL.LU.64 R210, [R1+0x2a0] ;  /* 0x0002a00001d27983 */ /* 0x000f280000300a00 */
[----:B------:R1:W-:Y:S01]  /*259e0*/  LDGSTS.E [R141+-0x57f00], desc[UR22][R152.64], P1 ;  /* 0xa8100000988d7fae */ /* 0x0003e200089a1016 */
[----:B------:R-:W-:-:S03]  /*259f0*/  IADD3 R154, P3, PT, R222, R134, RZ ;  /* 0x00000086de9a7210 */ /* 0x000fc60007f7e0ff */
[----:B------:R1:W-:Y:S02]  /*25a00*/  STL.64 [R1+0x318], R142 ;  /* 0x0003188e01007387 */ /* 0x0003e40000100a00 */
[----:B------:R-:W-:Y:S02]  /*25a10*/  IMAD.X R155, R223, 0x1, R135, P3 ;  /* 0x00000001df9b7824 */ /* 0x000fe400018e0687 */
[----:B------:R-:W4:Y:S04]  /*25a20*/  LDL.LU.64 R220, [R1+0x298] ;  /* 0x0002980001dc7983 */ /* 0x000f280000300a00 */
[----:B------:R1:W-:Y:S04]  /*25a30*/  LDGSTS.E [R141+-0x57b00], desc[UR22][R142.64], P1 ;  /* 0xa85000008e8d7fae */ /* 0x0003e800089a1016 */
[----:B------:R2:W-:Y:S04]  /*25a40*/  STL.64 [R1+0x368], R154 ;  /* 0x0003689a01007387 */ /* 0x0005e80000100a00 */
[----:B------:R-:W4:Y:S01]  /*25a50*/  LDL.LU.64 R222, [R1+0x288] ;  /* 0x0002880001de7983 */ /* 0x000f220000300a00 */
[----:B-1----:R-:W-:-:S03]  /*25a60*/  IADD3 R152, P3, PT, R226, R134, RZ ;  /* 0x00000086e2987210 */ /* 0x002fc60007f7e0ff */
[----:B------:R2:W-:Y:S02]  /*25a70*/  LDGSTS.E [R141+-0x57700], desc[UR22][R154.64], P1 ;  /* 0xa89000009a8d7fae */ /* 0x0005e400089a1016 */
[----:B------:R-:W-:Y:S01]  /*25a80*/  IMAD.X R153, R227, 0x1, R135, P3 ;  /* 0x00000001e3997824 */ /* 0x000fe200018e0687 */
[----:B------:R-:W-:-:S04]  /*25a90*/  IADD3 R142, P3, PT, R232, R134, RZ ;  /* 0x00000086e88e7210 */ /* 0x000fc80007f7e0ff */
[----:B------:R3:W-:Y:S01]  /*25aa0*/  STL.64 [R1+0x3a8], R152 ;  /* 0x0003a89801007387 */ /* 0x0007e20000100a00 */
[----:B------:R-:W-:-:S03]  /*25ab0*/  IMAD.X R143, R233, 0x1, R135, P3 ;  /* 0x00000001e98f7824 */ /* 0x000fc600018e0687 */
[----:B------:R3:W-:Y:S04]  /*25ac0*/  LDGSTS.E [R141+-0x57300], desc[UR22][R152.64], P1 ;  /* 0xa8d00000988d7fae */ /* 0x0007e800089a1016 */
[----:B------:R-:W4:Y:S01]  /*25ad0*/  LDL.LU.64 R232, [R1+0x278] ;  /* 0x0002780001e87983 */ /* 0x000f220000300a00 */
[----:B--2---:R-:W-:-:S03]  /*25ae0*/  IADD3 R154, P3, PT, R234, R134, RZ ;  /* 0x00000086ea9a7210 */ /* 0x004fc60007f7e0ff */
[----:B------:R1:W-:Y:S04]  /*25af0*/  STL.64 [R1+0x3e8], R142 ;  /* 0x0003e88e01007387 */ /* 0x0003e80000100a00 */
[----:B------:R-:W2:Y:S01]  /*25b00*/  LDL.LU.64 R226, [R1+0x270] ;  /* 0x0002700001e27983 */ /* 0x000ea20000300a00 */
[----:B------:R-:W-:-:S03]  /*25b10*/  IADD3.X R155, PT, PT, R235, R135, RZ, P3, !PT ;  /* 0x00000087eb9b7210 */ /* 0x000fc60001ffe4ff */
[----:B------:R-:W2:Y:S04]  /*25b20*/  LDL.LU.64 R234, [R1+0x260] ;  /* 0x0002600001ea7983 */ /* 0x000ea80000300a00 */
[----:B------:R1:W-:Y:S01]  /*25b30*/  LDGSTS.E [R141+-0x56f00], desc[UR22][R142.64], P1 ;  /* 0xa91000008e8d7fae */ /* 0x0003e200089a1016 */
[----:B---3--:R-:W-:-:S03]  /*25b40*/  IADD3 R152, P3, PT, R214, R134, RZ ;  /* 0x00000086d6987210 */ /* 0x008fc60007f7e0ff */
[----:B------:R-:W-:Y:S02]  /*25b50*/  STL.64 [R1+0x428], R154 ;  /* 0x0004289a01007387 */ /* 0x000fe40000100a00 */
[----:B------:R-:W-:Y:S02]  /*25b60*/  IMAD.X R153, R215, 0x1, R135, P3 ;  /* 0x00000001d7997824 */ /* 0x000fe400018e0687 */
[----:B------:R-:W-:Y:S01]  /*25b70*/  LDGSTS.E [R141+-0x56b00], desc[UR22][R154.64], P1 ;  /* 0xa95000009a8d7fae */ /* 0x000fe200089a1016 */
[----:B-1----:R-:W-:-:S03]  /*25b80*/  IADD3 R142, P3, PT, R228, R134, RZ ;  /* 0x00000086e48e7210 */ /* 0x002fc60007f7e0ff */
[----:B------:R4:W-:Y:S02]  /*25b90*/  LDGSTS.E [R141+-0x56700], desc[UR22][R152.64], P1 ;  /* 0xa9900000988d7fae */ /* 0x0009e400089a1016 */
[----:B------:R-:W-:Y:S02]  /*25ba0*/  IMAD.X R143, R229, 0x1, R135, P3 ;  /* 0x00000001e58f7824 */ /* 0x000fe400018e0687 */
[----:B------:R-:W3:Y:S04]  /*25bb0*/  LDL.LU.64 R228, [R1+0x250] ;  /* 0x0002500001e47983 */ /* 0x000ee80000300a00 */
[----:B------:R4:W-:Y:S04]  /*25bc0*/  STL.64 [R1+0x460], R152 ;  /* 0x0004609801007387 */ /* 0x0009e80000100a00 */
[----:B------:R1:W-:Y:S04]  /*25bd0*/  STL.64 [R1+0x488], R142 ;  /* 0x0004888e01007387 */ /* 0x0003e80000100a00 */
[----:B------:R-:W3:Y:S04]  /*25be0*/  LDL.LU.64 R214, [R1+0x248] ;  /* 0x0002480001d67983 */ /* 0x000ee80000300a00 */
[----:B------:R1:W-:Y:S01]  /*25bf0*/  LDGSTS.E [R141+-0x56300], desc[UR22][R142.64], P1 ;  /* 0xa9d000008e8d7fae */ /* 0x0003e200089a1016 */
[----:B------:R-:W-:Y:S01]  /*25c00*/  VIADD R140, R140, 0x100000 ;  /* 0x001000008c8c7836 */ /* 0x000fe20000000000 */
[----:B----4-:R-:W-:-:S05]  /*25c10*/  IADD3 R152, P3, PT, R216, R134, RZ ;  /* 0x00000086d8987210 */ /* 0x010fca0007f7e0ff */
[----:B------:R-:W-:Y:S02]  /*25c20*/  IMAD.X R153, R217, 0x1, R135, P3 ;  /* 0x00000001d9997824 */ /* 0x000fe400018e0687 */
[----:B------:R-:W4:Y:S01]  /*25c30*/  LDL.LU.64 R216, [R1+0x238] ;  /* 0x0002380001d87983 */ /* 0x000f220000300a00 */
[----:B-1----:R-:W-:-:S03]  /*25c40*/  IADD3 R142, P3, PT, R210, R134, RZ ;  /* 0x00000086d28e7210 */ /* 0x002fc60007f7e0ff */
[----:B------:R1:W-:Y:S01]  /*25c50*/  LDGSTS.E [R140+-0x57e80], desc[UR22][R152.64], P1 ;  /* 0xa8180000988c7fae */ /* 0x0003e200089a1016 */
[----:B------:R-:W-:-:S03]  /*25c60*/  IADD3.X R143, PT, PT, R211, R135, RZ, P3, !PT ;  /* 0x00000087d38f7210 */ /* 0x000fc60001ffe4ff */
[----:B------:R1:W-:Y:S01]  /*25c70*/  STL.64 [R1+0x2c8], R152 ;  /* 0x0002c89801007387 */ /* 0x0003e20000100a00 */
[----:B------:R-:W-:-:S03]  /*25c80*/  IADD3 R154, P3, PT, R220, R134, RZ ;  /* 0x00000086dc9a7210 */ /* 0x000fc60007f7e0ff */
[----:B------:R1:W-:Y:S02]  /*25c90*/  STL.64 [R1+0x2d0], R142 ;  /* 0x0002d08e01007387 */ /* 0x0003e40000100a00 */
[----:B------:R-:W-:Y:S02]  /*25ca0*/  IMAD.X R155, R221, 0x1, R135, P3 ;  /* 0x00000001dd9b7824 */ /* 0x000fe400018e0687 */
[----:B------:R1:W-:Y:S04]  /*25cb0*/  LDGSTS.E [R140+-0x57a80], desc[UR22][R142.64], P1 ;  /* 0xa85800008e8c7fae */ /* 0x0003e800089a1016 */
[----:B------:R-:W4:Y:S01]  /*25cc0*/  LDL.LU.64 R220, [R1+0x228] ;  /* 0x0002280001dc7983 */ /* 0x000f220000300a00 */
[----:B-1----:R-:W-:-:S03]  /*25cd0*/  IADD3 R152, P3, PT, R222, R134, RZ ;  /* 0x00000086de987210 */ /* 0x002fc60007f7e0ff */
[----:B------:R2:W-:Y:S02]  /*25ce0*/  STL.64 [R1+0x320], R154 ;  /* 0x0003209a01007387 */ /* 0x0005e40000100a00 */
[----:B------:R-:W-:Y:S02]  /*25cf0*/  IMAD.X R153, R223, 0x1, R135, P3 ;  /* 0x00000001df997824 */ /* 0x000fe400018e0687 */
[----:B------:R2:W-:Y:S04]  /*25d00*/  LDGSTS.E [R140+-0x57680], desc[UR22][R154.64], P1 ;  /* 0xa89800009a8c7fae */ /* 0x0005e800089a1016 */
[----:B------:R-:W4:Y:S04]  /*25d10*/  LDL.LU.64 R222, [R1+0x218] ;  /* 0x0002180001de7983 */ /* 0x000f280000300a00 */
[----:B------:R1:W-:Y:S04]  /*25d20*/  STL.64 [R1+0x398], R152 ;  /* 0x0003989801007387 */ /* 0x0003e80000100a00 */
[----:B------:R1:W-:Y:S01]  /*25d30*/  LDGSTS.E [R140+-0x57280], desc[UR22][R152.64], P1 ;  /* 0xa8d80000988c7fae */ /* 0x0003e200089a1016 */
[----:B------:R-:W-:-:S04]  /*25d40*/  IADD3 R142, P3, PT, R232, R134, RZ ;  /* 0x00000086e88e7210 */ /* 0x000fc80007f7e0ff */
[----:B------:R-:W-:Y:S02]  /*25d50*/  IADD3.X R143, PT, PT, R233, R135, RZ, P3, !PT ;  /* 0x00000087e98f7210 */ /* 0x000fe40001ffe4ff */
[----:B------:R-:W4:Y:S01]  /*25d60*/  LDL.LU.64 R232, [R1+0x208] ;  /* 0x0002080001e87983 */ /* 0x000f220000300a00 */
[----:B--2---:R-:W-:-:S03]  /*25d70*/  IADD3 R154, P3, PT, R226, R134, RZ ;  /* 0x00000086e29a7210 */ /* 0x004fc60007f7e0ff */
[----:B------:R3:W-:Y:S02]  /*25d80*/  LDGSTS.E [R140+-0x56e80], desc[UR22][R142.64], P1 ;  /* 0xa91800008e8c7fae */ /* 0x0007e400089a1016 */
[--C-:B------:R-:W-:Y:S01]  /*25d90*/  IMAD.X R155, R227, 0x1, R135.reuse, P3 ;  /* 0x00000001e39b7824 */ /* 0x100fe200018e0687 */
[-C--:B-1----:R-:W-:Y:S01]  /*25da0*/  IADD3 R152, P3, PT, R234, R134.reuse, RZ ;  /* 0x00000086ea987210 */ /* 0x082fe20007f7e0ff */
[----:B------:R3:W-:Y:S04]  /*25db0*/  STL.64 [R1+0x3d8], R142 ;  /* 0x0003d88e01007387 */ /* 0x0007e80000100a00 */
[----:B------:R-:W-:Y:S01]  /*25dc0*/  IMAD.X R153, R235, 0x1, R135, P3 ;  /* 0x00000001eb997824 */ /* 0x000fe200018e0687 */
[----:B------:R-:W-:Y:S04]  /*25dd0*/  LDGSTS.E [R140+-0x56a80], desc[UR22][R154.64], P1 ;  /* 0xa95800009a8c7fae */ /* 0x000fe800089a1016 */
[----:B------:R-:W2:Y:S04]  /*25de0*/  LDL.LU.64 R234, [R1+0x1f8] ;  /* 0x0001f80001ea7983 */ /* 0x000ea80000300a00 */
[----:B------:R-:W-:Y:S04]  /*25df0*/  STL.64 [R1+0x410], R154 ;  /* 0x0004109a01007387 */ /* 0x000fe80000100a00 */
[----:B------:R-:W-:Y:S01]  /*25e00*/  STL.64 [R1+0x450], R152 ;  /* 0x0004509801007387 */ /* 0x000fe20000100a00 */
[----:B---3--:R-:W-:-:S03]  /*25e10*/  IADD3 R142, P3, PT, R228, R134, RZ ;  /* 0x00000086e48e7210 */ /* 0x008fc60007f7e0ff */
[----:B------:R-:W3:Y:S02]  /*25e20*/  LDL.LU.64 R226, [R1+0x1e8] ;  /* 0x0001e80001e27983 */ /* 0x000ee40000300a00 */
[----:B------:R-:W-:Y:S02]  /*25e30*/  IMAD.X R143, R229, 0x1, R135, P3 ;  /* 0x00000001e58f7824 */ /* 0x000fe400018e0687 */
[----:B------:R-:W-:Y:S04]  /*25e40*/  LDGSTS.E [R140+-0x56680], desc[UR22][R152.64], P1 ;  /* 0xa9980000988c7fae */ /* 0x000fe800089a1016 */
[----:B------:R1:W-:Y:S04]  /*25e50*/  STL.64 [R1+0x480], R142 ;  /* 0x0004808e01007387 */ /* 0x0003e80000100a00 */
[----:B------:R-:W3:Y:S04]  /*25e60*/  LDL.LU.64 R228, [R1+0x1d8] ;  /* 0x0001d80001e47983 */ /* 0x000ee80000300a00 */
[----:B------:R1:W-:Y:S04]  /*25e70*/  LDGSTS.E [R140+-0x56280], desc[UR22][R142.64], P1 ;  /* 0xa9d800008e8c7fae */ /* 0x0003e800089a1016 */
[----:B------:R-:W3:Y:S01]  /*25e80*/  LDL.LU.64 R208, [R1+0x1d0] ;  /* 0x0001d00001d07983 */ /* 0x000ee20000300a00 */
[----:B-1----:R-:W-:-:S04]  /*25e90*/  IADD3 R142, P3, PT, R214, R134, RZ ;  /* 0x00000086d68e7210 */ /* 0x002fc80007f7e0ff */
[----:B------:R-:W-:-:S05]  /*25ea0*/  IADD3.X R143, PT, PT, R215, R135, RZ, P3, !PT ;  /* 0x00000087d78f7210 */ /* 0x000fca0001ffe4ff */
[----:B------:R1:W-:Y:S04]  /*25eb0*/  STL.64 [R1+0x288], R142 ;  /* 0x0002888e01007387 */ /* 0x0003e80000100a00 */
[----:B------:R-:W3:Y:S01]  /*25ec0*/  LDL.LU.64 R210, [R1+0x1c0] ;  /* 0x0001c00001d27983 */ /* 0x000ee20000300a00 */
[----:B------:R-:W-:-:S05]  /*25ed0*/  VIADD R139, R139, 0x100000 ;  /* 0x001000008b8b7836 */ /* 0x000fca0000000000 */
[----:B------:R1:W-:Y:S01]  /*25ee0*/  LDGSTS.E [R139+-0x57e00], desc[UR22][R142.64], P1 ;  /* 0xa82000008e8b7fae */ /* 0x0003e200089a1016 */
[----:B----4-:R-:W-:-:S05]  /*25ef0*/  IADD3 R140, P3, PT, R216, R134, RZ ;  /* 0x00000086d88c7210 */ /* 0x010fca0007f7e0ff */
[----:B------:R-:W-:-:S05]  /*25f00*/  IMAD.X R141, R217, 0x1, R135, P3 ;  /* 0x00000001d98d7824 */ /* 0x000fca00018e0687 */
[----:B------:R4:W-:Y:S04]  /*25f10*/  STL.64 [R1+0x298], R140 ;  /* 0x0002988c01007387 */ /* 0x0009e80000100a00 */
[----:B------:R-:W3:Y:S04]  /*25f20*/  LDL.LU.64 R214, [R1+0x1b0] ;  /* 0x0001b00001d67983 */ /* 0x000ee80000300a00 */
[----:B------:R-:W3:Y:S04]  /*25f30*/  LDL.LU.64 R216, [R1+0x198] ;  /* 0x0001980001d87983 */ /* 0x000ee80000300a00 */
[----:B------:R4:W-:Y:S01]  /*25f40*/  LDGSTS.E [R139+-0x57a00], desc[UR22][R140.64], P1 ;  /* 0xa86000008c8b7fae */ /* 0x0009e200089a1016 */
[----:B------:R-:W-:-:S05]  /*25f50*/  IADD3 R152, P3, PT, R220, R134, RZ ;  /* 0x00000086dc987210 */ /* 0x000fca0007f7e0ff */
[----:B------:R-:W-:Y:S01]  /*25f60*/  IMAD.X R153, R221, 0x1, R135, P3 ;  /* 0x00000001dd997824 */ /* 0x000fe200018e0687 */
[----:B-1----:R-:W-:-:S04]  /*25f70*/  IADD3 R142, P3, PT, R222, R134, RZ ;  /* 0x00000086de8e7210 */ /* 0x002fc80007f7e0ff */
[----:B------:R2:W-:Y:S01]  /*25f80*/  STL.64 [R1+0x2d8], R152 ;  /* 0x0002d89801007387 */ /* 0x0005e20000100a00 */
[----:B------:R-:W-:-:S03]  /*25f90*/  IADD3.X R143, PT, PT, R223, R135, RZ, P3, !PT ;  /* 0x00000087df8f7210 */ /* 0x000fc60001ffe4ff */
[----:B------:R-:W3:Y:S04]  /*25fa0*/  LDL.LU.64 R220, [R1+0x188] ;  /* 0x0001880001dc7983 */ /* 0x000ee80000300a00 */
[----:B------:R3:W-:Y:S04]  /*25fb0*/  STL.64 [R1+0x378], R142 ;  /* 0x0003788e01007387 */ /* 0x0007e80000100a00 */
[----:B------:R-:W3:Y:S01]  /*25fc0*/  LDL.LU.64 R222, [R1+0x98] ;  /* 0x0000980001de7983 */ /* 0x000ee20000300a00 */
[----:B----4-:R-:W-:-:S03]  /*25fd0*/  IADD3 R140, P3, PT, R232, R134, RZ ;  /* 0x00000086e88c7210 */ /* 0x010fc60007f7e0ff */
[----:B------:R2:W-:Y:S02]  /*25fe0*/  LDGSTS.E [R139+-0x57600], desc[UR22][R152.64], P1 ;  /* 0xa8a00000988b7fae */ /* 0x0005e400089a1016 */
[----:B------:R-:W-:Y:S02]  /*25ff0*/  IMAD.X R141, R233, 0x1, R135, P3 ;  /* 0x00000001e98d7824 */ /* 0x000fe400018e0687 */
[----:B------:R3:W-:Y:S04]  /*26000*/  LDGSTS.E [R139+-0x57200], desc[UR22][R142.64], P1 ;  /* 0xa8e000008e8b7fae */ /* 0x0007e800089a1016 */
[----:B------:R1:W-:Y:S04]  /*26010*/  STL.64 [R1+0x3b8], R140 ;  /* 0x0003b88c01007387 */ /* 0x0003e80000100a00 */
[----:B------:R-:W4:Y:S01]  /*26020*/  LDL.LU.64 R232, [R1+0x60] ;  /* 0x0000600001e87983 */ /* 0x000f220000300a00 */
[----:B--2---:R-:W-:-:S03]  /*26030*/  IADD3 R152, P3, PT, R234, R134, RZ ;  /* 0x00000086ea987210 */ /* 0x004fc60007f7e0ff */
[----:B------:R1:W-:Y:S02]  /*26040*/  LDGSTS.E [R139+-0x56e00], desc[UR22][R140.64], P1 ;  /* 0xa92000008c8b7fae */ /* 0x0003e400089a1016 */
[----:B------:R-:W-:Y:S02]  /*26050*/  IMAD.X R153, R235, 0x1, R135, P3 ;  /* 0x00000001eb997824 */ /* 0x000fe400018e0687 */
[----:B------:R-:W2:Y:S01]  /*26060*/  LDL.LU.64 R234, [R1+0x28] ;  /* 0x0000280001ea7983 */ /* 0x000ea20000300a00 */
[----:B---3--:R-:W-:-:S03]  /*26070*/  IADD3 R142, P3, PT, R226, R134, RZ ;  /* 0x00000086e28e7210 */ /* 0x008fc60007f7e0ff */
[----:B------:R-:W-:Y:S02]  /*26080*/  STL.64 [R1+0x3f8], R152 ;  /* 0x0003f89801007387 */ /* 0x000fe40000100a00 */
[----:B------:R-:W-:Y:S02]  /*26090*/  IMAD.X R143, R227, 0x1, R135, P3 ;  /* 0x00000001e38f7824 */ /* 0x000fe400018e0687 */
[----:B------:R-:W-:Y:S04]  /*260a0*/  LDGSTS.E [R139+-0x56a00], desc[UR22][R152.64], P1 ;  /* 0xa9600000988b7fae */ /* 0x000fe800089a1016 */
[----:B------:R3:W-:Y:S01]  /*260b0*/  STL.64 [R1+0x438], R142 ;  /* 0x0004388e01007387 */ /* 0x0007e20000100a00 */
[----:B-1----:R-:W-:-:S03]  /*260c0*/  IADD3 R140, P3, PT, R228, R134, RZ ;  /* 0x00000086e48c7210 */ /* 0x002fc60007f7e0ff */
[----:B------:R-:W2:Y:S01]  /*260d0*/  LDL.LU.64 R226, [R1+0x18] ;  /* 0x0000180001e27983 */ /* 0x000ea20000300a00 */
[----:B------:R-:W-:-:S03]  /*260e0*/  IADD3.X R141, PT, PT, R229, R135, RZ, P3, !PT ;  /* 0x00000087e58d7210 */ /* 0x000fc60001ffe4ff */
[----:B------:R3:W-:Y:S04]  /*260f0*/  LDGSTS.E [R139+-0x56600], desc[UR22][R142.64], P1 ;  /* 0xa9a000008e8b7fae */ /* 0x0007e800089a1016 */
[----:B------:R1:W-:Y:S04]  /*26100*/  STL.64 [R1+0x468], R140 ;  /* 0x0004688c01007387 */ /* 0x0003e80000100a00 */
[----:B------:R-:W2:Y:S01]  /*26110*/  LDL.LU.64 R228, [R1+0x8] ;  /* 0x0000080001e47983 */ /* 0x000ea20000300a00 */
[----:B---3--:R-:W-:-:S03]  /*26120*/  IADD3 R142, P3, PT, R208, R134, RZ ;  /* 0x00000086d08e7210 */ /* 0x008fc60007f7e0ff */
[----:B------:R1:W-:Y:S02]  /*26130*/  LDGSTS.E [R139+-0x56200], desc[UR22][R140.64], P1 ;  /* 0xa9e000008c8b7fae */ /* 0x0003e400089a1016 */
[--C-:B------:R-:W-:Y:S02]  /*26140*/  IMAD.X R143, R209, 0x1, R135.reuse, P3 ;  /* 0x00000001d18f7824 */ /* 0x100fe400018e0687 */
[----:B------:R-:W-:Y:S01]  /*26150*/  VIADD R138, R138, 0x100000 ;  /* 0x001000008a8a7836 */ /* 0x000fe20000000000 */
[-C--:B-1----:R-:W-:Y:S02]  /*26160*/  IADD3 R140, P3, PT, R210, R134.reuse, RZ ;  /* 0x00000086d28c7210 */ /* 0x082fe40007f7e0ff */
[----:B------:R1:W-:Y:S03]  /*26170*/  STL.64 [R1+0x260], R142 ;  /* 0x0002608e01007387 */ /* 0x0003e60000100a00 */
[----:B------:R-:W-:Y:S01]  /*26180*/  IMAD.X R141, R211, 0x1, R135, P3 ;  /* 0x00000001d38d7824 */ /* 0x000fe200018e0687 */
[----:B------:R1:W-:Y:S04]  /*26190*/  LDGSTS.E [R138+-0x57d80], desc[UR22][R142.64], P1 ;  /* 0xa82800008e8a7fae */ /* 0x0003e800089a1016 */
[----:B------:R3:W-:Y:S04]  /*261a0*/  STL.64 [R1+0x2a0], R140 ;  /* 0x0002a08c01007387 */ /* 0x0007e80000100a00 */
[----:B------:R3:W-:Y:S01]  /*261b0*/  LDGSTS.E [R138+-0x57980], desc[UR22][R140.64], P1 ;  /* 0xa86800008c8a7fae */ /* 0x0007e200089a1016 */
[----:B------:R-:W-:-:S04]  /*261c0*/  IADD3 R152, P3, PT, R214, R134, RZ ;  /* 0x00000086d6987210 */ /* 0x000fc80007f7e0ff */
[----:B------:R-:W-:Y:S02]  /*261d0*/  IADD3.X R153, PT, PT, R215, R135, RZ, P3, !PT ;  /* 0x00000087d7997210 */ /* 0x000fe40001ffe4ff */
[----:B-1----:R-:W-:-:S03]  /*261e0*/  IADD3 R142, P3, PT, R216, R134, RZ ;  /* 0x00000086d88e7210 */ /* 0x002fc60007f7e0ff */
[----:B------:R1:W-:Y:S02]  /*261f0*/  LDGSTS.E [R138+-0x57580], desc[UR22][R152.64], P1 ;  /* 0xa8a80000988a7fae */ /* 0x0003e400089a1016 */
[----:B------:R-:W-:Y:S02]  /*26200*/  IMAD.X R143, R217, 0x1, R135, P3 ;  /* 0x00000001d98f7824 */ /* 0x000fe400018e0687 */
[----:B------:R1:W-:Y:S01]  /*26210*/  STL.64 [R1+0x300], R152 ;  /* 0x0003009801007387 */ /* 0x0003e20000100a00 */
[----:B---3--:R-:W-:-:S03]  /*26220*/  IADD3 R140, P3, PT, R220, R134, RZ ;  /* 0x00000086dc8c7210 */ /* 0x008fc60007f7e0ff */
[----:B------:R4:W-:Y:S02]  /*26230*/  LDGSTS.E [R138+-0x57180], desc[UR22][R142.64], P1 ;  /* 0xa8e800008e8a7fae */ /* 0x0009e400089a1016 */
[--C-:B------:R-:W-:Y:S01]  /*26240*/  IMAD.X R141, R221, 0x1, R135.reuse, P3 ;  /* 0x00000001dd8d7824 */ /* 0x100fe200018e0687 */
[-C--:B-1----:R-:W-:Y:S01]  /*26250*/  IADD3 R152, P3, PT, R222, R134.reuse, RZ ;  /* 0x00000086de987210 */ /* 0x082fe20007f7e0ff */
[----:B------:R4:W-:Y:S04]  /*26260*/  STL.64 [R1+0x360], R142 ;  /* 0x0003608e01007387 */ /* 0x0009e80000100a00 */
[----:B------:R-:W-:Y:S01]  /*26270*/  IMAD.X R153, R223, 0x1, R135, P3 ;  /* 0x00000001df997824 */ /* 0x000fe200018e0687 */
[----:B------:R2:W-:Y:S04]  /*26280*/  STL.64 [R1+0x3a0], R140 ;  /* 0x0003a08c01007387 */ /* 0x0005e80000100a00 */
[----:B------:R2:W-:Y:S04]  /*26290*/  LDGSTS.E [R138+-0x56d80], desc[UR22][R140.64], P1 ;  /* 0xa92800008c8a7fae */ /* 0x0005e800089a1016 */
[----:B------:R-:W-:Y:S01]  /*262a0*/  LDGSTS.E [R138+-0x56980], desc[UR22][R152.64], P1 ;  /* 0xa9680000988a7fae */ /* 0x000fe200089a1016 */
[----:B----4-:R-:W-:-:S04]  /*262b0*/  IADD3 R142, P3, PT, R232, R134, RZ ;  /* 0x00000086e88e7210 */ /* 0x010fc80007f7e0ff */
[----:B------:R-:W-:Y:S02]  /*262c0*/  IADD3.X R143, PT, PT, R233, R135, RZ, P3, !PT ;  /* 0x00000087e98f7210 */ /* 0x000fe40001ffe4ff */
[----:B------:R-:W3:Y:S01]  /*262d0*/  LDL.LU.64 R232, [R1+0x10] ;  /* 0x0000100001e87983 */ /* 0x000ee20000300a00 */
[----:B--2---:R-:W-:-:S03]  /*262e0*/  IADD3 R140, P3, PT, R234, R134, RZ ;  /* 0x00000086ea8c7210 */ /* 0x004fc60007f7e0ff */
[----:B------:R-:W-:Y:S02]  /*262f0*/  STL.64 [R1+0x3e0], R152 ;  /* 0x0003e09801007387 */ /* 0x000fe40000100a00 */
[----:B------:R-:W-:Y:S02]  /*26300*/  IMAD.X R141, R235, 0x1, R135, P3 ;  /* 0x00000001eb8d7824 */ /* 0x000fe400018e0687 */
[----:B------:R-:W-:Y:S04]  /*26310*/  STL.64 [R1+0x418], R142 ;  /* 0x0004188e01007387 */ /* 0x000fe80000100a00 */
[----:B------:R-:W2:Y:S04]  /*26320*/  LDL.LU.64 R234, [R1] ;  /* 0x0000000001ea7983 */ /* 0x000ea80000300a00 */
[----:B------:R-:W-:Y:S04]  /*26330*/  LDGSTS.E [R138+-0x56580], desc[UR22][R142.64], P1 ;  /* 0xa9a800008e8a7fae */ /* 0x000fe800089a1016 */
[----:B------:R1:W-:Y:S04]  /*26340*/  STL.64 [R1+0x458], R140 ;  /* 0x0004588c01007387 */ /* 0x0003e80000100a00 */
[----:B------:R1:W-:Y:S02]  /*26350*/  LDGSTS.E [R138+-0x56180], desc[UR22][R140.64], P1 ;  /* 0xa9e800008c8a7fae */ /* 0x0003e400089a1016 */
[----:B-1----:R-:W-:-:S05]  /*26360*/  IADD3 R140, P3, PT, R226, R134, RZ ;  /* 0x00000086e28c7210 */ /* 0x002fca0007f7e0ff */
[----:B------:R-:W-:Y:S01]  /*26370*/  IMAD.X R141, R227, 0x1, R135, P3 ;  /* 0x00000001e38d7824 */ /* 0x000fe200018e0687 */
[----:B------:R-:W-:Y:S02]  /*26380*/  IADD3 R138, P3, PT, R228, R134, RZ ;  /* 0x00000086e48a7210 */ /* 0x000fe40007f7e0ff */
[----:B------:R-:W-:-:S03]  /*26390*/  IADD3 R137, PT, PT, R137, 0x100000, RZ ;  /* 0x0010000089897810 */ /* 0x000fc60007ffe0ff */
[--C-:B------:R-:W-:Y:S01]  /*263a0*/  IMAD.X R139, R229, 0x1, R135.reuse, P3 ;  /* 0x00000001e58b7824 */ /* 0x100fe200018e0687 */
[----:B------:R-:W-:Y:S01]  /*263b0*/  IADD3 R142, P3, PT, R250, R134, RZ ;  /* 0x00000086fa8e7210 */ /* 0x000fe20007f7e0ff */
[----:B------:R1:W-:Y:S04]  /*263c0*/  STL.64 [R1+0x278], R140 ;  /* 0x0002788c01007387 */ /* 0x0003e80000100a00 */
[----:B------:R1:W-:Y:S01]  /*263d0*/  LDGSTS.E [R137+-0x57d00], desc[UR22][R140.64], P1 ;  /* 0xa83000008c897fae */ /* 0x0003e200089a1016 */
[----:B------:R-:W-:-:S03]  /*263e0*/  IMAD.X R143, R251, 0x1, R135, P3 ;  /* 0x00000001fb8f7824 */ /* 0x000fc600018e0687 */
[----:B------:R4:W-:Y:S04]  /*263f0*/  STL.64 [R1+0x2a8], R138 ;  /* 0x0002a88a01007387 */ /* 0x0009e80000100a00 */
[----:B------:R4:W-:Y:S01]  /*26400*/  LDGSTS.E [R137+-0x57900], desc[UR22][R138.64], P1 ;  /* 0xa87000008a897fae */ /* 0x0009e200089a1016 */
[----:B-1----:R-:W-:-:S03]  /*26410*/  IADD3 R140, P3, PT, R246, R134, RZ ;  /* 0x00000086f68c7210 */ /* 0x002fc60007f7e0ff */
[----:B------:R1:W-:Y:S02]  /*26420*/  STL.64 [R1+0x2e8], R142 ;  /* 0x0002e88e01007387 */ /* 0x0003e40000100a00 */
[----:B------:R-:W-:Y:S02]  /*26430*/  IMAD.X R141, R247, 0x1, R135, P3 ;  /* 0x00000001f78d7824 */ /* 0x000fe400018e0687 */
[----:B------:R1:W-:Y:S01]  /*26440*/  LDGSTS.E [R137+-0x57500], desc[UR22][R142.64], P1 ;  /* 0xa8b000008e897fae */ /* 0x0003e200089a1016 */
[----:B----4-:R-:W-:-:S03]  /*26450*/  IADD3 R138, P3, PT, R242, R134, RZ ;  /* 0x00000086f28a7210 */ /* 0x010fc60007f7e0ff */
[----:B------:R4:W-:Y:S02]  /*26460*/  STL.64 [R1+0x348], R140 ;  /* 0x0003488c01007387 */ /* 0x0009e40000100a00 */
[----:B------:R-:W-:Y:S02]  /*26470*/  IMAD.X R139, R243, 0x1, R135, P3 ;  /* 0x00000001f38b7824 */ /* 0x000fe400018e0687 */
[----:B------:R4:W-:Y:S01]  /*26480*/  LDGSTS.E [R137+-0x57100], desc[UR22][R140.64], P1 ;  /* 0xa8f000008c897fae */ /* 0x0009e200089a1016 */
[----:B-1----:R-:W-:-:S03]  /*26490*/  IADD3 R142, P3, PT, R238, R134, RZ ;  /* 0x00000086ee8e7210 */ /* 0x002fc60007f7e0ff */
[----:B------:R1:W-:Y:S01]  /*264a0*/  STL.64 [R1+0x380], R138 ;  /* 0x0003808a01007387 */ /* 0x0003e20000100a00 */
[----:B------:R-:W-:-:S03]  /*264b0*/  IADD3.X R143, PT, PT, R239, R135, RZ, P3, !PT ;  /* 0x00000087ef8f7210 */ /* 0x000fc60001ffe4ff */
[----:B------:R1:W-:Y:S01]  /*264c0*/  LDGSTS.E [R137+-0x56d00], desc[UR22][R138.64], P1 ;  /* 0xa93000008a897fae */ /* 0x0003e200089a1016 */
[----:B----4-:R-:W-:-:S03]  /*264d0*/  IADD3 R140, P3, PT, R150, R134, RZ ;  /* 0x00000086968c7210 */ /* 0x010fc60007f7e0ff */
[----:B------:R-:W-:Y:S02]  /*264e0*/  STL.64 [R1+0x3c0], R142 ;  /* 0x0003c08e01007387 */ /* 0x000fe40000100a00 */
[----:B------:R-:W-:Y:S02]  /*264f0*/  IMAD.X R141, R151, 0x1, R135, P3 ;  /* 0x00000001978d7824 */ /* 0x000fe400018e0687 */
[----:B------:R-:W-:Y:S01]  /*26500*/  LDGSTS.E [R137+-0x56900], desc[UR22][R142.64], P1 ;  /* 0xa97000008e897fae */ /* 0x000fe200089a1016 */
[----:B-1----:R-:W-:-:S03]  /*26510*/  IADD3 R138, P3, PT, R148, R134, RZ ;  /* 0x00000086948a7210 */ /* 0x002fc60007f7e0ff */
[----:B------:R3:W-:Y:S02]  /*26520*/  STL.64 [R1+0x400], R140 ;  /* 0x0004008c01007387 */ /* 0x0007e40000100a00 */
[----:B------:R-:W-:Y:S02]  /*26530*/  IMAD.X R139, R149, 0x1, R135, P3 ;  /* 0x00000001958b7824 */ /* 0x000fe400018e0687 */
[----:B------:R3:W-:Y:S04]  /*26540*/  LDGSTS.E [R137+-0x56500], desc[UR22][R140.64], P1 ;  /* 0xa9b000008c897fae */ /* 0x0007e800089a1016 */
[----:B------:R2:W-:Y:S04]  /*26550*/  STL.64 [R1+0x440], R138 ;  /* 0x0004408a01007387 */ /* 0x0005e80000100a00 */
[----:B------:R2:W-:Y:S01]  /*26560*/  LDGSTS.E [R137+-0x56100], desc[UR22][R138.64], P1 ;  /* 0xa9f000008a897fae */ /* 0x0005e200089a1016 */
[----:B------:R-:W-:Y:S01]  /*26570*/  VIADD R136, R136, 0x100000 ;  /* 0x0010000088887836 */ /* 0x000fe20000000000 */
[----:B------:R-:W-:Y:S01]  /*26580*/  UMOV UR6, URZ ;  /* 0x000000ff00067c82 */ /* 0x000fe20008000000 */
[----:B------:R-:W-:-:S02]  /*26590*/  ISETP.GE.AND P5, PT, R252, 0x80, PT ;  /* 0x00000080fc00780c */ /* 0x000fc40003fa6270 */
[----:B---3--:R-:W-:-:S05]  /*265a0*/  IADD3 R140, P3, PT, R232, R134, RZ ;  /* 0x00000086e88c7210 */ /* 0x008fca0007f7e0ff */
[----:B------:R-:W-:Y:S01]  /*265b0*/  IMAD.X R141, R233, 0x1, R135, P3 ;  /* 0x00000001e98d7824 */ /* 0x000fe200018e0687 */
[----:B--2---:R-:W-:-:S04]  /*265c0*/  IADD3 R138, P3, PT, R234, R134, RZ ;  /* 0x00000086ea8a7210 */ /* 0x004fc80007f7e0ff */
[----:B------:R1:W-:Y:S01]  /*265d0*/  LDGSTS.E [R136+-0x57c80], desc[UR22][R140.64], P1 ;  /* 0xa83800008c887fae */ /* 0x0003e200089a1016 */
[----:B------:R-:W-:Y:S02]  /*265e0*/  IADD3.X R139, PT, PT, R235, R135, RZ, P3, !PT ;  /* 0x00000087eb8b7210 */ /* 0x000fe40001ffe4ff */
[-C--:B------:R-:W-:Y:S01]  /*265f0*/  IADD3 R142, P3, PT, R248, R134.reuse, RZ ;  /* 0x00000086f88e7210 */ /* 0x080fe20007f7e0ff */
[----:B------:R1:W-:Y:S04]  /*26600*/  STL.64 [R1+0x270], R140 ;  /* 0x0002708c01007387 */ /* 0x0003e80000100a00 */
[----:B------:R-:W-:Y:S01]  /*26610*/  IMAD.X R143, R249, 0x1, R135, P3 ;  /* 0x00000001f98f7824 */ /* 0x000fe200018e0687 */
[----:B------:R2:W-:Y:S04]  /*26620*/  STL.64 [R1+0x2b0], R138 ;  /* 0x0002b08a01007387 */ /* 0x0005e80000100a00 */
[----:B------:R2:W-:Y:S01]  /*26630*/  LDGSTS.E [R136+-0x57880], desc[UR22][R138.64], P1 ;  /* 0xa87800008a887fae */ /* 0x0005e200089a1016 */
[----:B-1----:R-:W-:-:S03]  /*26640*/  IADD3 R140, P3, PT, R244, R134, RZ ;  /* 0x00000086f48c7210 */ /* 0x002fc60007f7e0ff */
[----:B------:R1:W-:Y:S02]  /*26650*/  STL.64 [R1+0x2f8], R142 ;  /* 0x0002f88e01007387 */ /* 0x0003e40000100a00 */
[----:B------:R-:W-:Y:S02]  /*26660*/  IMAD.X R141, R245, 0x1, R135, P3 ;  /* 0x00000001f58d7824 */ /* 0x000fe400018e0687 */
[----:B------:R1:W-:Y:S01]  /*26670*/  LDGSTS.E [R136+-0x57480], desc[UR22][R142.64], P1 ;  /* 0xa8b800008e887fae */ /* 0x0003e200089a1016 */
[----:B--2---:R-:W-:-:S03]  /*26680*/  IADD3 R138, P3, PT, R240, R134, RZ ;  /* 0x00000086f08a7210 */ /* 0x004fc60007f7e0ff */
[----:B------:R2:W-:Y:S01]  /*26690*/  STL.64 [R1+0x340], R140 ;  /* 0x0003408c01007387 */ /* 0x0005e20000100a00 */
[----:B------:R-:W-:-:S03]  /*266a0*/  IADD3.X R139, PT, PT, R241, R135, RZ, P3, !PT ;  /* 0x00000087f18b7210 */ /* 0x000fc60001ffe4ff */
[----:B------:R2:W-:Y:S01]  /*266b0*/  LDGSTS.E [R136+-0x57080], desc[UR22][R140.64], P1 ;  /* 0xa8f800008c887fae */ /* 0x0005e200089a1016 */
[----:B-1----:R-:W-:-:S03]  /*266c0*/  IADD3 R142, P3, PT, R236, R134, RZ ;  /* 0x00000086ec8e7210 */ /* 0x002fc60007f7e0ff */
[----:B------:R1:W-:Y:S02]  /*266d0*/  STL.64 [R1+0x370], R138 ;  /* 0x0003708a01007387 */ /* 0x0003e40000100a00 */
[----:B------:R-:W-:Y:S02]  /*266e0*/  IMAD.X R143, R237, 0x1, R135, P3 ;  /* 0x00000001ed8f7824 */ /* 0x000fe400018e0687 */
[----:B------:R1:W-:Y:S01]  /*266f0*/  LDGSTS.E [R136+-0x56c80], desc[UR22][R138.64], P1 ;  /* 0xa93800008a887fae */ /* 0x0003e200089a1016 */
[----:B--2---:R-:W-:-:S03]  /*26700*/  IADD3 R140, P3, PT, R146, R134, RZ ;  /* 0x00000086928c7210 */ /* 0x004fc60007f7e0ff */
[----:B------:R2:W-:Y:S02]  /*26710*/  STL.64 [R1+0x3b0], R142 ;  /* 0x0003b08e01007387 */ /* 0x0005e40000100a00 */
[----:B------:R-:W-:Y:S02]  /*26720*/  IMAD.X R141, R147, 0x1, R135, P3 ;  /* 0x00000001938d7824 */ /* 0x000fe400018e0687 */
[----:B------:R2:W-:Y:S01]  /*26730*/  LDGSTS.E [R136+-0x56880], desc[UR22][R142.64], P1 ;  /* 0xa97800008e887fae */ /* 0x0005e200089a1016 */
[----:B-1----:R-:W-:-:S03]  /*26740*/  IADD3 R138, P3, PT, R144, R134, RZ ;  /* 0x00000086908a7210 */ /* 0x002fc60007f7e0ff */
[----:B------:R2:W-:Y:S02]  /*26750*/  STL.64 [R1+0x3f0], R140 ;  /* 0x0003f08c01007387 */ /* 0x0005e40000100a00 */
[----:B------:R-:W-:Y:S02]  /*26760*/  IMAD.X R139, R145, 0x1, R135, P3 ;  /* 0x00000001918b7824 */ /* 0x000fe400018e0687 */
[----:B------:R2:W-:Y:S04]  /*26770*/  LDGSTS.E [R136+-0x56480], desc[UR22][R140.64], P1 ;  /* 0xa9b800008c887fae */ /* 0x0005e800089a1016 */
[----:B------:R2:W-:Y:S04]  /*26780*/  STL.64 [R1+0x430], R138 ;  /* 0x0004308a01007387 */ /* 0x0005e80000100a00 */
[----:B------:R2:W-:Y:S01]  /*26790*/  LDGSTS.E [R136+-0x56080], desc[UR22][R138.64], P1 ;  /* 0xa9f800008a887fae */ /* 0x0005e200089a1016 */
[----:B------:R-:W-:-:S03]  /*267a0*/  ISETP.GE.AND P1, PT, R252, 0x100, PT ;  /* 0x00000100fc00780c */ /* 0x000fc60003f26270 */
[----:B------:R-:W0:Y:S10]  /*267b0*/  LDGDEPBAR ;  /* 0x00000000000079af */ /* 0x000e340000000000 */
[----:B--2---:R-:W-:Y:S05]  /*267c0*/  @!P1 BRA `(.L_x_8) ;  /* 0x000000b800149947 */ /* 0x004fea0003800000 */
[----:B------:R-:W-:Y:S01]  /*267d0*/  STL [R1], R8 ;  /* 0x0000000801007387 */ /* 0x000fe20000100800 */
[----:B------:R-:W-:Y:S01]  /*267e0*/  IMAD.MOV.U32 R197, RZ, RZ, R86 ;  /* 0x000000ffffc57224 */ /* 0x000fe200078e0056 */
[----:B------:R-:W-:Y:S01]  /*267f0*/  MOV R191, R98 ;  /* 0x0000006200bf7202 */ /* 0x000fe20000000f00 */
[----:B------:R-:W-:Y:S01]  /*26800*/  IMAD.MOV.U32 R198, RZ, RZ, R87 ;  /* 0x000000ffffc67224 */ /* 0x000fe200078e0057 */
[----:B------:R1:W-:Y:S01]  /*26810*/  STL [R1+0x8], R4 ;  /* 0x0000080401007387 */ /* 0x0003e20000100800 */
[----:B------:R-:W-:Y:S01]  /*26820*/  IMAD.MOV.U32 R148, RZ, RZ, R195 ;  /* 0x000000ffff947224 */ /* 0x000fe200078e00c3 */
[----:B------:R-:W-:Y:S01]  /*26830*/  MOV R195, R90 ;  /* 0x0000005a00c37202 */ /* 0x000fe20000000f00 */
[----:B------:R-:W-:Y:S01]  /*26840*/  IMAD.MOV.U32 R196, RZ, RZ, R91 ;  /* 0x000000ffffc47224 */ /* 0x000fe200078e005b */
[----:B------:R-:W-:Y:S01]  /*26850*/  STL [R1+0x4], R5 ;  /* 0x0000040501007387 */ /* 0x000fe20000100800 */
        /* <DEDUP_REMOVED lines=73> */
[----:B------:R-:W-:Y:S01]  /*26cf0*/  SHF.R.S32.HI R249, RZ, 0x1f, R252 ;  /* 0x0000001ffff97819 */ /* 0x000fe200000114fc */
[----:B------:R-:W-:Y:S01]  /*26d00*/  IMAD.MOV.U32 R144, RZ, RZ, R207 ;  /* 0x000000ffff907224 */ /* 0x000fe200078e00cf */
[----:B------:R-:W-:Y:S01]  /*26d10*/  STL [R1+0x58], R58 ;  /* 0x0000583a01007387 */ /* 0x000fe20000100800 */
[----:B------:R-:W-:Y:S01]  /*26d20*/  IMAD.MOV.U32 R209, RZ, RZ, R72 ;  /* 0x000000ffffd17224 */ /* 0x000fe200078e0048 */
[----:B------:R-:W-:Y:S01]  /*26d30*/  MOV R207, R74 ;  /* 0x0000004a00cf7202 */ /* 0x000fe20000000f00 */
[----:B------:R-:W-:Y:S01]  /*26d40*/  IMAD.MOV.U32 R210, RZ, RZ, R73 ;  /* 0x000000ffffd27224 */ /* 0x000fe200078e0049 */
[----:B------:R-:W-:Y:S01]  /*26d50*/  STL [R1+0x54], R59 ;  /* 0x0000543b01007387 */ /* 0x000fe20000100800 */
[----:B------:R-:W-:Y:S01]  /*26d60*/  IMAD.MOV.U32 R208, RZ, RZ, R75 ;  /* 0x000000ffffd07224 */ /* 0x000fe200078e004b */
[----:B------:R-:W-:Y:S01]  /*26d70*/  LEA.HI R249, R249, R252, RZ, 0x7 ;  /* 0x000000fcf9f97211 */ /* 0x000fe200078f38ff */
        /* <DEDUP_REMOVED lines=25> */
[----:B------:R-:W1:Y:S01]  /*26f10*/  LDL.LU.64 R86, [R1+0xb0] ;  /* 0x0000b00001567983 */ /* 0x000e620000300a00 */
[----:B------:R-:W-:-:S02]  /*26f20*/  IMAD.MOV.U32 R218, RZ, RZ, R57 ;  /* 0x000000ffffda7224 */ /* 0x000fc400078e0039 */
[----:B------:R-:W-:Y:S01]  /*26f30*/  IMAD.MOV.U32 R140, RZ, RZ, R219 ;  /* 0x000000ffff8c7224 */ /* 0x000fe200078e00db */
[----:B------:R-:W-:Y:S01]  /*26f40*/  STL [R1+0x78], R84 ;  /* 0x0000785401007387 */ /* 0x000fe20000100800 */
[----:B------:R-:W-:Y:S01]  /*26f50*/  IMAD.MOV.U32 R251, RZ, RZ, R224 ;  /* 0x000000fffffb7224 */ /* 0x000fe200078e00e0 */
[----:B------:R-:W-:Y:S01]  /*26f60*/  MOV R219, R52 ;  /* 0x0000003400db7202 */ /* 0x000fe20000000f00 */
[----:B------:R-:W-:Y:S01]  /*26f70*/  IMAD.MOV.U32 R220, RZ, RZ, R53 ;  /* 0x000000ffffdc7224 */ /* 0x000fe200078e0035 */
[----:B------:R-:W2:Y:S01]  /*26f80*/  LDL.LU.64 R90, [R1+0xb8] ;  /* 0x0000b800015a7983 */ /* 0x000ea20000300a00 */
[----:B------:R-:W-:Y:S02]  /*26f90*/  IMAD.MOV.U32 R224, RZ, RZ, R45 ;  /* 0x000000ffffe07224 */ /* 0x000fe400078e002d */
[----:B------:R-:W-:Y:S01]  /*26fa0*/  IMAD.MOV.U32 R221, RZ, RZ, R48 ;  /* 0x000000ffffdd7224 */ /* 0x000fe200078e0030 */
[----:B------:R-:W3:Y:S01]  /*26fb0*/  LDL.LU.64 R98, [R1+0xc0] ;  /* 0x0000c00001627983 */ /* 0x000ee20000300a00 */
[----:B------:R-:W-:-:S02]  /*26fc0*/  IMAD.MOV.U32 R222, RZ, RZ, R49 ;  /* 0x000000ffffde7224 */ /* 0x000fc400078e0031 */
[----:B------:R-:W-:Y:S01]  /*26fd0*/  IMAD.MOV.U32 R137, RZ, RZ, R231 ;  /* 0x000000ffff897224 */ /* 0x000fe200078e00e7 */
[----:B------:R-:W-:Y:S01]  /*26fe0*/  STL [R1+0x74], R85 ;  /* 0x0000745501007387 */ /* 0x000fe20000100800 */
[----:B------:R-:W-:Y:S01]  /*26ff0*/  IMAD.MOV.U32 R138, RZ, RZ, R225 ;  /* 0x000000ffff8a7224 */ /* 0x000fe200078e00e1 */
[----:B------:R-:W-:Y:S01]  /*27000*/  MOV R231, R32 ;  /* 0x0000002000e77202 */ /* 0x000fe20000000f00 */
[----:B------:R-:W-:Y:S01]  /*27010*/  IMAD.MOV.U32 R225, RZ, RZ, R40 ;  /* 0x000000ffffe17224 */ /* 0x000fe200078e0028 */
[----:B------:R-:W4:Y:S01]  /*27020*/  LDL.LU.64 R94, [R1+0xf0] ;  /* 0x0000f000015e7983 */ /* 0x000f220000300a00 */
[----:B------:R-:W-:Y:S02]  /*27030*/  IMAD.MOV.U32 R226, RZ, RZ, R41 ;  /* 0x000000ffffe27224 */ /* 0x000fe400078e0029 */
[----:B------:R-:W-:Y:S01]  /*27040*/  IMAD.MOV.U32 R228, RZ, RZ, R37 ;  /* 0x000000ffffe47224 */ /* 0x000fe200078e0025 */
[----:B------:R-:W-:Y:S01]  /*27050*/  STL [R1+0x80], R88 ;  /* 0x0000805801007387 */ /* 0x000fe20000100800 */
[----:B------:R-:W-:-:S02]  /*27060*/  IMAD.MOV.U32 R229, RZ, RZ, R34 ;  /* 0x000000ffffe57224 */ /* 0x000fc400078e0022 */
[----:B------:R-:W-:Y:S01]  /*27070*/  IMAD.MOV.U32 R230, RZ, RZ, R35 ;  /* 0x000000ffffe67224 */ /* 0x000fe200078e0023 */
[----:B------:R-:W4:Y:S01]  /*27080*/  LDL.LU.64 R102, [R1+0xc8] ;  /* 0x0000c80001667983 */ /* 0x000f220000300a00 */
[----:B------:R-:W-:Y:S02]  /*27090*/  IMAD.MOV.U32 R232, RZ, RZ, R33 ;  /* 0x000000ffffe87224 */ /* 0x000fe400078e0021 */
[----:B------:R-:W-:Y:S01]  /*270a0*/  IMAD.MOV.U32 R233, RZ, RZ, R30 ;  /* 0x000000ffffe97224 */ /* 0x000fe200078e001e */
[----:B------:R-:W-:Y:S01]  /*270b0*/  STL [R1+0x7c], R89 ;  /* 0x00007c5901007387 */ /* 0x000fe20000100800 */
[----:B------:R-:W-:Y:S02]  /*270c0*/  IMAD.MOV.U32 R234, RZ, RZ, R31 ;  /* 0x000000ffffea7224 */ /* 0x000fe400078e001f */
[----:B------:R-:W-:Y:S01]  /*270d0*/  IMAD.MOV.U32 R236, RZ, RZ, R29 ;  /* 0x000000ffffec7224 */ /* 0x000fe200078e001d */
[----:B------:R-:W4:Y:S01]  /*270e0*/  LDL.LU.64 R106, [R1+0xd0] ;  /* 0x0000d000016a7983 */ /* 0x000f220000300a00 */
[----:B------:R-:W-:-:S02]  /*270f0*/  IMAD.MOV.U32 R237, RZ, RZ, R26 ;  /* 0x000000ffffed7224 */ /* 0x000fc400078e001a */
[----:B------:R-:W-:Y:S01]  /*27100*/  IMAD.MOV.U32 R238, RZ, RZ, R27 ;  /* 0x000000ffffee7224 */ /* 0x000fe200078e001b */
[----:B------:R-:W4:Y:S01]  /*27110*/  LDL.LU.64 R114, [R1+0xd8] ;  /* 0x0000d80001727983 */ /* 0x000f220000300a00 */
[----:B------:R-:W-:Y:S02]  /*27120*/  IMAD.MOV.U32 R240, RZ, RZ, R25 ;  /* 0x000000fffff07224 */ /* 0x000fe400078e0019 */
        /* <DEDUP_REMOVED lines=10> */
[----:B------:R-:W4:Y:S04]  /*271d0*/  LDL.LU.64 R126, [R1+0xe0] ;  /* 0x0000e000017e7983 */ /* 0x000f280000300a00 */
[----:B------:R-:W4:Y:S04]  /*271e0*/  LDL.LU.64 R116, [R1+0x108] ;  /* 0x0001080001747983 */ /* 0x000f280000300a00 */
[----:B------:R-:W4:Y:S04]  /*271f0*/  LDL.LU.64 R122, [R1+0x128] ;  /* 0x00012800017a7983 */ /* 0x000f280000300a00 */
[----:B------:R-:W4:Y:S04]  /*27200*/  LDL.LU.64 R118, [R1+0x138] ;  /* 0x0001380001767983 */ /* 0x000f280000300a00 */
[----:B------:R-:W4:Y:S04]  /*27210*/  LDL.LU.64 R120, [R1+0x110] ;  /* 0x0001100001787983 */ /* 0x000f280000300a00 */
[----:B------:R-:W-:Y:S04]  /*27220*/  STL [R1+0x84], R93 ;  /* 0x0000845d01007387 */ /* 0x000fe80000100800 */
[----:B------:R-:W4:Y:S04]  /*27230*/  LDL.LU.64 R124, [R1+0x118] ;  /* 0x00011800017c7983 */ /* 0x000f280000300a00 */
[----:B------:R-:W-:Y:S04]  /*27240*/  STL [R1+0x90], R96 ;  /* 0x0000906001007387 */ /* 0x000fe80000100800 */
[----:B------:R-:W4:Y:S04]  /*27250*/  LDL.LU.64 R128, [R1+0x120] ;  /* 0x0001200001807983 */ /* 0x000f280000300a00 */
[----:B------:R-:W4:Y:S04]  /*27260*/  LDL.LU.64 R130, [R1+0xe8] ;  /* 0x0000e80001827983 */ /* 0x000f280000300a00 */
[----:B------:R-:W-:Y:S04]  /*27270*/  STL [R1+0x8c], R97 ;  /* 0x00008c6101007387 */ /* 0x000fe80000100800 */
[----:B------:R-:W-:Y:S04]  /*27280*/  STL [R1+0x98], R100 ;  /* 0x0000986401007387 */ /* 0x000fe80000100800 */
[----:B------:R-:W-:Y:S04]  /*27290*/  STL [R1+0x94], R101 ;  /* 0x0000946501007387 */ /* 0x000fe80000100800 */
[----:B------:R-:W-:Y:S04]  /*272a0*/  STL [R1+0xa0], R104 ;  /* 0x0000a06801007387 */ /* 0x000fe80000100800 */
[----:B------:R-:W-:Y:S04]  /*272b0*/  STL [R1+0x9c], R105 ;  /* 0x00009c6901007387 */ /* 0x000fe80000100800 */
[----:B------:R-:W-:Y:S04]  /*272c0*/  STL [R1+0xa8], R108 ;  /* 0x0000a86c01007387 */ /* 0x000fe80000100800 */
[----:B------:R-:W-:Y:S01]  /*272d0*/  STL [R1+0xa4], R109 ;  /* 0x0000a46d01007387 */ /* 0x000fe20000100800 */
[----:B-1----:R-:W-:-:S03]  /*272e0*/  IMAD.MOV.U32 R4, RZ, RZ, R87 ;  /* 0x000000ffff047224 */ /* 0x002fc600078e0057 */
[----:B------:R-:W-:Y:S04]  /*272f0*/  STL [R1+0xb0], R86 ;  /* 0x0000b05601007387 */ /* 0x000fe80000100800 */
[----:B--2---:R-:W-:Y:S04]  /*27300*/  STL [R1+0xb8], R90 ;  /* 0x0000b85a01007387 */ /* 0x004fe80000100800 */
[----:B------:R1:W-:Y:S04]  /*27310*/  STL [R1+0xac], R4 ;  /* 0x0000ac0401007387 */ /* 0x0003e80000100800 */
[----:B---3--:R-:W-:Y:S01]  /*27320*/  STL [R1+0xc0], R98 ;  /* 0x0000c06201007387 */ /* 0x008fe20000100800 */
[----:B-1----:R-:W-:-:S05]  /*27330*/  MOV R4, R91 ;  /* 0x0000005b00047202 */ /* 0x002fca0000000f00 */
[----:B------:R1:W-:Y:S04]  /*27340*/  STL [R1+0xb4], R4 ;  /* 0x0000b40401007387 */ /* 0x0003e80000100800 */
[----:B----4-:R-:W-:Y:S01]  /*27350*/  STL [R1+0xc8], R102 ;  /* 0x0000c86601007387 */ /* 0x010fe20000100800 */
[----:B-1----:R-:W-:-:S05]  /*27360*/  IMAD.MOV.U32 R4, RZ, RZ, R99 ;  /* 0x000000ffff047224 */ /* 0x002fca00078e0063 */
[----:B------:R1:W-:Y:S04]  /*27370*/  STL [R1+0xbc], R4 ;  /* 0x0000bc0401007387 */ /* 0x0003e80000100800 */
[----:B------:R-:W-:Y:S01]  /*27380*/  STL [R1+0xd0], R106 ;  /* 0x0000d06a01007387 */ /* 0x000fe20000100800 */
[----:B-1----:R-:W-:-:S05]  /*27390*/  MOV R4, R103 ;  /* 0x0000006700047202 */ /* 0x002fca0000000f00 */
[----:B------:R1:W-:Y:S02]  /*273a0*/  STL [R1+0xc4], R4 ;  /* 0x0000c40401007387 */ /* 0x0003e40000100800 */
[----:B-1----:R-:W-:-:S05]  /*273b0*/  IMAD.MOV.U32 R4, RZ, RZ, R107 ;  /* 0x000000ffff047224 */ /* 0x002fca00078e006b */
[----:B------:R1:W-:Y:S04]  /*273c0*/  STL [R1+0xcc], R4 ;  /* 0x0000cc0401007387 */ /* 0x0003e80000100800 */
[----:B------:R-:W-:Y:S01]  /*273d0*/  STL [R1+0xd8], R114 ;  /* 0x0000d87201007387 */ /* 0x000fe20000100800 */
[----:B-1----:R-:W-:-:S05]  /*273e0*/  IMAD.MOV.U32 R4, RZ, RZ, R115 ;  /* 0x000000ffff047224 */ /* 0x002fca00078e0073 */
[----:B------:R1:W-:Y:S01]  /*273f0*/  STL [R1+0xd4], R4 ;  /* 0x0000d40401007387 */ /* 0x0003e20000100800 */
[----:B------:R-:W-:-:S03]  /*27400*/  IMAD.MOV.U32 R68, RZ, RZ, R94 ;  /* 0x000000ffff447224 */ /* 0x000fc600078e005e */
[----:B------:R-:W-:Y:S01]  /*27410*/  STL [R1+0xe0], R126 ;  /* 0x0000e07e01007387 */ /* 0x000fe20000100800 */
[----:B-1----:R-:W-:Y:S02]  /*27420*/  IMAD.MOV.U32 R4, RZ, RZ, R127 ;  /* 0x000000ffff047224 */ /* 0x002fe400078e007f */
[----:B------:R-:W-:-:S03]  /*27430*/  IMAD.MOV.U32 R69, RZ, RZ, R95 ;  /* 0x000000ffff457224 */ /* 0x000fc600078e005f */
[----:B------:R1:W-:Y:S04]  /*27440*/  STL [R1+0xdc], R4 ;  /* 0x0000dc0401007387 */ /* 0x0003e80000100800 */
[----:B------:R2:W-:Y:S04]  /*27450*/  STL [R1+0xe8], R130 ;  /* 0x0000e88201007387 */ /* 0x0005e80000100800 */
[----:B------:R-:W3:Y:S01]  /*27460*/  LDL.LU.64 R90, [R1+0x140] ;  /* 0x00014000015a7983 */ /* 0x000ee20000300a00 */
[----:B------:R-:W-:-:S03]  /*27470*/  IMAD.MOV.U32 R72, RZ, RZ, R110 ;  /* 0x000000ffff487224 */ /* 0x000fc600078e006e */
[----:B------:R-:W4:Y:S01]  /*27480*/  LDL.LU.64 R94, [R1+0x148] ;  /* 0x00014800015e7983 */ /* 0x000f220000300a00 */
[----:B-1----:R-:W-:-:S03]  /*27490*/  IMAD.MOV.U32 R4, RZ, RZ, R131 ;  /* 0x000000ffff047224 */ /* 0x002fc600078e0083 */
[----:B------:R-:W4:Y:S01]  /*274a0*/  LDL.LU.64 R98, [R1+0x158] ;  /* 0x0001580001627983 */ /* 0x000f220000300a00 */
[----:B------:R-:W-:Y:S01]  /*274b0*/  IMAD.MOV.U32 R73, RZ, RZ, R111 ;  /* 0x000000ffff497224 */ /* 0x000fe200078e006f */
[----:B------:R-:W-:Y:S02]  /*274c0*/  MOV R74, R112 ;  /* 0x00000070004a7202 */ /* 0x000fe40000000f00 */
[----:B------:R-:W4:Y:S01]  /*274d0*/  LDL.LU.64 R102, [R1+0x170] ;  /* 0x0001700001667983 */ /* 0x000f220000300a00 */
[----:B------:R-:W-:-:S03]  /*274e0*/  IMAD.MOV.U32 R75, RZ, RZ, R113 ;  /* 0x000000ffff4b7224 */ /* 0x000fc600078e0071 */
[----:B------:R-:W4:Y:S01]  /*274f0*/  LDL.LU.64 R106, [R1+0x150] ;  /* 0x00015000016a7983 */ /* 0x000f220000300a00 */
[----:B------:R-:W-:-:S03]  /*27500*/  IMAD.MOV.U32 R80, RZ, RZ, R120 ;  /* 0x000000ffff507224 */ /* 0x000fc600078e0078 */
[----:B------:R-:W4:Y:S01]  /*27510*/  LDL.LU.64 R110, [R1+0x178] ;  /* 0x00017800016e7983 */ /* 0x000f220000300a00 */
[----:B------:R-:W-:-:S03]  /*27520*/  MOV R81, R121 ;  /* 0x0000007900517202 */ /* 0x000fc60000000f00 */
[----:B------:R-:W4:Y:S01]  /*27530*/  LDL.LU.64 R112, [R1+0x180] ;  /* 0x0001800001707983 */ /* 0x000f220000300a00 */
[----:B------:R-:W-:Y:S01]  /*27540*/  IMAD.MOV.U32 R76, RZ, RZ, R116 ;  /* 0x000000ffff4c7224 */ /* 0x000fe200078e0074 */
[----:B------:R-:W-:Y:S02]  /*27550*/  MOV R77, R117 ;  /* 0x00000075004d7202 */ /* 0x000fe40000000f00 */
[----:B------:R-:W4:Y:S01]  /*27560*/  LDL.LU.64 R114, [R1+0x200] ;  /* 0x0002000001727983 */ /* 0x000f220000300a00 */
[----:B------:R-:W-:-:S03]  /*27570*/  IMAD.MOV.U32 R78, RZ, RZ, R118 ;  /* 0x000000ffff4e7224 */ /* 0x000fc600078e0076 */
[----:B------:R1:W-:Y:S01]  /*27580*/  STL [R1+0xe4], R4 ;  /* 0x0000e40401007387 */ /* 0x0003e20000100800 */
[----:B------:R-:W-:-:S03]  /*27590*/  IMAD.MOV.U32 R79, RZ, RZ, R119 ;  /* 0x000000ffff4f7224 */ /* 0x000fc600078e0077 */
[----:B------:R-:W4:Y:S01]  /*275a0*/  LDL.LU.64 R120, [R1+0x160] ;  /* 0x0001600001787983 */ /* 0x000f220000300a00 */
[----:B------:R-:W-:-:S03]  /*275b0*/  IMAD.MOV.U32 R82, RZ, RZ, R124 ;  /* 0x000000ffff527224 */ /* 0x000fc600078e007c */
[----:B------:R-:W4:Y:S01]  /*275c0*/  LDL.LU.64 R116, [R1+0x190] ;  /* 0x0001900001747983 */ /* 0x000f220000300a00 */
[----:B------:R-:W-:-:S03]  /*275d0*/  IMAD.MOV.U32 R83, RZ, RZ, R125 ;  /* 0x000000ffff537224 */ /* 0x000fc600078e007d */
[----:B------:R-:W4:Y:S01]  /*275e0*/  LDL.LU.64 R118, [R1+0x1a0] ;  /* 0x0001a00001767983 */ /* 0x000f220000300a00 */
[----:B------:R-:W-:Y:S01]  /*275f0*/  MOV R86, R128 ;  /* 0x0000008000567202 */ /* 0x000fe20000000f00 */
[----:B------:R-:W-:Y:S02]  /*27600*/  IMAD.MOV.U32 R87, RZ, RZ, R129 ;  /* 0x000000ffff577224 */ /* 0x000fe400078e0081 */
[----:B------:R-:W-:Y:S04]  /*27610*/  STL [R1+0xf0], R68 ;  /* 0x0000f04401007387 */ /* 0x000fe80000100800 */
[----:B------:R-:W4:Y:S04]  /*27620*/  LDL.LU.64 R124, [R1+0x210] ;  /* 0x00021000017c7983 */ /* 0x000f280000300a00 */
[----:B------:R-:W4:Y:S04]  /*27630*/  LDL.LU.64 R126, [R1+0x1a8] ;  /* 0x0001a800017e7983 */ /* 0x000f280000300a00 */
[----:B------:R-:W4:Y:S04]  /*27640*/  LDL.LU.64 R128, [R1+0x220] ;  /* 0x0002200001807983 */ /* 0x000f280000300a00 */
[----:B--2---:R-:W2:Y:S01]  /*27650*/  LDL.LU.64 R130, [R1+0x130] ;  /* 0x0001300001827983 */ /* 0x004ea20000300a00 */
[----:B-1----:R-:W-:-:S03]  /*27660*/  IMAD.MOV.U32 R4, RZ, RZ, R69 ;  /* 0x000000ffff047224 */ /* 0x002fc600078e0045 */
[----:B------:R-:W-:Y:S04]  /*27670*/  STL [R1+0xf8], R72 ;  /* 0x0000f84801007387 */ /* 0x000fe80000100800 */
[----:B------:R1:W-:Y:S04]  /*27680*/  STL [R1+0xec], R4 ;  /* 0x0000ec0401007387 */ /* 0x0003e80000100800 */
[----:B------:R-:W-:Y:S01]  /*27690*/  STL [R1+0x100], R74 ;  /* 0x0001004a01007387 */ /* 0x000fe20000100800 */
[----:B-1----:R-:W-:-:S05]  /*276a0*/  MOV R4, R73 ;  /* 0x0000004900047202 */ /* 0x002fca0000000f00 */
[----:B------:R1:W-:Y:S04]  /*276b0*/  STL [R1+0xf4], R4 ;  /* 0x0000f40401007387 */ /* 0x0003e80000100800 */
[----:B------:R-:W-:Y:S01]  /*276c0*/  STL [R1+0x108], R76 ;  /* 0x0001084c01007387 */ /* 0x000fe20000100800 */
[----:B-1----:R-:W-:-:S05]  /*276d0*/  IMAD.MOV.U32 R4, RZ, RZ, R75 ;  /* 0x000000ffff047224 */ /* 0x002fca00078e004b */
[----:B------:R1:W-:Y:S02]  /*276e0*/  STL [R1+0xfc], R4 ;  /* 0x0000fc0401007387 */ /* 0x0003e40000100800 */
[----:B-1----:R-:W-:-:S05]  /*276f0*/  IMAD.MOV.U32 R4, RZ, RZ, R77 ;  /* 0x000000ffff047224 */ /* 0x002fca00078e004d */
[----:B------:R1:W-:Y:S04]  /*27700*/  STL [R1+0x104], R4 ;  /* 0x0001040401007387 */ /* 0x0003e80000100800 */
[----:B------:R-:W-:Y:S01]  /*27710*/  STL [R1+0x110], R80 ;  /* 0x0001105001007387 */ /* 0x000fe20000100800 */
[----:B-1----:R-:W-:-:S03]  /*27720*/  IMAD.MOV.U32 R4, RZ, RZ, R81 ;  /* 0x000000ffff047224 */ /* 0x002fc600078e0051 */
[----:B------:R-:W-:Y:S04]  /*27730*/  STL [R1+0x118], R82 ;  /* 0x0001185201007387 */ /* 0x000fe80000100800 */
[----:B------:R1:W-:Y:S04]  /*27740*/  STL [R1+0x10c], R4 ;  /* 0x00010c0401007387 */ /* 0x0003e80000100800 */
[----:B------:R-:W-:Y:S01]  /*27750*/  STL [R1+0x120], R86 ;  /* 0x0001205601007387 */ /* 0x000fe20000100800 */
[----:B-1----:R-:W-:-:S05]  /*27760*/  IMAD.MOV.U32 R4, RZ, RZ, R83 ;  /* 0x000000ffff047224 */ /* 0x002fca00078e0053 */
[----:B------:R1:W-:Y:S02]  /*27770*/  STL [R1+0x114], R4 ;  /* 0x0001140401007387 */ /* 0x0003e40000100800 */
[----:B-1----:R-:W-:-:S05]  /*27780*/  IMAD.MOV.U32 R4, RZ, RZ, R87 ;  /* 0x000000ffff047224 */ /* 0x002fca00078e0057 */
[----:B------:R1:W-:Y:S01]  /*27790*/  STL [R1+0x11c], R4 ;  /* 0x00011c0401007387 */ /* 0x0003e20000100800 */
[----:B------:R-:W-:Y:S01]  /*277a0*/  IMAD.MOV.U32 R60, RZ, RZ, R78 ;  /* 0x000000ffff3c7224 */ /* 0x000fe200078e004e */
[----:B------:R-:W-:Y:S02]  /*277b0*/  MOV R61, R79 ;  /* 0x0000004f003d7202 */ /* 0x000fe40000000f00 */
[----:B------:R-:W-:Y:S01]  /*277c0*/  STL [R1+0x128], R122 ;  /* 0x0001287a01007387 */ /* 0x000fe20000100800 */
[----:B-1----:R-:W-:-:S05]  /*277d0*/  IMAD.MOV.U32 R4, RZ, RZ, R123 ;  /* 0x000000ffff047224 */ /* 0x002fca00078e007b */
[----:B------:R1:W-:Y:S01]  /*277e0*/  STL [R1+0x124], R4 ;  /* 0x0001240401007387 */ /* 0x0003e20000100800 */
[----:B---3--:R-:W-:Y:S01]  /*277f0*/  MOV R64, R90 ;  /* 0x0000005a00407202 */ /* 0x008fe20000000f00 */
[----:B------:R-:W-:Y:S02]  /*27800*/  IMAD.MOV.U32 R65, RZ, RZ, R91 ;  /* 0x000000ffff417224 */ /* 0x000fe400078e005b */
[----:B----4-:R-:W-:Y:S02]  /*27810*/  IMAD.MOV.U32 R68, RZ, RZ, R94 ;  /* 0x000000ffff447224 */ /* 0x010fe400078e005e */
[----:B------:R-:W-:Y:S02]  /*27820*/  IMAD.MOV.U32 R69, RZ, RZ, R95 ;  /* 0x000000ffff457224 */ /* 0x000fe400078e005f */
[----:B------:R-:W-:Y:S02]  /*27830*/  IMAD.MOV.U32 R72, RZ, RZ, R106 ;  /* 0x000000ffff487224 */ /* 0x000fe400078e006a */
[----:B------:R-:W-:Y:S01]  /*27840*/  IMAD.MOV.U32 R73, RZ, RZ, R107 ;  /* 0x000000ffff497224 */ /* 0x000fe200078e006b */
[----:B------:R-:W-:Y:S01]  /*27850*/  MOV R76, R110 ;  /* 0x0000006e004c7202 */ /* 0x000fe20000000f00 */
[----:B------:R-:W-:-:S02]  /*27860*/  IMAD.MOV.U32 R77, RZ, RZ, R111 ;  /* 0x000000ffff4d7224 */ /* 0x000fc400078e006f */
[----:B------:R-:W-:Y:S02]  /*27870*/  IMAD.MOV.U32 R78, RZ, RZ, R112 ;  /* 0x000000ffff4e7224 */ /* 0x000fe400078e0070 */
[----:B------:R-:W-:Y:S01]  /*27880*/  IMAD.MOV.U32 R79, RZ, RZ, R113 ;  /* 0x000000ffff4f7224 */ /* 0x000fe200078e0071 */
[----:B------:R-:W-:Y:S01]  /*27890*/  MOV R80, R114 ;  /* 0x0000007200507202 */ /* 0x000fe20000000f00 */
[----:B------:R-:W-:Y:S01]  /*278a0*/  IMAD.MOV.U32 R81, RZ, RZ, R115 ;  /* 0x000000ffff517224 */ /* 0x000fe200078e0073 */
[----:B------:R-:W-:Y:S01]  /*278b0*/  MOV R74, R102 ;  /* 0x00000066004a7202 */ /* 0x000fe20000000f00 */
[----:B------:R-:W-:Y:S02]  /*278c0*/  IMAD.MOV.U32 R75, RZ, RZ, R103 ;  /* 0x000000ffff4b7224 */ /* 0x000fe400078e0067 */
[----:B------:R-:W-:Y:S02]  /*278d0*/  IMAD.MOV.U32 R82, RZ, RZ, R116 ;  /* 0x000000ffff527224 */ /* 0x000fe400078e0074 */
[----:B------:R-:W-:Y:S01]  /*278e0*/  IMAD.MOV.U32 R83, RZ, RZ, R117 ;  /* 0x000000ffff537224 */ /* 0x000fe200078e0075 */
[----:B------:R-:W-:Y:S01]  /*278f0*/  MOV R90, R118 ;  /* 0x00000076005a7202 */ /* 0x000fe20000000f00 */
[----:B------:R-:W-:-:S02]  /*27900*/  IMAD.MOV.U32 R91, RZ, RZ, R119 ;  /* 0x000000ffff5b7224 */ /* 0x000fc400078e0077 */
[----:B------:R-:W-:Y:S01]  /*27910*/  IMAD.MOV.U32 R86, RZ, RZ, R124 ;  /* 0x000000ffff567224 */ /* 0x000fe200078e007c */
[----:B------:R-:W-:Y:S01]  /*27920*/  MOV R87, R125 ;  /* 0x0000007d00577202 */ /* 0x000fe20000000f00 */
[----:B--2---:R2:W-:Y:S01]  /*27930*/  STL [R1+0x130], R130 ;  /* 0x0001308201007387 */ /* 0x0045e20000100800 */
[----:B-1----:R-:W-:-:S03]  /*27940*/  IMAD.MOV.U32 R4, RZ, RZ, R131 ;  /* 0x000000ffff047224 */ /* 0x002fc600078e0083 */
[----:B------:R-:W3:Y:S04]  /*27950*/  LDL.LU.64 R106, [R1+0x230] ;  /* 0x00023000016a7983 */ /* 0x000ee80000300a00 */
[----:B------:R-:W4:Y:S04]  /*27960*/  LDL.LU.64 R112, [R1+0x1b8] ;  /* 0x0001b80001707983 */ /* 0x000f280000300a00 */
[----:B------:R-:W4:Y:S04]  /*27970*/  LDL.LU.64 R110, [R1+0x240] ;  /* 0x00024000016e7983 */ /* 0x000f280000300a00 */
[----:B------:R-:W4:Y:S04]  /*27980*/  LDL.LU.64 R114, [R1+0x258] ;  /* 0x0002580001727983 */ /* 0x000f280000300a00 */
[----:B------:R1:W-:Y:S04]  /*27990*/  STL [R1+0x12c], R4 ;  /* 0x00012c0401007387 */ /* 0x0003e80000100800 */
[----:B------:R-:W4:Y:S01]  /*279a0*/  LDL.LU.64 R118, [R1+0x1c8] ;  /* 0x0001c80001767983 */ /* 0x000f220000300a00 */
[----:B------:R-:W-:-:S03]  /*279b0*/  IMAD.MOV.U32 R102, RZ, RZ, R126 ;  /* 0x000000ffff667224 */ /* 0x000fc600078e007e */
[----:B------:R-:W4:Y:S01]  /*279c0*/  LDL.LU.64 R116, [R1+0x268] ;  /* 0x0002680001747983 */ /* 0x000f220000300a00 */
[----:B------:R-:W-:-:S03]  /*279d0*/  IMAD.MOV.U32 R103, RZ, RZ, R127 ;  /* 0x000000ffff677224 */ /* 0x000fc600078e007f */
[----:B------:R-:W-:Y:S01]  /*279e0*/  STL [R1+0x138], R60 ;  /* 0x0001383c01007387 */ /* 0x000fe20000100800 */
[----:B------:R-:W-:Y:S01]  /*279f0*/  IMAD.MOV.U32 R94, RZ, RZ, R128 ;  /* 0x000000ffff5e7224 */ /* 0x000fe200078e0080 */
[----:B------:R-:W-:Y:S02]  /*27a00*/  MOV R95, R129 ;  /* 0x00000081005f7202 */ /* 0x000fe40000000f00 */
[----:B------:R-:W4:Y:S04]  /*27a10*/  LDL.LU.64 R122, [R1+0x280] ;  /* 0x00028000017a7983 */ /* 0x000f280000300a00 */
        /* <DEDUP_REMOVED lines=8> */
[----:B-1----:R-:W-:-:S05]  /*27aa0*/  IMAD.MOV.U32 R4, RZ, RZ, R65 ;  /* 0x000000ffff047224 */ /* 0x002fca00078e0041 */
[----:B------:R1:W-:Y:S02]  /*27ab0*/  STL [R1+0x13c], R4 ;  /* 0x00013c0401007387 */ /* 0x0003e40000100800 */
[----:B-1----:R-:W-:-:S05]  /*27ac0*/  MOV R4, R69 ;  /* 0x0000004500047202 */ /* 0x002fca0000000f00 */
[----:B------:R1:W-:Y:S04]  /*27ad0*/  STL [R1+0x144], R4 ;  /* 0x0001440401007387 */ /* 0x0003e80000100800 */
[----:B------:R-:W-:Y:S01]  /*27ae0*/  STL [R1+0x150], R72 ;  /* 0x0001504801007387 */ /* 0x000fe20000100800 */
[----:B-1----:R-:W-:-:S05]  /*27af0*/  IMAD.MOV.U32 R4, RZ, RZ, R73 ;  /* 0x000000ffff047224 */ /* 0x002fca00078e0049 */
[----:B------:R1:W-:Y:S04]  /*27b00*/  STL [R1+0x14c], R4 ;  /* 0x00014c0401007387 */ /* 0x0003e80000100800 */
[----:B------:R-:W-:Y:S01]  /*27b10*/  STL [R1+0x158], R98 ;  /* 0x0001586201007387 */ /* 0x000fe20000100800 */
[----:B-1----:R-:W-:-:S05]  /*27b20*/  IMAD.MOV.U32 R4, RZ, RZ, R99 ;  /* 0x000000ffff047224 */ /* 0x002fca00078e0063 */
[----:B------:R1:W-:Y:S04]  /*27b30*/  STL [R1+0x154], R4 ;  /* 0x0001540401007387 */ /* 0x0003e80000100800 */
[----:B------:R3:W-:Y:S01]  /*27b40*/  STL [R1+0x160], R120 ;  /* 0x0001607801007387 */ /* 0x0007e20000100800 */
[----:B-1----:R-:W-:-:S05]  /*27b50*/  IMAD.MOV.U32 R4, RZ, RZ, R121 ;  /* 0x000000ffff047224 */ /* 0x002fca00078e0079 */
[----:B------:R2:W-:Y:S01]  /*27b60*/  STL [R1+0x15c], R4 ;  /* 0x00015c0401007387 */ /* 0x0005e20000100800 */
[----:B---3--:R-:W-:Y:S01]  /*27b70*/  IMAD.MOV.U32 R98, RZ, RZ, R106 ;  /* 0x000000ffff627224 */ /* 0x008fe200078e006a */
[----:B------:R-:W-:Y:S01]  /*27b80*/  MOV R99, R107 ;  /* 0x0000006b00637202 */ /* 0x000fe20000000f00 */
[----:B----4-:R-:W-:Y:S02]  /*27b90*/  IMAD.MOV.U32 R106, RZ, RZ, R110 ;  /* 0x000000ffff6a7224 */ /* 0x010fe400078e006e */
[----:B------:R-:W-:Y:S02]  /*27ba0*/  IMAD.MOV.U32 R107, RZ, RZ, R111 ;  /* 0x000000ffff6b7224 */ /* 0x000fe400078e006f */
[----:B------:R-:W-:Y:S01]  /*27bb0*/  IMAD.MOV.U32 R110, RZ, RZ, R114 ;  /* 0x000000ffff6e7224 */ /* 0x000fe200078e0072 */
[----:B------:R-:W-:Y:S01]  /*27bc0*/  MOV R111, R115 ;  /* 0x00000073006f7202 */ /* 0x000fe20000000f00 */
[----:B------:R-:W-:Y:S02]  /*27bd0*/  IMAD.MOV.U32 R114, RZ, RZ, R116 ;  /* 0x000000ffff727224 */ /* 0x000fe400078e0074 */
[----:B------:R-:W-:Y:S01]  /*27be0*/  IMAD.MOV.U32 R115, RZ, RZ, R117 ;  /* 0x000000ffff737224 */ /* 0x000fe200078e0075 */
[----:B------:R-:W-:Y:S01]  /*27bf0*/  MOV R116, R122 ;  /* 0x0000007a00747202 */ /* 0x000fe20000000f00 */
[----:B------:R-:W-:-:S02]  /*27c00*/  IMAD.MOV.U32 R117, RZ, RZ, R123 ;  /* 0x000000ffff757224 */ /* 0x000fc400078e007b */
[----:B------:R-:W-:Y:S02]  /*27c10*/  IMAD.MOV.U32 R120, RZ, RZ, R126 ;  /* 0x000000ffff787224 */ /* 0x000fe400078e007e */
[----:B------:R-:W-:Y:S01]  /*27c20*/  IMAD.MOV.U32 R121, RZ, RZ, R127 ;  /* 0x000000ffff797224 */ /* 0x000fe200078e007f */
[----:B------:R-:W-:Y:S01]  /*27c30*/  MOV R122, R128 ;  /* 0x00000080007a7202 */ /* 0x000fe20000000f00 */
[----:B------:R-:W-:Y:S02]  /*27c40*/  IMAD.MOV.U32 R123, RZ, RZ, R129 ;  /* 0x000000ffff7b7224 */ /* 0x000fe400078e0081 */
[----:B--2---:R-:W-:Y:S01]  /*27c50*/  IMAD.MOV.U32 R4, RZ, RZ, R131 ;  /* 0x000000ffff047224 */ /* 0x004fe200078e0083 */
[----:B------:R1:W-:Y:S04]  /*27c60*/  STL [R1+0x168], R130 ;  /* 0x0001688201007387 */ /* 0x0003e80000100800 */
[----:B------:R-:W2:Y:S04]  /*27c70*/  LDL.LU.64 R126, [R1+0x308] ;  /* 0x00030800017e7983 */ /* 0x000ea80000300a00 */
[----:B------:R-:W3:Y:S04]  /*27c80*/  LDL.LU.64 R128, [R1+0x2c0] ;  /* 0x0002c00001807983 */ /* 0x000ee80000300a00 */
[----:B------:R4:W-:Y:S04]  /*27c90*/  STL [R1+0x164], R4 ;  /* 0x0001640401007387 */ /* 0x0009e80000100800 */
[----:B-1----:R-:W2:Y:S01]  /*27ca0*/  LDL.LU.64 R130, [R1+0x1f0] ;  /* 0x0001f00001827983 */ /* 0x002ea20000300a00 */
[----:B----4-:R-:W-:-:S03]  /*27cb0*/  IMAD.MOV.U32 R4, RZ, RZ, R75 ;  /* 0x000000ffff047224 */ /* 0x010fc600078e004b */
[----:B------:R-:W-:Y:S04]  /*27cc0*/  STL [R1+0x170], R74 ;  /* 0x0001704a01007387 */ /* 0x000fe80000100800 */
[----:B------:R-:W-:Y:S04]  /*27cd0*/  STL [R1+0x178], R76 ;  /* 0x0001784c01007387 */ /* 0x000fe80000100800 */
[----:B------:R1:W-:Y:S04]  /*27ce0*/  STL [R1+0x16c], R4 ;  /* 0x00016c0401007387 */ /* 0x0003e80000100800 */
[----:B------:R-:W-:Y:S01]  /*27cf0*/  STL [R1+0x180], R78 ;  /* 0x0001804e01007387 */ /* 0x000fe20000100800 */
[----:B-1----:R-:W-:-:S05]  /*27d00*/  MOV R4, R77 ;  /* 0x0000004d00047202 */ /* 0x002fca0000000f00 */
[----:B------:R1:W-:Y:S04]  /*27d10*/  STL [R1+0x174], R4 ;  /* 0x0001740401007387 */ /* 0x0003e80000100800 */
[----:B------:R-:W-:Y:S01]  /*27d20*/  STL [R1+0x188], R82 ;  /* 0x0001885201007387 */ /* 0x000fe20000100800 */
[----:B-1----:R-:W-:-:S05]  /*27d30*/  IMAD.MOV.U32 R4, RZ, RZ, R79 ;  /* 0x000000ffff047224 */ /* 0x002fca00078e004f */
[----:B------:R1:W-:Y:S04]  /*27d40*/  STL [R1+0x17c], R4 ;  /* 0x00017c0401007387 */ /* 0x0003e80000100800 */
[----:B------:R-:W-:Y:S01]  /*27d50*/  STL [R1+0x190], R90 ;  /* 0x0001905a01007387 */ /* 0x000fe20000100800 */
[----:B-1----:R-:W-:-:S05]  /*27d60*/  IMAD.MOV.U32 R4, RZ, RZ, R83 ;  /* 0x000000ffff047224 */ /* 0x002fca00078e0053 */
[----:B------:R1:W-:Y:S02]  /*27d70*/  STL [R1+0x184], R4 ;  /* 0x0001840401007387 */ /* 0x0003e40000100800 */
[----:B-1----:R-:W-:-:S05]  /*27d80*/  IMAD.MOV.U32 R4, RZ, RZ, R91 ;  /* 0x000000ffff047224 */ /* 0x002fca00078e005b */
[----:B------:R1:W-:Y:S04]  /*27d90*/  STL [R1+0x18c], R4 ;  /* 0x00018c0401007387 */ /* 0x0003e80000100800 */
[----:B------:R-:W-:Y:S01]  /*27da0*/  STL [R1+0x198], R102 ;  /* 0x0001986601007387 */ /* 0x000fe20000100800 */
[----:B-1----:R-:W-:-:S05]  /*27db0*/  IMAD.MOV.U32 R4, RZ, RZ, R103 ;  /* 0x000000ffff047224 */ /* 0x002fca00078e0067 */
[----:B------:R1:W-:Y:S04]  /*27dc0*/  STL [R1+0x194], R4 ;  /* 0x0001940401007387 */ /* 0x0003e80000100800 */
[----:B------:R-:W-:Y:S01]  /*27dd0*/  STL [R1+0x1a0], R112 ;  /* 0x0001a07001007387 */ /* 0x000fe20000100800 */
[----:B-1----:R-:W-:-:S05]  /*27de0*/  IMAD.MOV.U32 R4, RZ, RZ, R113 ;  /* 0x000000ffff047224 */ /* 0x002fca00078e0071 */
[----:B------:R1:W-:Y:S04]  /*27df0*/  STL [R1+0x19c], R4 ;  /* 0x00019c0401007387 */ /* 0x0003e80000100800 */
[----:B------:R-:W-:Y:S01]  /*27e00*/  STL [R1+0x1a8], R118 ;  /* 0x0001a87601007387 */ /* 0x000fe20000100800 */
[----:B-1----:R-:W-:Y:S01]  /*27e10*/  MOV R4, R119 ;  /* 0x0000007700047202 */ /* 0x002fe20000000f00 */
[----:B------:R-:W-:-:S04]  /*27e20*/  IMAD.MOV.U32 R82, RZ, RZ, R86 ;  /* 0x000000ffff527224 */ /* 0x000fc800078e0056 */
[----:B------:R1:W-:Y:S01]  /*27e30*/  STL [R1+0x1a4], R4 ;  /* 0x0001a40401007387 */ /* 0x0003e20000100800 */
[----:B------:R-:W-:Y:S01]  /*27e40*/  MOV R83, R87 ;  /* 0x0000005700537202 */ /* 0x000fe20000000f00 */
[----:B------:R-:W-:Y:S02]  /*27e50*/  IMAD.MOV.U32 R86, RZ, RZ, R94 ;  /* 0x000000ffff567224 */ /* 0x000fe400078e005e */
[----:B------:R-:W-:Y:S01]  /*27e60*/  IMAD.MOV.U32 R87, RZ, RZ, R95 ;  /* 0x000000ffff577224 */ /* 0x000fe200078e005f */
[----:B------:R-:W-:Y:S01]  /*27e70*/  STL [R1+0x1b0], R124 ;  /* 0x0001b07c01007387 */ /* 0x000fe20000100800 */
[----:B-1----:R-:W-:Y:S01]  /*27e80*/  IMAD.MOV.U32 R4, RZ, RZ, R125 ;  /* 0x000000ffff047224 */ /* 0x002fe200078e007d */
[----:B------:R-:W-:Y:S01]  /*27e90*/  MOV R95, R107 ;  /* 0x0000006b005f7202 */ /* 0x000fe20000000f00 */
[----:B------:R-:W-:Y:S02]  /*27ea0*/  IMAD.MOV.U32 R94, RZ, RZ, R106 ;  /* 0x000000ffff5e7224 */ /* 0x000fe400078e006a */
[----:B------:R-:W-:Y:S01]  /*27eb0*/  IMAD.MOV.U32 R106, RZ, RZ, R116 ;  /* 0x000000ffff6a7224 */ /* 0x000fe200078e0074 */
[----:B------:R1:W-:Y:S01]  /*27ec0*/  STL [R1+0x1ac], R4 ;  /* 0x0001ac0401007387 */ /* 0x0003e20000100800 */
[----:B------:R-:W-:Y:S01]  /*27ed0*/  IMAD.MOV.U32 R107, RZ, RZ, R117 ;  /* 0x000000ffff6b7224 */ /* 0x000fe200078e0075 */
[----:B------:R-:W-:Y:S01]  /*27ee0*/  MOV R90, R98 ;  /* 0x00000062005a7202 */ /* 0x000fe20000000f00 */
[----:B------:R-:W-:Y:S01]  /*27ef0*/  IMAD.MOV.U32 R91, RZ, RZ, R99 ;  /* 0x000000ffff5b7224 */ /* 0x000fe200078e0063 */
[----:B------:R-:W-:Y:S01]  /*27f00*/  MOV R113, R123 ;  /* 0x0000007b00717202 */ /* 0x000fe20000000f00 */
[----:B------:R-:W-:-:S02]  /*27f10*/  IMAD.MOV.U32 R112, RZ, RZ, R122 ;  /* 0x000000ffff707224 */ /* 0x000fc400078e007a */
[----:B------:R-:W-:Y:S02]  /*27f20*/  IMAD.MOV.U32 R98, RZ, RZ, R110 ;  /* 0x000000ffff627224 */ /* 0x000fe400078e006e */
[----:B------:R-:W-:Y:S02]  /*27f30*/  IMAD.MOV.U32 R99, RZ, RZ, R111 ;  /* 0x000000ffff637224 */ /* 0x000fe400078e006f */
[----:B------:R-:W-:Y:S02]  /*27f40*/  IMAD.MOV.U32 R110, RZ, RZ, R120 ;  /* 0x000000ffff6e7224 */ /* 0x000fe400078e0078 */
[----:B------:R-:W-:Y:S01]  /*27f50*/  IMAD.MOV.U32 R111, RZ, RZ, R121 ;  /* 0x000000ffff6f7224 */ /* 0x000fe200078e0079 */
[----:B------:R-:W-:Y:S01]  /*27f60*/  MOV R102, R114 ;  /* 0x0000007200667202 */ /* 0x000fe20000000f00 */
[----:B------:R-:W-:Y:S01]  /*27f70*/  IMAD.MOV.U32 R103, RZ, RZ, R115 ;  /* 0x000000ffff677224 */ /* 0x000fe200078e0073 */
[----:B--2---:R2:W-:Y:S04]  /*27f80*/  STL [R1+0x1b8], R130 ;  /* 0x0001b88201007387 */ /* 0x0045e80000100800 */
[----:B------:R-:W4:Y:S01]  /*27f90*/  LDL.LU.64 R116, [R1+0x2e0] ;  /* 0x0002e00001747983 */ /* 0x000f220000300a00 */
[----:B-1----:R-:W-:-:S03]  /*27fa0*/  MOV R4, R131 ;  /* 0x0000008300047202 */ /* 0x002fc60000000f00 */
[----:B------:R-:W4:Y:S04]  /*27fb0*/  LDL.LU.64 R122, [R1+0x2f0] ;  /* 0x0002f000017a7983 */ /* 0x000f280000300a00 */
[----:B------:R-:W4:Y:S01]  /*27fc0*/  LDL.LU.64 R118, [R1+0x288] ;  /* 0x0002880001767983 */ /* 0x000f220000300a00 */
[----:B---3--:R-:W-:-:S03]  /*27fd0*/  IMAD.MOV.U32 R114, RZ, RZ, R128 ;  /* 0x000000ffff727224 */ /* 0x008fc600078e0080 */
[----:B------:R-:W3:Y:S01]  /*27fe0*/  LDL.LU.64 R120, [R1+0x330] ;  /* 0x0003300001787983 */ /* 0x000ee20000300a00 */
[----:B------:R-:W-:-:S03]  /*27ff0*/  IMAD.MOV.U32 R115, RZ, RZ, R129 ;  /* 0x000000ffff737224 */ /* 0x000fc600078e0081 */
[----:B------:R1:W-:Y:S04]  /*28000*/  STL [R1+0x1b4], R4 ;  /* 0x0001b40401007387 */ /* 0x0003e80000100800 */
[----:B------:R-:W-:Y:S04]  /*28010*/  STL [R1+0x1c0], R80 ;  /* 0x0001c05001007387 */ /* 0x000fe80000100800 */
[----:B------:R-:W3:Y:S04]  /*28020*/  LDL.LU.64 R124, [R1+0x278] ;  /* 0x00027800017c7983 */ /* 0x000ee80000300a00 */
[----:B------:R-:W3:Y:S04]  /*28030*/  LDL.LU.64 R128, [R1+0x328] ;  /* 0x0003280001807983 */ /* 0x000ee80000300a00 */
[----:B--2---:R-:W2:Y:S01]  /*28040*/  LDL.LU.64 R130, [R1+0x310] ;  /* 0x0003100001827983 */ /* 0x004ea20000300a00 */
[----:B-1----:R-:W-:-:S03]  /*28050*/  IMAD.MOV.U32 R4, RZ, RZ, R81 ;  /* 0x000000ffff047224 */ /* 0x002fc600078e0051 */
[----:B------:R-:W-:Y:S04]  /*28060*/  STL [R1+0x1c8], R82 ;  /* 0x0001c85201007387 */ /* 0x000fe80000100800 */
        /* <DEDUP_REMOVED lines=28> */
[----:B-1----:R-:W-:Y:S02]  /*28230*/  IMAD.MOV.U32 R4, RZ, RZ, R115 ;  /* 0x000000ffff047224 */ /* 0x002fe400078e0073 */
[----:B----4-:R-:W-:Y:S04]  /*28240*/  STL [R1+0x218], R116 ;  /* 0x0002187401007387 */ /* 0x010fe80000100800 */
[----:B------:R1:W-:Y:S02]  /*28250*/  STL [R1+0x20c], R4 ;  /* 0x00020c0401007387 */ /* 0x0003e40000100800 */
[----:B-1----:R-:W-:-:S05]  /*28260*/  MOV R4, R117 ;  /* 0x0000007500047202 */ /* 0x002fca0000000f00 */
[----:B------:R1:W-:Y:S04]  /*28270*/  STL [R1+0x214], R4 ;  /* 0x0002140401007387 */ /* 0x0003e80000100800 */
[----:B------:R-:W-:Y:S01]  /*28280*/  STL [R1+0x220], R122 ;  /* 0x0002207a01007387 */ /* 0x000fe20000100800 */
[----:B-1----:R-:W-:-:S05]  /*28290*/  IMAD.MOV.U32 R4, RZ, RZ, R123 ;  /* 0x000000ffff047224 */ /* 0x002fca00078e007b */
[----:B------:R1:W-:Y:S04]  /*282a0*/  STL [R1+0x21c], R4 ;  /* 0x00021c0401007387 */ /* 0x0003e80000100800 */
[----:B--2---:R2:W-:Y:S01]  /*282b0*/  STL [R1+0x228], R130 ;  /* 0x0002288201007387 */ /* 0x0045e20000100800 */
[----:B---3--:R-:W-:-:S03]  /*282c0*/  MOV R56, R128 ;  /* 0x0000008000387202 */ /* 0x008fc60000000f00 */
[----:B------:R-:W3:Y:S01]  /*282d0*/  LDL.LU.64 R98, [R1+0x3b8] ;  /* 0x0003b80001627983 */ /* 0x000ee20000300a00 */
[----:B-1----:R-:W-:-:S03]  /*282e0*/  IMAD.MOV.U32 R4, RZ, RZ, R131 ;  /* 0x000000ffff047224 */ /* 0x002fc600078e0083 */
[----:B------:R-:W4:Y:S01]  /*282f0*/  LDL.LU.64 R78, [R1+0x378] ;  /* 0x00037800014e7983 */ /* 0x000f220000300a00 */
[----:B------:R-:W-:-:S03]  /*28300*/  IMAD.MOV.U32 R57, RZ, RZ, R129 ;  /* 0x000000ffff397224 */ /* 0x000fc600078e0081 */
[----:B------:R-:W3:Y:S04]  /*28310*/  LDL.LU.64 R76, [R1+0x2e8] ;  /* 0x0002e800014c7983 */ /* 0x000ee80000300a00 */
[----:B------:R-:W3:Y:S04]  /*28320*/  LDL.LU.64 R60, [R1+0x338] ;  /* 0x00033800013c7983 */ /* 0x000ee80000300a00 */
[----:B------:R-:W4:Y:S04]  /*28330*/  LDL.LU.64 R128, [R1+0x3c0] ;  /* 0x0003c00001807983 */ /* 0x000f280000300a00 */
[----:B------:R1:W-:Y:S04]  /*28340*/  STL [R1+0x224], R4 ;  /* 0x0002240401007387 */ /* 0x0003e80000100800 */
[----:B------:R-:W4:Y:S04]  /*28350*/  LDL.LU.64 R64, [R1+0x318] ;  /* 0x0003180001407983 */ /* 0x000f280000300a00 */
        /* <DEDUP_REMOVED lines=8> */
[----:B------:R-:W-:-:S03]  /*283e0*/  IMAD.MOV.U32 R68, RZ, RZ, R124 ;  /* 0x000000ffff447224 */ /* 0x000fc600078e007c */
[----:B------:R-:W2:Y:S01]  /*283f0*/  LDL.LU.64 R94, [R1+0x2d8] ;  /* 0x0002d800015e7983 */ /* 0x000ea20000300a00 */
[----:B------:R-:W-:-:S03]  /*28400*/  IMAD.MOV.U32 R69, RZ, RZ, R125 ;  /* 0x000000ffff457224 */ /* 0x000fc600078e007d */
[----:B------:R-:W2:Y:S04]  /*28410*/  LDL.LU.64 R110, [R1+0x460] ;  /* 0x00046000016e7983 */ /* 0x000ea80000300a00 */
[----:B------:R-:W2:Y:S01]  /*28420*/  LDL.LU.64 R114, [R1+0x420] ;  /* 0x0004200001727983 */ /* 0x000ea20000300a00 */
[----:B------:R-:W-:-:S03]  /*28430*/  IMAD.MOV.U32 R52, RZ, RZ, R120 ;  /* 0x000000ffff347224 */ /* 0x000fc600078e0078 */
[----:B------:R-:W2:Y:S01]  /*28440*/  LDL.LU.64 R80, [R1+0x298] ;  /* 0x0002980001507983 */ /* 0x000ea20000300a00 */
[----:B------:R-:W-:-:S03]  /*28450*/  MOV R53, R121 ;  /* 0x0000007900357202 */ /* 0x000fc60000000f00 */
[----:B------:R-:W2:Y:S01]  /*28460*/  LDL.LU.64 R124, [R1+0x3f8] ;  /* 0x0003f800017c7983 */ /* 0x000ea20000300a00 */
[----:B------:R-:W-:-:S03]  /*28470*/  IMAD.MOV.U32 R44, RZ, RZ, R118 ;  /* 0x000000ffff2c7224 */ /* 0x000fc600078e0076 */
[----:B------:R-:W2:Y:S01]  /*28480*/  LDL.LU.64 R116, [R1+0x428] ;  /* 0x0004280001747983 */ /* 0x000ea20000300a00 */
[----:B------:R-:W-:-:S03]  /*28490*/  IMAD.MOV.U32 R45, RZ, RZ, R119 ;  /* 0x000000ffff2d7224 */ /* 0x000fc600078e0077 */
[----:B------:R-:W2:Y:S04]  /*284a0*/  LDL.LU.64 R122, [R1+0x3a8] ;  /* 0x0003a800017a7983 */ /* 0x000ea80000300a00 */
[----:B------:R-:W2:Y:S04]  /*284b0*/  LDL.64 R120, [R1+0x438] ;  /* 0x0004380001787983 */ /* 0x000ea80000100a00 */
[----:B------:R-:W2:Y:S04]  /*284c0*/  LDL.LU.64 R118, [R1+0x400] ;  /* 0x0004000001767983 */ /* 0x000ea80000300a00 */
[----:B------:R-:W2:Y:S04]  /*284d0*/  LDL.LU.64 R74, [R1+0x388] ;  /* 0x00038800014a7983 */ /* 0x000ea80000300a00 */
[----:B------:R-:W2:Y:S01]  /*284e0*/  LDL.LU.64 R48, [R1+0x2c8] ;  /* 0x0002c80001307983 */ /* 0x000ea20000300a00 */
[----:B-1----:R-:W-:-:S03]  /*284f0*/  IMAD.MOV.U32 R4, RZ, RZ, R53 ;  /* 0x000000ffff047224 */ /* 0x002fc600078e0035 */
[----:B------:R-:W-:Y:S04]  /*28500*/  STL [R1+0x230], R52 ;  /* 0x0002303401007387 */ /* 0x000fe80000100800 */
[----:B------:R1:W-:Y:S04]  /*28510*/  STL [R1+0x22c], R4 ;  /* 0x00022c0401007387 */ /* 0x0003e80000100800 */
[----:B------:R-:W-:Y:S01]  /*28520*/  STL [R1+0x238], R56 ;  /* 0x0002383801007387 */ /* 0x000fe20000100800 */
[----:B-1----:R-:W-:-:S05]  /*28530*/  MOV R4, R57 ;  /* 0x0000003900047202 */ /* 0x002fca0000000f00 */
[----:B------:R3:W-:Y:S02]  /*28540*/  STL [R1+0x234], R4 ;  /* 0x0002340401007387 */ /* 0x0007e40000100800 */
[----:B---3--:R-:W-:Y:S02]  /*28550*/  IMAD.MOV.U32 R4, RZ, RZ, R61 ;  /* 0x000000ffff047224 */ /* 0x008fe400078e003d */
[----:B------:R-:W-:Y:S04]  /*28560*/  STL [R1+0x240], R60 ;  /* 0x0002403c01007387 */ /* 0x000fe80000100800 */
[----:B------:R1:W-:Y:S04]  /*28570*/  STL [R1+0x23c], R4 ;  /* 0x00023c0401007387 */ /* 0x0003e80000100800 */
[----:B------:R3:W-:Y:S04]  /*28580*/  STL [R1+0x248], R126 ;  /* 0x0002487e01007387 */ /* 0x0007e80000100800 */
[----:B------:R-:W4:Y:S01]  /*28590*/  LDL.LU.64 R52, [R1+0x350] ;  /* 0x0003500001347983 */ /* 0x000f220000300a00 */
[----:B-1----:R-:W-:-:S03]  /*285a0*/  IMAD.MOV.U32 R4, RZ, RZ, R127 ;  /* 0x000000ffff047224 */ /* 0x002fc600078e007f */
[----:B--2---:R-:W-:Y:S04]  /*285b0*/  STL [R1+0x250], R48 ;  /* 0x0002503001007387 */ /* 0x004fe80000100800 */
[----:B------:R1:W-:Y:S04]  /*285c0*/  STL [R1+0x244], R4 ;  /* 0x0002440401007387 */ /* 0x0003e80000100800 */
[----:B---3--:R-:W2:Y:S04]  /*285d0*/  LDL.LU.64 R126, [R1+0x4a0] ;  /* 0x0004a000017e7983 */ /* 0x008ea80000300a00 */
[----:B------:R-:W3:Y:S01]  /*285e0*/  LDL.LU.64 R56, [R1+0x260] ;  /* 0x0002600001387983 */ /* 0x000ee20000300a00 */
[----:B-1----:R-:W-:-:S02]  /*285f0*/  IMAD.MOV.U32 R4, RZ, RZ, R49 ;  /* 0x000000ffff047224 */ /* 0x002fc400078e0031 */
[----:B----4-:R-:W-:Y:S01]  /*28600*/  IMAD.MOV.U32 R60, RZ, RZ, R64 ;  /* 0x000000ffff3c7224 */ /* 0x010fe200078e0040 */
[----:B------:R-:W-:Y:S01]  /*28610*/  MOV R64, R72 ;  /* 0x0000004800407202 */ /* 0x000fe20000000f00 */
[----:B------:R-:W-:Y:S02]  /*28620*/  IMAD.MOV.U32 R61, RZ, RZ, R65 ;  /* 0x000000ffff3d7224 */ /* 0x000fe400078e0041 */
[----:B------:R-:W-:Y:S02]  /*28630*/  IMAD.MOV.U32 R65, RZ, RZ, R73 ;  /* 0x000000ffff417224 */ /* 0x000fe400078e0049 */
[----:B------:R-:W4:Y:S04]  /*28640*/  LDL.LU.64 R72, [R1+0x358] ;  /* 0x0003580001487983 */ /* 0x000f280000300a00 */
[----:B------:R1:W-:Y:S04]  /*28650*/  STL [R1+0x24c], R4 ;  /* 0x00024c0401007387 */ /* 0x0003e80000100800 */
[----:B------:R-:W-:Y:S04]  /*28660*/  STL [R1+0x258], R44 ;  /* 0x0002582c01007387 */ /* 0x000fe80000100800 */
[----:B------:R-:W2:Y:S01]  /*28670*/  LDL.LU.64 R48, [R1+0x270] ;  /* 0x0002700001307983 */ /* 0x000ea20000300a00 */
[----:B-1----:R-:W-:-:S05]  /*28680*/  MOV R4, R45 ;  /* 0x0000002d00047202 */ /* 0x002fca0000000f00 */
[----:B------:R3:W-:Y:S02]  /*28690*/  STL [R1+0x254], R4 ;  /* 0x0002540401007387 */ /* 0x0007e40000100800 */
[----:B---3--:R-:W-:Y:S02]  /*286a0*/  IMAD.MOV.U32 R4, RZ, RZ, R57 ;  /* 0x000000ffff047224 */ /* 0x008fe400078e0039 */
[----:B------:R-:W-:Y:S04]  /*286b0*/  STL [R1+0x260], R56 ;  /* 0x0002603801007387 */ /* 0x000fe80000100800 */
[----:B------:R1:W-:Y:S04]  /*286c0*/  STL [R1+0x25c], R4 ;  /* 0x00025c0401007387 */ /* 0x0003e80000100800 */
[----:B------:R3:W-:Y:S01]  /*286d0*/  STL [R1+0x268], R68 ;  /* 0x0002684401007387 */ /* 0x0007e20000100800 */
[----:B-1----:R-:W-:-:S05]  /*286e0*/  MOV R4, R69 ;  /* 0x0000004500047202 */ /* 0x002fca0000000f00 */
[----:B------:R2:W-:Y:S01]  /*286f0*/  STL [R1+0x264], R4 ;  /* 0x0002640401007387 */ /* 0x0005e20000100800 */
[----:B---3--:R-:W-:Y:S02]  /*28700*/  IMAD.MOV.U32 R68, RZ, RZ, R74 ;  /* 0x000000ffff447224 */ /* 0x008fe400078e004a */
[----:B------:R-:W-:Y:S02]  /*28710*/  IMAD.MOV.U32 R69, RZ, RZ, R75 ;  /* 0x000000ffff457224 */ /* 0x000fe400078e004b */
[----:B------:R-:W3:Y:S01]  /*28720*/  LDL.LU.64 R74, [R1+0x2d0] ;  /* 0x0002d000014a7983 */ /* 0x000ee20000300a00 */
[----:B------:R-:W-:Y:S02]  /*28730*/  IMAD.MOV.U32 R56, RZ, RZ, R60 ;  /* 0x000000ffff387224 */ /* 0x000fe400078e003c */
[----:B------:R-:W-:Y:S02]  /*28740*/  IMAD.MOV.U32 R57, RZ, RZ, R61 ;  /* 0x000000ffff397224 */ /* 0x000fe400078e003d */
[----:B------:R-:W3:Y:S01]  /*28750*/  LDL.LU.64 R60, [R1+0x2a0] ;  /* 0x0002a000013c7983 */ /* 0x000ee20000300a00 */
[----:B--2---:R-:W-:-:S03]  /*28760*/  IMAD.MOV.U32 R4, RZ, RZ, R49 ;  /* 0x000000ffff047224 */ /* 0x004fc600078e0031 */
[----:B------:R-:W-:Y:S04]  /*28770*/  STL [R1+0x270], R48 ;  /* 0x0002703001007387 */ /* 0x000fe80000100800 */
[----:B------:R-:W-:Y:S04]  /*28780*/  STL [R1+0x278], R52 ;  /* 0x0002783401007387 */ /* 0x000fe80000100800 */
[----:B------:R1:W-:Y:S02]  /*28790*/  STL [R1+0x26c], R4 ;  /* 0x00026c0401007387 */ /* 0x0003e40000100800 */
[----:B-1----:R-:W-:-:S05]  /*287a0*/  MOV R4, R53 ;  /* 0x0000003500047202 */ /* 0x002fca0000000f00 */
[----:B------:R1:W-:Y:S04]  /*287b0*/  STL [R1+0x274], R4 ;  /* 0x0002740401007387 */ /* 0x0003e80000100800 */
[----:B----4-:R2:W-:Y:S01]  /*287c0*/  STL [R1+0x280], R72 ;  /* 0x0002804801007387 */ /* 0x0105e20000100800 */
[----:B-1----:R-:W-:-:S05]  /*287d0*/  IMAD.MOV.U32 R4, RZ, RZ, R73 ;  /* 0x000000ffff047224 */ /* 0x002fca00078e0049 */
[----:B------:R1:W-:Y:S01]  /*287e0*/  STL [R1+0x27c], R4 ;  /* 0x00027c0401007387 */ /* 0x0003e20000100800 */
[----:B--2---:R-:W-:Y:S02]  /*287f0*/  IMAD.MOV.U32 R72, RZ, RZ, R94 ;  /* 0x000000ffff487224 */ /* 0x004fe400078e005e */
[----:B------:R-:W-:Y:S02]  /*28800*/  IMAD.MOV.U32 R73, RZ, RZ, R95 ;  /* 0x000000ffff497224 */ /* 0x000fe400078e005f */
[----:B------:R-:W2:Y:S01]  /*28810*/  LDL.LU.64 R94, [R1+0x2b0] ;  /* 0x0002b000015e7983 */ /* 0x000ea20000300a00 */
[----:B-1----:R-:W-:-:S03]  /*28820*/  MOV R4, R57 ;  /* 0x0000003900047202 */ /* 0x002fc60000000f00 */
[----:B------:R-:W-:Y:S04]  /*28830*/  STL [R1+0x288], R56 ;  /* 0x0002883801007387 */ /* 0x000fe80000100800 */
[----:B------:R3:W-:Y:S02]  /*28840*/  STL [R1+0x284], R4 ;  /* 0x0002840401007387 */ /* 0x0007e40000100800 */
[----:B---3--:R-:W-:Y:S02]  /*28850*/  IMAD.MOV.U32 R4, RZ, RZ, R75 ;  /* 0x000000ffff047224 */ /* 0x008fe400078e004b */
[----:B------:R-:W-:Y:S04]  /*28860*/  STL [R1+0x290], R74 ;  /* 0x0002904a01007387 */ /* 0x000fe80000100800 */
[----:B------:R-:W-:Y:S04]  /*28870*/  STL [R1+0x298], R80 ;  /* 0x0002985001007387 */ /* 0x000fe80000100800 */
[----:B------:R1:W-:Y:S02]  /*28880*/  STL [R1+0x28c], R4 ;  /* 0x00028c0401007387 */ /* 0x0003e40000100800 */
[----:B-1----:R-:W-:-:S02]  /*28890*/  MOV R4, R81 ;  /* 0x0000005100047202 */ /* 0x002fc40000000f00 */
[----:B------:R-:W3:Y:S01]  /*288a0*/  LDL.LU.64 R80, [R1+0x390] ;  /* 0x0003900001507983 */ /* 0x000ee20000300a00 */
[----:B------:R-:W-:Y:S02]  /*288b0*/  IMAD.MOV.U32 R74, RZ, RZ, R76 ;  /* 0x000000ffff4a7224 */ /* 0x000fe400078e004c */
[----:B------:R-:W-:Y:S01]  /*288c0*/  IMAD.MOV.U32 R75, RZ, RZ, R77 ;  /* 0x000000ffff4b7224 */ /* 0x000fe200078e004d */
[----:B------:R1:W-:Y:S01]  /*288d0*/  STL [R1+0x294], R4 ;  /* 0x0002940401007387 */ /* 0x0003e20000100800 */
[----:B------:R-:W-:Y:S02]  /*288e0*/  IMAD.MOV.U32 R76, RZ, RZ, R86 ;  /* 0x000000ffff4c7224 */ /* 0x000fe400078e0056 */
[----:B------:R-:W-:Y:S01]  /*288f0*/  IMAD.MOV.U32 R77, RZ, RZ, R87 ;  /* 0x000000ffff4d7224 */ /* 0x000fe200078e0057 */
[----:B------:R-:W-:Y:S04]  /*28900*/  STL [R1+0x2a0], R60 ;  /* 0x0002a03c01007387 */ /* 0x000fe80000100800 */
[----:B------:R-:W4:Y:S01]  /*28910*/  LDL.LU.64 R86, [R1+0x320] ;  /* 0x0003200001567983 */ /* 0x000f220000300a00 */
[----:B-1----:R-:W-:-:S05]  /*28920*/  IMAD.MOV.U32 R4, RZ, RZ, R61 ;  /* 0x000000ffff047224 */ /* 0x002fca00078e003d */
[----:B------:R1:W-:Y:S04]  /*28930*/  STL [R1+0x29c], R4 ;  /* 0x00029c0401007387 */ /* 0x0003e80000100800 */
[----:B------:R-:W-:Y:S01]  /*28940*/  STL [R1+0x2a8], R64 ;  /* 0x0002a84001007387 */ /* 0x000fe20000100800 */
[----:B-1----:R-:W-:-:S03]  /*28950*/  MOV R4, R65 ;  /* 0x0000004100047202 */ /* 0x002fc60000000f00 */
[----:B--2---:R-:W-:Y:S04]  /*28960*/  STL [R1+0x2b0], R94 ;  /* 0x0002b05e01007387 */ /* 0x004fe80000100800 */
[----:B------:R1:W-:Y:S02]  /*28970*/  STL [R1+0x2a4], R4 ;  /* 0x0002a40401007387 */ /* 0x0003e40000100800 */
[----:B-1----:R-:W-:Y:S02]  /*28980*/  IMAD.MOV.U32 R4, RZ, RZ, R95 ;  /* 0x000000ffff047224 */ /* 0x002fe400078e005f */
[----:B------:R-:W2:Y:S04]  /*28990*/  LDL.LU.64 R94, [R1+0x300] ;  /* 0x00030000015e7983 */ /* 0x000ea80000300a00 */
[----:B------:R1:W-:Y:S04]  /*289a0*/  STL [R1+0x2ac], R4 ;  /* 0x0002ac0401007387 */ /* 0x0003e80000100800 */
[----:B------:R-:W-:Y:S01]  /*289b0*/  STL [R1+0x2b8], R68 ;  /* 0x0002b84401007387 */ /* 0x000fe20000100800 */
[----:B-1----:R-:W-:-:S05]  /*289c0*/  IMAD.MOV.U32 R4, RZ, RZ, R69 ;  /* 0x000000ffff047224 */ /* 0x002fca00078e0045 */
[----:B------:R3:W-:Y:S02]  /*289d0*/  STL [R1+0x2b4], R4 ;  /* 0x0002b40401007387 */ /* 0x0007e40000100800 */
[----:B---3--:R-:W-:Y:S02]  /*289e0*/  IMAD.MOV.U32 R4, RZ, RZ, R81 ;  /* 0x000000ffff047224 */ /* 0x008fe400078e0051 */
[----:B------:R1:W-:Y:S04]  /*289f0*/  STL [R1+0x2c0], R80 ;  /* 0x0002c05001007387 */ /* 0x0003e80000100800 */
[----:B------:R3:W-:Y:S04]  /*28a00*/  STL [R1+0x2bc], R4 ;  /* 0x0002bc0401007387 */ /* 0x0007e80000100800 */
[----:B-1----:R-:W2:Y:S01]  /*28a10*/  LDL.LU.64 R80, [R1+0x2f8] ;  /* 0x0002f80001507983 */ /* 0x002ea20000300a00 */
[----:B---3--:R-:W-:-:S03]  /*28a20*/  MOV R4, R83 ;  /* 0x0000005300047202 */ /* 0x008fc60000000f00 */
[----:B------:R1:W-:Y:S04]  /*28a30*/  STL [R1+0x2c8], R82 ;  /* 0x0002c85201007387 */ /* 0x0003e80000100800 */
[----:B------:R4:W-:Y:S04]  /*28a40*/  STL [R1+0x2c4], R4 ;  /* 0x0002c40401007387 */ /* 0x0009e80000100800 */
[----:B-1----:R-:W3:Y:S01]  /*28a50*/  LDL.LU.64 R82, [R1+0x3d0] ;  /* 0x0003d00001527983 */ /* 0x002ee20000300a00 */
[----:B----4-:R-:W-:-:S03]  /*28a60*/  IMAD.MOV.U32 R4, RZ, RZ, R87 ;  /* 0x000000ffff047224 */ /* 0x010fc600078e0057 */
[----:B------:R1:W-:Y:S04]  /*28a70*/  STL [R1+0x2d0], R86 ;  /* 0x0002d05601007387 */ /* 0x0003e80000100800 */
[----:B------:R-:W-:Y:S04]  /*28a80*/  STL [R1+0x2d8], R72 ;  /* 0x0002d84801007387 */ /* 0x000fe80000100800 */
[----:B------:R4:W-:Y:S01]  /*28a90*/  STL [R1+0x2cc], R4 ;  /* 0x0002cc0401007387 */ /* 0x0009e20000100800 */
[----:B-1----:R-:W-:Y:S02]  /*28aa0*/  IMAD.MOV.U32 R86, RZ, RZ, R90 ;  /* 0x000000ffff567224 */ /* 0x002fe400078e005a */
[----:B------:R-:W-:-:S02]  /*28ab0*/  IMAD.MOV.U32 R87, RZ, RZ, R91 ;  /* 0x000000ffff577224 */ /* 0x000fc400078e005b */
[----:B------:R-:W3:Y:S01]  /*28ac0*/  LDL.LU.64 R90, [R1+0x398] ;  /* 0x00039800015a7983 */ /* 0x000ee20000300a00 */
[----:B----4-:R-:W-:-:S05]  /*28ad0*/  MOV R4, R73 ;  /* 0x0000004900047202 */ /* 0x010fca0000000f00 */
[----:B------:R1:W-:Y:S04]  /*28ae0*/  STL [R1+0x2d4], R4 ;  /* 0x0002d40401007387 */ /* 0x0003e80000100800 */
[----:B--2---:R2:W-:Y:S01]  /*28af0*/  STL [R1+0x2e0], R94 ;  /* 0x0002e05e01007387 */ /* 0x0045e20000100800 */
[----:B-1----:R-:W-:-:S05]  /*28b00*/  IMAD.MOV.U32 R4, RZ, RZ, R95 ;  /* 0x000000ffff047224 */ /* 0x002fca00078e005f */
[----:B------:R1:W-:Y:S01]  /*28b10*/  STL [R1+0x2dc], R4 ;  /* 0x0002dc0401007387 */ /* 0x0003e20000100800 */
[----:B--2---:R-:W-:Y:S02]  /*28b20*/  IMAD.MOV.U32 R94, RZ, RZ, R98 ;  /* 0x000000ffff5e7224 */ /* 0x004fe400078e0062 */
[----:B------:R-:W-:Y:S01]  /*28b30*/  IMAD.MOV.U32 R95, RZ, RZ, R99 ;  /* 0x000000ffff5f7224 */ /* 0x000fe200078e0063 */
[----:B------:R-:W-:Y:S04]  /*28b40*/  STL [R1+0x2e8], R74 ;  /* 0x0002e84a01007387 */ /* 0x000fe80000100800 */
[----:B------:R-:W2:Y:S01]  /*28b50*/  LDL.LU.64 R98, [R1+0x360] ;  /* 0x0003600001627983 */ /* 0x000ea20000300a00 */
[----:B-1----:R-:W-:-:S05]  /*28b60*/  MOV R4, R75 ;  /* 0x0000004b00047202 */ /* 0x002fca0000000f00 */
[----:B------:R1:W-:Y:S02]  /*28b70*/  STL [R1+0x2e4], R4 ;  /* 0x0002e40401007387 */ /* 0x0003e40000100800 */
[----:B-1----:R-:W-:Y:S02]  /*28b80*/  IMAD.MOV.U32 R4, RZ, RZ, R81 ;  /* 0x000000ffff047224 */ /* 0x002fe400078e0051 */
[----:B------:R1:W-:Y:S04]  /*28b90*/  STL [R1+0x2f0], R80 ;  /* 0x0002f05001007387 */ /* 0x0003e80000100800 */
[----:B------:R4:W-:Y:S04]  /*28ba0*/  STL [R1+0x2ec], R4 ;  /* 0x0002ec0401007387 */ /* 0x0009e80000100800 */
[----:B------:R-:W-:Y:S04]  /*28bb0*/  STL [R1+0x2f8], R76 ;  /* 0x0002f84c01007387 */ /* 0x000fe80000100800 */
[----:B-1----:R-:W2:Y:S01]  /*28bc0*/  LDL.LU.64 R80, [R1+0x340] ;  /* 0x0003400001507983 */ /* 0x002ea20000300a00 */
[----:B----4-:R-:W-:-:S05]  /*28bd0*/  IMAD.MOV.U32 R4, RZ, RZ, R77 ;  /* 0x000000ffff047224 */ /* 0x010fca00078e004d */
[----:B------:R1:W-:Y:S04]  /*28be0*/  STL [R1+0x2f4], R4 ;  /* 0x0002f40401007387 */ /* 0x0003e80000100800 */
[----:B---3--:R3:W-:Y:S01]  /*28bf0*/  STL [R1+0x300], R82 ;  /* 0x0003005201007387 */ /* 0x0087e20000100800 */
[----:B-1----:R-:W-:-:S03]  /*28c00*/  IMAD.MOV.U32 R4, RZ, RZ, R83 ;  /* 0x000000ffff047224 */ /* 0x002fc600078e0053 */
[----:B---3--:R-:W3:Y:S04]  /*28c10*/  LDL.LU.64 R82, [R1+0x408] ;  /* 0x0004080001527983 */ /* 0x008ee80000300a00 */
[----:B------:R1:W-:Y:S04]  /*28c20*/  STL [R1+0x2fc], R4 ;  /* 0x0002fc0401007387 */ /* 0x0003e80000100800 */
[----:B------:R4:W-:Y:S01]  /*28c30*/  STL [R1+0x308], R122 ;  /* 0x0003087a01007387 */ /* 0x0009e20000100800 */
[----:B-1----:R-:W-:-:S05]  /*28c40*/  MOV R4, R123 ;  /* 0x0000007b00047202 */ /* 0x002fca0000000f00 */
[----:B------:R1:W-:Y:S01]  /*28c50*/  STL [R1+0x304], R4 ;  /* 0x0003040401007387 */ /* 0x0003e20000100800 */
[----:B----4-:R-:W-:Y:S02]  /*28c60*/  IMAD.MOV.U32 R122, RZ, RZ, R126 ;  /* 0x000000ffff7a7224 */ /* 0x010fe400078e007e */
[----:B------:R-:W-:Y:S01]  /*28c70*/  IMAD.MOV.U32 R123, RZ, RZ, R127 ;  /* 0x000000ffff7b7224 */ /* 0x000fe200078e007f */
[----:B------:R4:W-:Y:S04]  /*28c80*/  STL [R1+0x310], R90 ;  /* 0x0003105a01007387 */ /* 0x0009e80000100800 */
[----:B------:R-:W3:Y:S01]  /*28c90*/  LDL.LU.64 R126, [R1+0x3d8] ;  /* 0x0003d800017e7983 */ /* 0x000ee20000300a00 */
[----:B-1----:R-:W-:-:S03]  /*28ca0*/  IMAD.MOV.U32 R4, RZ, RZ, R91 ;  /* 0x000000ffff047224 */ /* 0x002fc600078e005b */
[----:B------:R-:W-:Y:S04]  /*28cb0*/  STL [R1+0x318], R78 ;  /* 0x0003184e01007387 */ /* 0x000fe80000100800 */
[----:B------:R1:W-:Y:S01]  /*28cc0*/  STL [R1+0x30c], R4 ;  /* 0x00030c0401007387 */ /* 0x0003e20000100800 */
[----:B----4-:R-:W-:Y:S01]  /*28cd0*/  MOV R90, R94 ;  /* 0x0000005e005a7202 */ /* 0x010fe20000000f00 */
[----:B------:R-:W-:Y:S02]  /*28ce0*/  IMAD.MOV.U32 R91, RZ, RZ, R95 ;  /* 0x000000ffff5b7224 */ /* 0x000fe400078e005f */
[----:B------:R-:W4:Y:S01]  /*28cf0*/  LDL.LU.64 R94, [R1+0x3a0] ;  /* 0x0003a000015e7983 */ /* 0x000f220000300a00 */
[----:B-1----:R-:W-:-:S05]  /*28d00*/  IMAD.MOV.U32 R4, RZ, RZ, R79 ;  /* 0x000000ffff047224 */ /* 0x002fca00078e004f */
[----:B------:R1:W-:Y:S04]  /*28d10*/  STL [R1+0x314], R4 ;  /* 0x0003140401007387 */ /* 0x0003e80000100800 */
[----:B--2---:R2:W-:Y:S01]  /*28d20*/  STL [R1+0x320], R98 ;  /* 0x0003206201007387 */ /* 0x0045e20000100800 */
[----:B-1----:R-:W-:-:S03]  /*28d30*/  IMAD.MOV.U32 R4, RZ, RZ, R99 ;  /* 0x000000ffff047224 */ /* 0x002fc600078e0063 */
[----:B------:R-:W-:Y:S04]  /*28d40*/  STL [R1+0x328], R102 ;  /* 0x0003286601007387 */ /* 0x000fe80000100800 */
[----:B------:R1:W-:Y:S04]  /*28d50*/  STL [R1+0x31c], R4 ;  /* 0x00031c0401007387 */ /* 0x0003e80000100800 */
[----:B--2---:R-:W2:Y:S01]  /*28d60*/  LDL.LU.64 R98, [R1+0x370] ;  /* 0x0003700001627983 */ /* 0x004ea20000300a00 */
[----:B-1----:R-:W-:Y:S01]  /*28d70*/  MOV R4, R103 ;  /* 0x0000006700047202 */ /* 0x002fe20000000f00 */
[----:B------:R-:W-:-:S02]  /*28d80*/  IMAD.MOV.U32 R102, RZ, RZ, R112 ;  /* 0x000000ffff667224 */ /* 0x000fc400078e0070 */
[----:B------:R-:W-:Y:S02]  /*28d90*/  IMAD.MOV.U32 R103, RZ, RZ, R113 ;  /* 0x000000ffff677224 */ /* 0x000fe400078e0071 */
[----:B------:R1:W-:Y:S04]  /*28da0*/  STL [R1+0x324], R4 ;  /* 0x0003240401007387 */ /* 0x0003e80000100800 */
[----:B------:R-:W-:Y:S04]  /*28db0*/  STL [R1+0x330], R80 ;  /* 0x0003305001007387 */ /* 0x000fe80000100800 */
[----:B------:R-:W2:Y:S01]  /*28dc0*/  LDL.LU.64 R112, [R1+0x448] ;  /* 0x0004480001707983 */ /* 0x000ea20000300a00 */
[----:B-1----:R-:W-:-:S05]  /*28dd0*/  IMAD.MOV.U32 R4, RZ, RZ, R81 ;  /* 0x000000ffff047224 */ /* 0x002fca00078e0051 */
[----:B------:R1:W-:Y:S04]  /*28de0*/  STL [R1+0x32c], R4 ;  /* 0x00032c0401007387 */ /* 0x0003e80000100800 */
[----:B------:R3:W-:Y:S01]  /*28df0*/  STL [R1+0x338], R114 ;  /* 0x0003387201007387 */ /* 0x0007e20000100800 */
[----:B-1----:R-:W-:-:S05]  /*28e00*/  MOV R4, R115 ;  /* 0x0000007300047202 */ /* 0x002fca0000000f00 */
[----:B------:R1:W-:Y:S01]  /*28e10*/  STL [R1+0x334], R4 ;  /* 0x0003340401007387 */ /* 0x0003e20000100800 */
[----:B---3--:R-:W-:Y:S02]  /*28e20*/  IMAD.MOV.U32 R114, RZ, RZ, R120 ;  /* 0x000000ffff727224 */ /* 0x008fe400078e0078 */
[----:B------:R-:W-:Y:S01]  /*28e30*/  IMAD.MOV.U32 R115, RZ, RZ, R121 ;  /* 0x000000ffff737224 */ /* 0x000fe200078e0079 */
[----:B------:R-:W-:Y:S04]  /*28e40*/  STL [R1+0x340], R82 ;  /* 0x0003405201007387 */ /* 0x000fe80000100800 */
[----:B------:R-:W3:Y:S01]  /*28e50*/  LDL.LU.64 R120, [R1+0x410] ;  /* 0x0004100001787983 */ /* 0x000ee20000300a00 */
[----:B-1----:R-:W-:-:S05]  /*28e60*/  IMAD.MOV.U32 R4, RZ, RZ, R83 ;  /* 0x000000ffff047224 */ /* 0x002fca00078e0053 */
[----:B------:R1:W-:Y:S04]  /*28e70*/  STL [R1+0x33c], R4 ;  /* 0x00033c0401007387 */ /* 0x0003e80000100800 */
[----:B------:R-:W-:Y:S01]  /*28e80*/  STL [R1+0x348], R86 ;  /* 0x0003485601007387 */ /* 0x000fe20000100800 */
[----:B-1----:R-:W-:-:S05]  /*28e90*/  MOV R4, R87 ;  /* 0x0000005700047202 */ /* 0x002fca0000000f00 */
[----:B------:R1:W-:Y:S04]  /*28ea0*/  STL [R1+0x344], R4 ;  /* 0x0003440401007387 */ /* 0x0003e80000100800 */
[----:B------:R4:W-:Y:S01]  /*28eb0*/  STL [R1+0x350], R126 ;  /* 0x0003507e01007387 */ /* 0x0009e20000100800 */
[----:B-1----:R-:W-:-:S03]  /*28ec0*/  IMAD.MOV.U32 R4, RZ, RZ, R127 ;  /* 0x000000ffff047224 */ /* 0x002fc600078e007f */
[----:B----4-:R-:W4:Y:S04]  /*28ed0*/  LDL.LU.64 R126, [R1+0x3e0] ;  /* 0x0003e000017e7983 */ /* 0x010f280000300a00 */
        /* <DEDUP_REMOVED lines=8> */
[----:B-1----:R-:W-:Y:S02]  /*28f60*/  MOV R4, R131 ;  /* 0x0000008300047202 */ /* 0x002fe40000000f00 */
[----:B------:R-:W4:Y:S04]  /*28f70*/  LDL.LU.64 R130, [R1+0x3b0] ;  /* 0x0003b00001827983 */ /* 0x000f280000300a00 */
[----:B------:R1:W-:Y:S04]  /*28f80*/  STL [R1+0x364], R4 ;  /* 0x0003640401007387 */ /* 0x0003e80000100800 */
[----:B--2---:R-:W-:Y:S01]  /*28f90*/  STL [R1+0x370], R98 ;  /* 0x0003706201007387 */ /* 0x004fe20000100800 */
[----:B-1----:R-:W-:-:S03]  /*28fa0*/  IMAD.MOV.U32 R4, RZ, RZ, R99 ;  /* 0x000000ffff047224 */ /* 0x002fc600078e0063 */
[----:B------:R-:W-:Y:S04]  /*28fb0*/  STL [R1+0x378], R106 ;  /* 0x0003786a01007387 */ /* 0x000fe80000100800 */
[----:B------:R1:W-:Y:S04]  /*28fc0*/  STL [R1+0x36c], R4 ;  /* 0x00036c0401007387 */ /* 0x0003e80000100800 */
[----:B------:R-:W2:Y:S01]  /*28fd0*/  LDL.LU.64 R94, [R1+0x470] ;  /* 0x00047000015e7983 */ /* 0x000ea20000300a00 */
[----:B-1----:R-:W-:Y:S01]  /*28fe0*/  MOV R4, R107 ;  /* 0x0000006b00047202 */ /* 0x002fe20000000f00 */
[----:B------:R-:W-:-:S02]  /*28ff0*/  IMAD.MOV.U32 R90, RZ, RZ, R102 ;  /* 0x000000ffff5a7224 */ /* 0x000fc400078e0066 */
[----:B------:R-:W-:Y:S02]  /*29000*/  IMAD.MOV.U32 R91, RZ, RZ, R103 ;  /* 0x000000ffff5b7224 */ /* 0x000fe400078e0067 */
[----:B------:R1:W-:Y:S01]  /*29010*/  STL [R1+0x374], R4 ;  /* 0x0003740401007387 */ /* 0x0003e20000100800 */
[----:B------:R-:W-:Y:S02]  /*29020*/  IMAD.MOV.U32 R98, RZ, RZ, R110 ;  /* 0x000000ffff627224 */ /* 0x000fe400078e006e */
[----:B------:R-:W-:Y:S01]  /*29030*/  IMAD.MOV.U32 R99, RZ, RZ, R111 ;  /* 0x000000ffff637224 */ /* 0x000fe200078e006f */
[----:B------:R-:W-:Y:S01]  /*29040*/  MOV R106, R114 ;  /* 0x00000072006a7202 */ /* 0x000fe20000000f00 */
[----:B------:R-:W-:Y:S01]  /*29050*/  IMAD.MOV.U32 R107, RZ, RZ, R115 ;  /* 0x000000ffff6b7224 */ /* 0x000fe200078e0073 */
[----:B------:R-:W-:Y:S04]  /*29060*/  STL [R1+0x380], R112 ;  /* 0x0003807001007387 */ /* 0x000fe80000100800 */
[----:B------:R-:W2:Y:S01]  /*29070*/  LDL.LU.64 R102, [R1+0x450] ;  /* 0x0004500001667983 */ /* 0x000ea20000300a00 */
[----:B-1----:R-:W-:-:S05]  /*29080*/  IMAD.MOV.U32 R4, RZ, RZ, R113 ;  /* 0x000000ffff047224 */ /* 0x002fca00078e0071 */
[----:B------:R1:W-:Y:S04]  /*29090*/  STL [R1+0x37c], R4 ;  /* 0x00037c0401007387 */ /* 0x0003e80000100800 */
[----:B------:R-:W-:Y:S04]  /*290a0*/  STL [R1+0x388], R116 ;  /* 0x0003887401007387 */ /* 0x000fe80000100800 */
[----:B------:R-:W2:Y:S01]  /*290b0*/  LDL.LU.64 R110, [R1+0x418] ;  /* 0x00041800016e7983 */ /* 0x000ea20000300a00 */
[----:B-1----:R-:W-:-:S05]  /*290c0*/  IMAD.MOV.U32 R4, RZ, RZ, R117 ;  /* 0x000000ffff047224 */ /* 0x002fca00078e0075 */
[----:B------:R1:W-:Y:S04]  /*290d0*/  STL [R1+0x384], R4 ;  /* 0x0003840401007387 */ /* 0x0003e80000100800 */
[----:B---3--:R-:W-:Y:S04]  /*290e0*/  STL [R1+0x390], R120 ;  /* 0x0003907801007387 */ /* 0x008fe80000100800 */
[----:B------:R-:W3:Y:S01]  /*290f0*/  LDL.LU.64 R114, [R1+0x3f0] ;  /* 0x0003f00001727983 */ /* 0x000ee20000300a00 */
[----:B-1----:R-:W-:Y:S01]  /*29100*/  IMAD.MOV.U32 R4, RZ, RZ, R121 ;  /* 0x000000ffff047224 */ /* 0x002fe200078e0079 */
[----:B------:R-:W-:Y:S01]  /*29110*/  MOV R113, R119 ;  /* 0x0000007700717202 */ /* 0x000fe20000000f00 */
[----:B------:R-:W-:-:S03]  /*29120*/  IMAD.MOV.U32 R112, RZ, RZ, R118 ;  /* 0x000000ffff707224 */ /* 0x000fc600078e0076 */
[----:B------:R1:W-:Y:S04]  /*29130*/  STL [R1+0x38c], R4 ;  /* 0x00038c0401007387 */ /* 0x0003e80000100800 */
[----:B------:R-:W-:Y:S04]  /*29140*/  STL [R1+0x398], R124 ;  /* 0x0003987c01007387 */ /* 0x000fe80000100800 */
[----:B------:R-:W3:Y:S01]  /*29150*/  LDL.LU.64 R118, [R1+0x498] ;  /* 0x0004980001767983 */ /* 0x000ee20000300a00 */
[----:B-1----:R-:W-:-:S05]  /*29160*/  MOV R4, R125 ;  /* 0x0000007d00047202 */ /* 0x002fca0000000f00 */
[----:B------:R1:W-:Y:S01]  /*29170*/  STL [R1+0x394], R4 ;  /* 0x0003940401007387 */ /* 0x0003e20000100800 */
[----:B------:R-:W-:Y:S02]  /*29180*/  IMAD.MOV.U32 R116, RZ, RZ, R122 ;  /* 0x000000ffff747224 */ /* 0x000fe400078e007a */
[----:B------:R-:W-:Y:S01]  /*29190*/  IMAD.MOV.U32 R117, RZ, RZ, R123 ;  /* 0x000000ffff757224 */ /* 0x000fe200078e007b */
[----:B----4-:R-:W-:Y:S04]  /*291a0*/  STL [R1+0x3a0], R126 ;  /* 0x0003a07e01007387 */ /* 0x010fe80000100800 */
[----:B------:R-:W4:Y:S01]  /*291b0*/  LDL.LU.64 R120, [R1+0x488] ;  /* 0x0004880001787983 */ /* 0x000f220000300a00 */
[----:B-1----:R-:W-:-:S03]  /*291c0*/  IMAD.MOV.U32 R4, RZ, RZ, R127 ;  /* 0x000000ffff047224 */ /* 0x002fc600078e007f */
[----:B------:R-:W4:Y:S04]  /*291d0*/  LDL.LU.64 R122, [R1+0x480] ;  /* 0x00048000017a7983 */ /* 0x000f280000300a00 */
[----:B------:R1:W-:Y:S04]  /*291e0*/  STL [R1+0x39c], R4 ;  /* 0x00039c0401007387 */ /* 0x0003e80000100800 */
[----:B------:R1:W-:Y:S04]  /*291f0*/  STL [R1+0x3a8], R128 ;  /* 0x0003a88001007387 */ /* 0x0003e80000100800 */
        /* <DEDUP_REMOVED lines=9> */
[----:B------:R-:W-:Y:S01]  /*29290*/  STL [R1+0x3b8], R90 ;  /* 0x0003b85a01007387 */ /* 0x000fe20000100800 */
[----:B-1----:R-:W-:-:S03]  /*292a0*/  MOV R4, R91 ;  /* 0x0000005b00047202 */ /* 0x002fc60000000f00 */
[----:B--2---:R-:W-:Y:S04]  /*292b0*/  STL [R1+0x3c0], R94 ;  /* 0x0003c05e01007387 */ /* 0x004fe80000100800 */
[----:B------:R1:W-:Y:S04]  /*292c0*/  STL [R1+0x3b4], R4 ;  /* 0x0003b40401007387 */ /* 0x0003e80000100800 */
[----:B------:R-:W-:Y:S01]  /*292d0*/  STL [R1+0x3c8], R98 ;  /* 0x0003c86201007387 */ /* 0x000fe20000100800 */
[----:B-1----:R-:W-:-:S05]  /*292e0*/  IMAD.MOV.U32 R4, RZ, RZ, R95 ;  /* 0x000000ffff047224 */ /* 0x002fca00078e005f */
[----:B------:R1:W-:Y:S02]  /*292f0*/  STL [R1+0x3bc], R4 ;  /* 0x0003bc0401007387 */ /* 0x0003e40000100800 */
[----:B-1----:R-:W-:Y:S02]  /*29300*/  IMAD.MOV.U32 R4, RZ, RZ, R99 ;  /* 0x000000ffff047224 */ /* 0x002fe400078e0063 */
[----:B------:R-:W-:Y:S01]  /*29310*/  IMAD.MOV.U32 R250, RZ, RZ, RZ ;  /* 0x000000fffffa7224 */ /* 0x000fe200078e00ff */
[----:B------:R-:W-:Y:S01]  /*29320*/  UMOV UR13, 0x1 ;  /* 0x00000001000d7882 */ /* 0x000fe20000000000 */
[----:B------:R-:W-:Y:S01]  /*29330*/  UMOV UR14, 0x7 ;  /* 0x00000007000e7882 */ /* 0x000fe20000000000 */
[----:B------:R-:W-:Y:S01]  /*29340*/  UMOV UR7, URZ ;  /* 0x000000ff00077c82 */ /* 0x000fe20008000000 */
[----:B------:R-:W-:Y:S01]  /*29350*/  UMOV UR8, URZ ;  /* 0x000000ff00087c82 */ /* 0x000fe20008000000 */
[----:B------:R-:W-:Y:S01]  /*29360*/  UMOV UR5, URZ ;  /* 0x000000ff00057c82 */ /* 0x000fe20008000000 */
[----:B------:R-:W-:Y:S04]  /*29370*/  STL [R1+0x3d0], R102 ;  /* 0x0003d06601007387 */ /* 0x000fe80000100800 */
        /* <DEDUP_REMOVED lines=10> */
[----:B---3--:R-:W-:Y:S01]  /*29420*/  STL [R1+0x3f0], R114 ;  /* 0x0003f07201007387 */ /* 0x008fe20000100800 */
        /* <DEDUP_REMOVED lines=8> */
[----:B----4-:R-:W-:Y:S01]  /*294b0*/  STL [R1+0x408], R120 ;  /* 0x0004087801007387 */ /* 0x010fe20000100800 */
        /* <DEDUP_REMOVED lines=13> */
[----:B------:R1:W-:Y:S01]  /*29590*/  STL [R1+0x41c], R4 ;  /* 0x00041c0401007387 */ /* 0x0003e20000100800 */
[----:B------:R-:W-:-:S03]  /*295a0*/  IMAD.MOV.U32 R5, RZ, RZ, R131 ;  /* 0x000000ffff057224 */ /* 0x000fc600078e0083 */
[----:B------:R-:W-:Y:S01]  /*295b0*/  STL [R1+0x430], R130 ;  /* 0x0004308201007387 */ /* 0x000fe20000100800 */
[----:B-1----:R-:W-:-:S05]  /*295c0*/  IMAD.MOV.U32 R4, RZ, RZ, R129 ;  /* 0x000000ffff047224 */ /* 0x002fca00078e0081 */
[----:B------:R1:W-:Y:S04]  /*295d0*/  STL [R1+0x424], R4 ;  /* 0x0004240401007387 */ /* 0x0003e80000100800 */
[----:B------:R2:W-:Y:S01]  /*295e0*/  STL [R1+0x42c], R5 ;  /* 0x00042c0501007387 */ /* 0x0005e20000100800 */
[----:B-1----:R-:W-:-:S04]  /*295f0*/  SHF.R.S32.HI R4, RZ, 0x7, R249 ;  /* 0x00000007ff047819 */ /* 0x002fc800000114f9 */
[----:B--2---:R-:W-:-:S05]  /*29600*/  VIMNMX R5, PT, PT, R4, 0x2, !PT ;  /* 0x0000000204057848 */ /* 0x004fca0007fe0100 */
[----:B------:R-:W-:-:S05]  /*29610*/  VIADD R5, R5, 0xfffffffe ;  /* 0xfffffffe05057836 */ /* 0x000fca0000000000 */
[----:B------:R1:W-:Y:S01]  /*29620*/  STL [R1+0x434], R5 ;  /* 0x0004340501007387 */ /* 0x0003e20000100800 */
[----:B------:R-:W-:Y:S01]  /*29630*/  IADD3 R6, PT, PT, R4, -0x8, RZ ;  /* 0xfffffff804067810 */ /* 0x000fe20007ffe0ff */
[----:B------:R-:W-:-:S07]  /*29640*/  IMAD.MOV.U32 R4, RZ, RZ, RZ ;  /* 0x000000ffff047224 */ /* 0x000fce00078e00ff */
.L_x_11:
[----:B------:R-:W-:Y:S01]  /*29650*/  SHF.L.U32 R4, R4, 0x1f, RZ ;  /* 0x0000001f04047819 */ /* 0x000fe200000006ff */
[----:B------:R-:W-:-:S03]  /*29660*/  UIADD3 UR8, UPT, UPT, UR8, 0x1, URZ ;  /* 0x0000000108087890 */ /* 0x000fc6000fffe0ff */
[----:B------:R-:W2:Y:S01]  /*29670*/  SYNCS.PHASECHK.TRANS64.TRYWAIT P1, [UR4], R4 ;  /* 0x00000004ff0075a7 */ /* 0x000ea20008021104 */
[----:B------:R-:W-:-:S04]  /*29680*/  UISETP.GT.AND UP1, UPT, UR8, 0x6, UPT ;  /* 0x000000060800788c */ /* 0x000fc8000bf24270 */
[----:B------:R-:W-:-:S04]  /*29690*/  USEL UR8, UR8, URZ, !UP1 ;  /* 0x000000ff08087287 */ /* 0x000fc8000c800000 */
[----:B------:R-:W-:Y:S01]  /*296a0*/  ULEA UR6, UR8, UR9, 0x10 ;  /* 0x0000000908067291 */ /* 0x000fe2000f8e80ff */
[----:B--2---:R-:W-:Y:S11]  /*296b0*/  @!P1 BRA `(.L_x_9) ;  /* 0x000000a400549947 */ /* 0x004ff60003800000 */
.L_x_17:
[----:B------:R-:W-:-:S04]  /*296c0*/  DEPBAR.LE SB0, 0xc ;  /* 0x000083000000791a */ /* 0x000fc80000000000 */
[----:B------:R-:W-:Y:S01]  /*296d0*/  LEA R249, R0, UR6, 0x9 ;  /* 0x0000000600f97c11 */ /* 0x000fe2000f8e48ff */
[----:B------:R-:W-:Y:S01]  /*296e0*/  BAR.SYNC.DEFER_BLOCKING 0x0 ;  /* 0x0000000000007b1d */ /* 0x000fe20000010000 */
[----:B------:R-:W-:Y:S02]  /*296f0*/  UIADD3 UR7, UPT, UPT, UR7, 0x1, URZ ;  /* 0x0000000107077890 */ /* 0x000fe4000fffe0ff */
[----:B------:R-:W-:Y:S02]  /*29700*/  ULEA UR4, UR13, UR9, 0x3 ;  /* 0x000000090d047291 */ /* 0x000fe4000f8e18ff */
[----:B------:R-:W-:Y:S02]  /*29710*/  UISETP.GT.AND UP1, UPT, UR7, 0x7, UPT ;  /* 0x000000070700788c */ /* 0x000fe4000bf24270 */
[----:B------:R-:W-:Y:S02]  /*29720*/  UIADD3 UR4, UPT, UPT, UR4, 0xb0000, URZ ;  /* 0x000b000004047890 */ /* 0x000fe4000fffe0ff */
[----:B------:R-:W-:Y:S01]  /*29730*/  USEL UR7, UR7, URZ, !UP1 ;  /* 0x000000ff07077287 */ /* 0x000fe2000c800000 */
[----:B------:R-:W-:Y:S01]  /*29740*/  UMOV UR6, UR5 ;  /* 0x0000000500067c82 */ /* 0x000fe20008000000 */
[----:B-1----:R-:W-:Y:S04]  /*29750*/  LDS.128 R4, [R249] ;  /* 0x00000000f9047984 */ /* 0x002fe80000000c00 */
        /* <DEDUP_REMOVED lines=31> */
[----:B-1----:R1:W-:Y:S01]  /*29950*/  STTM.x128 tmem[UR11+0x40], R4 ;  /* 0x00004004000079ed */ /* 0x0023e200083c000b */
[----:B------:R-:W2:Y:S02]  /*29960*/  FENCE.VIEW.ASYNC.T ;  /* 0x00000000000073c6 */ /* 0x000ea40000000200 */
[----:B--2---:R-:W-:Y:S06]  /*29970*/  BAR.SYNC.DEFER_BLOCKING 0x0 ;  /* 0x0000000000007b1d */ /* 0x004fec0000010000 */
[----:B------:R-:W-:Y:S05]  /*29980*/  @P0 BRA `(.L_x_10) ;  /* 0x0000000400740947 */ /* 0x000fea0003800000 */
[----:B------:R-:W-:Y:S01]  /*29990*/  ULEA UR21, UR7, UR9, 0xf ;  /* 0x0000000907157291 */ /* 0x000fe2000f8e78ff */
[----:B------:R-:W-:Y:S01]  /*299a0*/  UMOV UR28, URZ ;  /* 0x000000ff001c7c82 */ /* 0x000fe20008000000 */
[----:B------:R-:W-:Y:S02]  /*299b0*/  UIADD3 UR47, UPT, UPT, UR10, 0x48, URZ ;  /* 0x000000480a2f7890 */ /* 0x000fe4000fffe0ff */
[----:B------:R-:W-:Y:S02]  /*299c0*/  UIADD3 UR24, UPT, UPT, UR21, 0x70000, URZ ;  /* 0x0007000015187890 */ /* 0x000fe4000fffe0ff */
[----:B------:R-:W-:Y:S02]  /*299d0*/  UIADD3 UR73, UPT, UPT, UR10, 0x50, URZ ;  /* 0x000000500a497890 */ /* 0x000fe4000fffe0ff */
[----:B------:R-:W-:Y:S02]  /*299e0*/  USHF.R.U32.HI UR24, URZ, 0x4, UR24 ;  /* 0x00000004ff187899 */ /* 0x000fe40008011618 */
[----:B------:R-:W-:-:S02]  /*299f0*/  UIADD3 UR5, UPT, UPT, UR10, 0x58, URZ ;  /* 0x000000580a057890 */ /* 0x000fc4000fffe0ff */
[----:B------:R-:W-:Y:S02]  /*29a00*/  USGXT.U32 UR52, UR24, 0xe ;  /* 0x0000000e1834789a */ /* 0x000fe40008000000 */
[----:B------:R-:W-:Y:S02]  /*29a10*/  UIADD3 UR15, UPT, UPT, UR10, 0x60, URZ ;  /* 0x000000600a0f7890 */ /* 0x000fe4000fffe0ff */
[----:B------:R-:W-:Y:S02]  /*29a20*/  UIADD3 UR56, UP1, UPT, UR52, 0x2, URZ ;  /* 0x0000000234387890 */ /* 0x000fe4000ff3e0ff */
[----:B------:R-:W-:Y:S02]  /*29a30*/  UIADD3 UR16, UPT, UPT, UR10, 0x68, URZ ;  /* 0x000000680a107890 */ /* 0x000fe4000fffe0ff */
[----:B------:R-:W-:Y:S02]  /*29a40*/  UIADD3.X UR57, UPT, UPT, UR28, 0x40004040, URZ, UP1, !UPT ;  /* 0x400040401c397890 */ /* 0x000fe40008ffe4ff */
[----:B------:R-:W-:-:S02]  /*29a50*/  UIADD3 UR62, UP3, UPT, UR56, 0x2, URZ ;  /* 0x00000002383e7890 */ /* 0x000fc4000ff7e0ff */
[----:B------:R-:W-:Y:S02]  /*29a60*/  UIADD3 UR58, UP4, UPT, UR56, 0x4, URZ ;  /* 0x00000004383a7890 */ /* 0x000fe4000ff9e0ff */
[----:B------:R-:W-:Y:S02]  /*29a70*/  UIADD3 UR32, UP5, UPT, UR56, 0x1fe, URZ ;  /* 0x000001fe38207890 */ /* 0x000fe4000ffbe0ff */
[----:B------:R-:W-:Y:S02]  /*29a80*/  UIADD3 UR34, UP6, UPT, UR56, 0x200, URZ ;  /* 0x0000020038227890 */ /* 0x000fe4000ffde0ff */
[----:B------:R-:W-:Y:S02]  /*29a90*/  UIADD3 UR36, UP1, UPT, UR56, 0x202, URZ ;  /* 0x0000020238247890 */ /* 0x000fe4000ff3e0ff */
[----:B------:R-:W-:Y:S02]  /*29aa0*/  UIADD3.X UR63, UPT, UPT, UR57, URZ, URZ, UP3, !UPT ;  /* 0x000000ff393f7290 */ /* 0x000fe40009ffe4ff */
[----:B------:R-:W-:-:S02]  /*29ab0*/  UIADD3 UR38, UP2, UPT, UR56, 0x204, URZ ;  /* 0x0000020438267890 */ /* 0x000fc4000ff5e0ff */
[----:B------:R-:W-:Y:S02]  /*29ac0*/  UIADD3.X UR59, UPT, UPT, UR57, URZ, URZ, UP4, !UPT ;  /* 0x000000ff393b7290 */ /* 0x000fe4000a7fe4ff */
[----:B------:R-:W-:Y:S02]  /*29ad0*/  UIADD3 UR40, UP3, UPT, UR56, 0x3fe, URZ ;  /* 0x000003fe38287890 */ /* 0x000fe4000ff7e0ff */
[----:B------:R-:W-:Y:S02]  /*29ae0*/  UIADD3.X UR33, UPT, UPT, UR57, URZ, URZ, UP5, !UPT ;  /* 0x000000ff39217290 */ /* 0x000fe4000affe4ff */
[----:B------:R-:W-:Y:S02]  /*29af0*/  UIADD3 UR42, UP4, UPT, UR56, 0x400, URZ ;  /* 0x00000400382a7890 */ /* 0x000fe4000ff9e0ff */
[----:B------:R-:W-:Y:S02]  /*29b00*/  UIADD3.X UR35, UPT, UPT, UR57, URZ, URZ, UP6, !UPT ;  /* 0x000000ff39237290 */ /* 0x000fe4000b7fe4ff */
[----:B------:R-:W-:-:S02]  /*29b10*/  UIADD3 UR17, UPT, UPT, UR10, 0x70, URZ ;  /* 0x000000700a117890 */ /* 0x000fc4000fffe0ff */
[----:B------:R-:W-:Y:S02]  /*29b20*/  UIADD3 UR44, UP5, UPT, UR56, 0x402, URZ ;  /* 0x00000402382c7890 */ /* 0x000fe4000ffbe0ff */
[----:B------:R-:W-:Y:S01]  /*29b30*/  UIADD3.X UR37, UPT, UPT, UR57, URZ, URZ, UP1, !UPT ;  /* 0x000000ff39257290 */ /* 0x000fe20008ffe4ff */
[----:B------:R-:W-:Y:S01]  /*29b40*/  UMOV UR64, 0x0 ;  /* 0x0000000000407882 */ /* 0x000fe20000000000 */
[----:B------:R-:W-:Y:S01]  /*29b50*/  UMOV UR65, 0x8100910 ;  /* 0x0810091000417882 */ /* 0x000fe20000000000 */
[----:B------:R-:W-:Y:S01]  /*29b60*/  UIADD3 UR18, UPT, UPT, UR10, 0x78, URZ ;  /* 0x000000780a127890 */ /* 0x000fe2000fffe0ff */
[----:B------:R-:W-:Y:S01]  /*29b70*/  UMOV UR53, 0x40004040 ;  /* 0x4000404000357882 */ /* 0x000fe20000000000 */
[----:B------:R-:W-:Y:S01]  /*29b80*/  UIADD3 UR46, UP6, UPT, UR56, 0x404, URZ ;  /* 0x00000404382e7890 */ /* 0x000fe2000ffde0ff */
[----:B------:R2:W-:Y:S01]  /*29b90*/  UTCHMMA tmem[UR12], gdesc[UR52], tmem[UR10], tmem[UR64], idesc[UR65], UPT ;  /* 0x00ff40340c0079ea */ /* 0x0005e2000b80000a */
[----:B------:R-:W-:Y:S01]  /*29ba0*/  UIADD3.X UR39, UPT, UPT, UR57, URZ, URZ, UP2, !UPT ;  /* 0x000000ff39277290 */ /* 0x000fe200097fe4ff */
[----:B------:R-:W-:Y:S01]  /*29bb0*/  UMOV UR68, 0x0 ;  /* 0x0000000000447882 */ /* 0x000fe20000000000 */
[----:B------:R-:W-:Y:S01]  /*29bc0*/  UMOV UR69, 0x8100910 ;  /* 0x0810091000457882 */ /* 0x000fe20000000000 */
[----:B------:R-:W-:-:S02]  /*29bd0*/  UIADD3 UR19, UPT, UPT, UR10, 0x80, URZ ;  /* 0x000000800a137890 */ /* 0x000fc4000fffe0ff */
[----:B------:R3:W-:Y:S01]  /*29be0*/  UTCHMMA tmem[UR47], gdesc[UR56], tmem[UR10], tmem[UR68], idesc[UR69], UPT ;  /* 0x00ff44382f0079ea */ /* 0x0007e2000b80000a */
[----:B------:R-:W-:Y:S02]  /*29bf0*/  UIADD3 UR48, UP1, UPT, UR56, 0x5fe, URZ ;  /* 0x000005fe38307890 */ /* 0x000fe4000ff3e0ff */
[----:B------:R-:W-:Y:S01]  /*29c00*/  UIADD3.X UR41, UPT, UPT, UR57, URZ, URZ, UP3, !UPT ;  /* 0x000000ff39297290 */ /* 0x000fe20009ffe4ff */
[----:B------:R-:W-:Y:S01]  /*29c10*/  UMOV UR60, 0x0 ;  /* 0x00000000003c7882 */ /* 0x000fe20000000000 */
[----:B------:R-:W-:Y:S01]  /*29c20*/  UMOV UR61, 0x8100910 ;  /* 0x08100910003d7882 */ /* 0x000fe20000000000 */
[----:B------:R-:W-:Y:S02]  /*29c30*/  UIADD3 UR20, UPT, UPT, UR10, 0x88, URZ ;  /* 0x000000880a147890 */ /* 0x000fe4000fffe0ff */
[----:B------:R4:W-:Y:S01]  /*29c40*/  UTCHMMA tmem[UR73], gdesc[UR62], tmem[UR10], tmem[UR60], idesc[UR61], UPT ;  /* 0x00ff3c3e490079ea */ /* 0x0009e2000b80000a */
[----:B------:R-:W-:Y:S02]  /*29c50*/  UIADD3 UR50, UP2, UPT, UR56, 0x600, URZ ;  /* 0x0000060038327890 */ /* 0x000fe4000ff5e0ff */
[----:B------:R-:W-:Y:S01]  /*29c60*/  UIADD3.X UR43, UPT, UPT, UR57, URZ, URZ, UP4, !UPT ;  /* 0x000000ff392b7290 */ /* 0x000fe2000a7fe4ff */
[----:B------:R-:W-:Y:S01]  /*29c70*/  UMOV UR54, 0x0 ;  /* 0x0000000000367882 */ /* 0x000fe20000000000 */
[----:B------:R-:W-:Y:S01]  /*29c80*/  UMOV UR55, 0x8100910 ;  /* 0x0810091000377882 */ /* 0x000fe20000000000 */
[----:B------:R-:W-:-:S02]  /*29c90*/  UIADD3 UR21, UPT, UPT, UR10, 0x90, URZ ;  /* 0x000000900a157890 */ /* 0x000fc4000fffe0ff */
[----:B------:R1:W-:Y:S01]  /*29ca0*/  UTCHMMA tmem[UR5], gdesc[UR58], tmem[UR10], tmem[UR54], idesc[UR55], UPT ;  /* 0x00ff363a050079ea */ /* 0x0003e2000b80000a */
[----:B--2---:R-:W-:Y:S01]  /*29cb0*/  UIADD3 UR52, UP3, UPT, UR56, 0x602, URZ ;  /* 0x0000060238347890 */ /* 0x004fe2000ff7e0ff */
[----:B------:R2:W-:Y:S01]  /*29cc0*/  UTCHMMA tmem[UR15], gdesc[UR32], tmem[UR10], tmem[UR60], idesc[UR61], UPT ;  /* 0x00ff3c200f0079ea */ /* 0x0005e2000b80000a */
[----:B------:R-:W-:Y:S01]  /*29cd0*/  UIADD3.X UR45, UPT, UPT, UR57, URZ, URZ, UP5, !UPT ;  /* 0x000000ff392d7290 */ /* 0x000fe2000affe4ff */
[----:B------:R2:W-:Y:S01]  /*29ce0*/  UTCHMMA tmem[UR16], gdesc[UR34], tmem[UR10], tmem[UR68], idesc[UR69], UPT ;  /* 0x00ff4422100079ea */ /* 0x0005e2000b80000a */
[----:B------:R-:W-:Y:S02]  /*29cf0*/  UIADD3 UR66, UPT, UPT, UR10, 0x98, URZ ;  /* 0x000000980a427890 */ /* 0x000fe4000fffe0ff */
[----:B------:R2:W-:Y:S01]  /*29d00*/  UTCHMMA tmem[UR17], gdesc[UR36], tmem[UR10], tmem[UR54], idesc[UR55], UPT ;  /* 0x00ff3624110079ea */ /* 0x0005e2000b80000a */
[----:B------:R-:W-:Y:S02]  /*29d10*/  UIADD3 UR64, UP4, UPT, UR56, 0x604, URZ ;  /* 0x0000060438407890 */ /* 0x000fe4000ff9e0ff */
[----:B---3--:R-:W-:-:S02]  /*29d20*/  UIADD3.X UR47, UPT, UPT, UR57, URZ, URZ, UP6, !UPT ;  /* 0x000000ff392f7290 */ /* 0x008fc4000b7fe4ff */
[----:B------:R-:W-:Y:S02]  /*29d30*/  UIADD3 UR67, UPT, UPT, UR10, 0xa0, URZ ;  /* 0x000000a00a437890 */ /* 0x000fe4000fffe0ff */
[----:B------:R-:W-:Y:S02]  /*29d40*/  UIADD3.X UR49, UPT, UPT, UR57, URZ, URZ, UP1, !UPT ;  /* 0x000000ff39317290 */ /* 0x000fe40008ffe4ff */
[----:B------:R-:W-:Y:S02]  /*29d50*/  UIADD3 UR70, UPT, UPT, UR10, 0xa8, URZ ;  /* 0x000000a80a467890 */ /* 0x000fe4000fffe0ff */
[----:B------:R-:W-:Y:S02]  /*29d60*/  UIADD3.X UR51, UPT, UPT, UR57, URZ, URZ, UP2, !UPT ;  /* 0x000000ff39337290 */ /* 0x000fe400097fe4ff */
[----:B------:R-:W-:Y:S02]  /*29d70*/  UIADD3 UR71, UPT, UPT, UR10, 0xb0, URZ ;  /* 0x000000b00a477890 */ /* 0x000fe4000fffe0ff */
[----:B------:R-:W-:Y:S01]  /*29d80*/  UIADD3.X UR53, UPT, UPT, UR57, URZ, URZ, UP3, !UPT ;  /* 0x000000ff39357290 */ /* 0x000fe20009ffe4ff */
[----:B----4-:R-:W-:Y:S01]  /*29d90*/  UMOV UR62, 0x0 ;  /* 0x00000000003e7882 */ /* 0x010fe20000000000 */
[----:B------:R-:W-:Y:S01]  /*29da0*/  UMOV UR63, 0x8100910 ;  /* 0x08100910003f7882 */ /* 0x000fe20000000000 */
[----:B------:R-:W-:-:S02]  /*29db0*/  UIADD3 UR72, UPT, UPT, UR10, 0xb8, URZ ;  /* 0x000000b80a487890 */ /* 0x000fc4000fffe0ff */
[----:B------:R2:W-:Y:S01]  /*29dc0*/  UTCHMMA tmem[UR18], gdesc[UR38], tmem[UR10], tmem[UR62], idesc[UR63], UPT ;  /* 0x00ff3e26120079ea */ /* 0x0005e2000b80000a */
[----:B------:R-:W-:Y:S01]  /*29dd0*/  UIADD3.X UR65, UPT, UPT, UR57, URZ, URZ, UP4, !UPT ;  /* 0x000000ff39417290 */ /* 0x000fe2000a7fe4ff */
[----:B------:R2:W-:Y:S01]  /*29de0*/  UTCHMMA tmem[UR19], gdesc[UR40], tmem[UR10], tmem[UR60], idesc[UR61], UPT ;  /* 0x00ff3c28130079ea */ /* 0x0005e2000b80000a */
        /* <DEDUP_REMOVED lines=13> */
[----:B-1----:R-:W-:Y:S01]  /*29ec0*/  UMOV UR5, URZ ;  /* 0x000000ff00057c82 */ /* 0x002fe20008000000 */
[----:B------:R2:W-:Y:S01]  /*29ed0*/  UTCHMMA tmem[UR67], gdesc[UR48], tmem[UR10], tmem[UR24], idesc[UR25], UPT ;  /* 0x00ff1830430079ea */ /* 0x0005e2000b80000a */
[----:B------:R-:W-:Y:S01]  /*29ee0*/  UMOV UR30, 0x0 ;  /* 0x00000000001e7882 */ /* 0x000fe20000000000 */
[----:B------:R-:W-:Y:S01]  /*29ef0*/  UMOV UR31, 0x8100910 ;  /* 0x08100910001f7882 */ /* 0x000fe20000000000 */
[----:B------:R2:W-:Y:S01]  /*29f00*/  UTCHMMA tmem[UR70], gdesc[UR50], tmem[UR10], tmem[UR26], idesc[UR27], UPT ;  /* 0x00ff1a32460079ea */ /* 0x0005e2000b80000a */
[----:B------:R-:W-:Y:S01]  /*29f10*/  UMOV UR56, UR4 ;  /* 0x0000000400387c82 */ /* 0x000fe20008000000 */
[----:B------:R2:W-:Y:S01]  /*29f20*/  UTCHMMA tmem[UR71], gdesc[UR52], tmem[UR10], tmem[UR28], idesc[UR29], UPT ;  /* 0x00ff1c34470079ea */ /* 0x0005e2000b80000a */
[----:B------:R2:W-:Y:S01]  /*29f30*/  UTCHMMA tmem[UR72], gdesc[UR64], tmem[UR10], tmem[UR30], idesc[UR31], UPT ;  /* 0x00ff1e40480079ea */ /* 0x0005e2000b80000a */
[----:B------:R2:W-:Y:S01]  /*29f40*/  UTCBAR [UR56], URZ ;  /* 0x000000ff380073e9 */ /* 0x0005e200080000ff */
[----:B------:R-:W-:Y:S01]  /*29f50*/  NOP ;  /* 0x0000000000007918 */ /* 0x000fe20000000000 */
.L_x_10:
[----:B-1----:R-:W1:Y:S01]  /*29f60*/  LDC R4, c[0x0][0x3a0] ;  /* 0x0000e800ff047b82 */ /* 0x002e620000000800 */
[----:B------:R-:W3:Y:S07]  /*29f70*/  LDL.LU R12, [R1] ;  /* 0x00000000010c7983 */ /* 0x000eee0000300800 */
[----:B------:R-:W4:Y:S08]  /*29f80*/  LDC R9, c[0x0][0x3a0] ;  /* 0x0000e800ff097b82 */ /* 0x000f300000000800 */
[----:B------:R-:W-:Y:S01]  /*29f90*/  BAR.SYNC.DEFER_BLOCKING 0x0 ;  /* 0x0000000000007b1d */ /* 0x000fe20000010000 */
[----:B------:R-:W-:-:S05]  /*29fa0*/  IADD3 R136, P4, PT, R136, R133, RZ ;  /* 0x0000008588887210 */ /* 0x000fca0007f9e0ff */
[----:B--2---:R-:W2:Y:S01]  /*29fb0*/  LDL.LU R14, [R1+0x4] ;  /* 0x00000400010e7983 */ /* 0x004ea20000300800 */
[----:B-1----:R-:W-:Y:S02]  /*29fc0*/  VIADD R4, R4, 0x7f ;  /* 0x0000007f04047836 */ /* 0x002fe40000000000 */
[----:B----4-:R-:W-:-:S03]  /*29fd0*/  VIADD R9, R9, 0xfffffc00 ;  /* 0xfffffc0009097836 */ /* 0x010fc60000000000 */
[----:B------:R-:W-:Y:S01]  /*29fe0*/  SHF.R.S32.HI R5, RZ, 0x1f, R4 ;  /* 0x0000001fff057819 */ /* 0x000fe20000011404 */
[----:B------:R-:W-:Y:S01]  /*29ff0*/  IMAD.MOV.U32 R6, RZ, RZ, R136 ;  /* 0x000000ffff067224 */ /* 0x000fe200078e0088 */
[----:B------:R-:W-:Y:S01]  /*2a000*/  IADD3.X R137, PT, PT, R137, R132, RZ, P4, !PT ;  /* 0x0000008489897210 */ /* 0x000fe200027fe4ff */
[----:B------:R-:W4:Y:S01]  /*2a010*/  LDL.LU R11, [R1+0x8] ;  /* 0x00000800010b7983 */ /* 0x000f220000300800 */
[----:B------:R-:W-:Y:S01]  /*2a020*/  LEA.HI R5, R5, R4, RZ, 0x7 ;  /* 0x0000000405057211 */ /* 0x000fe200078f38ff */
[----:B------:R-:W-:Y:S02]  /*2a030*/  IMAD R4, R250, -0x80, R9 ;  /* 0xffffff80fa047824 */ /* 0x000fe400078e0209 */
[----:B------:R-:W-:Y:S01]  /*2a040*/  IMAD.MOV.U32 R7, RZ, RZ, R137 ;  /* 0x000000ffff077224 */ /* 0x000fe200078e0089 */
[----:B------:R-:W-:Y:S01]  /*2a050*/  SHF.R.S32.HI R5, RZ, 0x7, R5 ;  /* 0x00000007ff057819 */ /* 0x000fe20000011405 */
[----:B------:R-:W2:Y:S01]  /*2a060*/  LDL.LU R10, [R1+0xc] ;  /* 0x00000c00010a7983 */ /* 0x000ea20000300800 */
[----:B------:R-:W-:-:S03]  /*2a070*/  ISETP.GT.AND P3, PT, R4, RZ, PT ;  /* 0x000000ff0400720c */ /* 0x000fc60003f64270 */
[----:B------:R-:W-:Y:S01]  /*2a080*/  VIADD R5, R5, 0xfffffff8 ;  /* 0xfffffff805057836 */ /* 0x000fe20000000000 */
[----:B------:R-:W-:Y:S01]  /*2a090*/  IADD3 R251, P4, PT, R251, R133, RZ ;  /* 0x00000085fbfb7210 */ /* 0x000fe20007f9e0ff */
[----:B------:R-:W2:Y:S03]  /*2a0a0*/  LDL.LU R8, [R1+0x10] ;  /* 0x0000100001087983 */ /* 0x000ea60000300800 */
[----:B------:R-:W-:Y:S01]  /*2a0b0*/  ISETP.GE.AND P1, PT, R250, R5, PT ;  /* 0x00000005fa00720c */ /* 0x000fe20003f26270 */
[----:B------:R-:W-:Y:S01]  /*2a0c0*/  IMAD.X R138, R138, 0x1, R132, P4 ;  /* 0x000000018a8a7824 */ /* 0x000fe200020e0684 */
[----:B------:R-:W-:Y:S01]  /*2a0d0*/  SEL R5, RZ, 0x4, !P3 ;  /* 0x00000004ff057807 */ /* 0x000fe20005800000 */
[----:B------:R-:W2:Y:S03]  /*2a0e0*/  LDL.LU R16, [R1+0x14] ;  /* 0x0000140001107983 */ /* 0x000ea60000300800 */
[----:B------:R-:W-:Y:S01]  /*2a0f0*/  SEL R5, R5, RZ, !P1 ;  /* 0x000000ff05057207 */ /* 0x000fe20004800000 */
[----:B------:R-:W2:Y:S03]  /*2a100*/  LDL.LU R15, [R1+0x18] ;  /* 0x00001800010f7983 */ /* 0x000ea60000300800 */
[----:B------:R-:W-:-:S13]  /*2a110*/  ISETP.NE.U32.AND P3, PT, R5, RZ, PT ;  /* 0x000000ff0500720c */ /* 0x000fda0003f65070 */
[----:B------:R-:W-:Y:S01]  /*2a120*/  @!PT LDS RZ, [RZ] ;  /* 0x00000000fffff984 */ /* 0x000fe20000000800 */
[----:B------:R-:W-:Y:S01]  /*2a130*/  @!PT LDS RZ, [RZ] ;  /* 0x00000000fffff984 */ /* 0x000fe20000000800 */
[----:B------:R-:W-:Y:S01]  /*2a140*/  @!PT LDS RZ, [RZ] ;  /* 0x00000000fffff984 */ /* 0x000fe20000000800 */
[----:B------:R1:W-:Y:S01]  /*2a150*/  LDGSTS.E [R249], desc[UR22][R6.64], P3 ;  /* 0x0000000006f97fae */ /* 0x0003e200099a1016 */
[----:B------:R-:W-:-:S04]  /*2a160*/  ISETP.GT.AND P3, PT, R4, 0x1, PT ;  /* 0x000000010400780c */ /* 0x000fc80003f64270 */
[----:B------:R-:W-:-:S04]  /*2a170*/  SEL R5, RZ, 0x4, !P3 ;  /* 0x00000004ff057807 */ /* 0x000fc80005800000 */
[----:B------:R-:W-:-:S04]  /*2a180*/  SEL R5, R5, RZ, !P1 ;  /* 0x000000ff05057207 */ /* 0x000fc80004800000 */
[----:B------:R-:W-:Y:S01]  /*2a190*/  ISETP.NE.U32.AND P3, PT, R5, RZ, PT ;  /* 0x000000ff0500720c */ /* 0x000fe20003f65070 */
[----:B-1----:R-:W-:Y:S01]  /*2a1a0*/  IMAD.MOV.U32 R7, RZ, RZ, R138 ;  /* 0x000000ffff077224 */ /* 0x002fe200078e008a */
[----:B------:R-:W-:-:S11]  /*2a1b0*/  MOV R6, R251 ;  /* 0x000000fb00067202 */ /* 0x000fd60000000f00 */
[----:B------:R1:W-:Y:S01]  /*2a1c0*/  LDGSTS.E [R249+0x4], desc[UR22][R6.64], P3 ;  /* 0x0000400006f97fae */ /* 0x0003e200099a1016 */
[----:B------:R-:W-:-:S04]  /*2a1d0*/  ISETP.GT.AND P3, PT, R4, 0x2, PT ;  /* 0x000000020400780c */ /* 0x000fc80003f64270 */
[----:B------:R-:W-:Y:S02]  /*2a1e0*/  SEL R5, RZ, 0x4, !P3 ;  /* 0x00000004ff057807 */ /* 0x000fe40005800000 */
[----:B------:R-:W-:Y:S02]  /*2a1f0*/  IADD3 R139, P4, PT, R139, R133, RZ ;  /* 0x000000858b8b7210 */ /* 0x000fe40007f9e0ff */
[----:B------:R-:W-:-:S04]  /*2a200*/  SEL R5, R5, RZ, !P1 ;  /* 0x000000ff05057207 */ /* 0x000fc80004800000 */
[----:B------:R-:W-:Y:S01]  /*2a210*/  ISETP.NE.U32.AND P3, PT, R5, RZ, PT ;  /* 0x000000ff0500720c */ /* 0x000fe20003f65070 */
[----:B------:R-:W-:Y:S02]  /*2a220*/  IMAD.X R140, R140, 0x1, R132, P4 ;  /* 0x000000018c8c7824 */ /* 0x000fe400020e0684 */
[----:B-1----:R-:W-:-:S03]  /*2a230*/  IMAD.MOV.U32 R6, RZ, RZ, R139 ;  /* 0x000000ffff067224 */ /* 0x002fc600078e008b */
[----:B------:R-:W-:-:S07]  /*2a240*/  MOV R7, R140 ;  /* 0x0000008c00077202 */ /* 0x000fce0000000f00 */
[----:B------:R1:W-:Y:S01]  /*2a250*/  LDGSTS.E [R249+0x8], desc[UR22][R6.64], P3 ;  /* 0x0000800006f97fae */ /* 0x0003e200099a1016 */
[----:B------:R-:W-:-:S04]  /*2a260*/  ISETP.GT.AND P3, PT, R4, 0x3, PT ;  /* 0x000000030400780c */ /* 0x000fc80003f64270 */
[----:B------:R-:W-:-:S04]  /*2a270*/  SEL R5, RZ, 0x4, !P3 ;  /* 0x00000004ff057807 */ /* 0x000fc80005800000 */
[----:B------:R-:W-:Y:S02]  /*2a280*/  SEL R5, R5, RZ, !P1 ;  /* 0x000000ff05057207 */ /* 0x000fe40004800000 */
[----:B------:R-:W-:Y:S02]  /*2a290*/  IADD3 R141, P4, PT, R141, R133, RZ ;  /* 0x000000858d8d7210 */ /* 0x000fe40007f9e0ff */
[----:B------:R-:W-:-:S03]  /*2a2a0*/  ISETP.NE.U32.AND P3, PT, R5, RZ, PT ;  /* 0x000000ff0500720c */ /* 0x000fc60003f65070 */
[----:B------:R-:W-:Y:S02]  /*2a2b0*/  IMAD.X R142, R142, 0x1, R132, P4 ;  /* 0x000000018e8e7824 */ /* 0x000fe400020e0684 */
[----:B-1----:R-:W-:Y:S02]  /*2a2c0*/  IMAD.MOV.U32 R6, RZ, RZ, R141 ;  /* 0x000000ffff067224 */ /* 0x002fe400078e008d */
[----:B------:R-:W-:-:S06]  /*2a2d0*/  IMAD.MOV.U32 R7, RZ, RZ, R142 ;  /* 0x000000ffff077224 */ /* 0x000fcc00078e008e */
[----:B------:R1:W-:Y:S01]  /*2a2e0*/  LDGSTS.E [R249+0xc], desc[UR22][R6.64], P3 ;  /* 0x0000c00006f97fae */ /* 0x0003e200099a1016 */
[----:B------:R-:W-:-:S04]  /*2a2f0*/  ISETP.GT.AND P3, PT, R4, 0x4, PT ;  /* 0x000000040400780c */ /* 0x000fc80003f64270 */
[----:B------:R-:W-:-:S04]  /*2a300*/  SEL R5, RZ, 0x4, !P3 ;  /* 0x00000004ff057807 */ /* 0x000fc80005800000 */
[----:B------:R-:W-:Y:S02]  /*2a310*/  SEL R5, R5, RZ, !P1 ;  /* 0x000000ff05057207 */ /* 0x000fe40004800000 */
[----:B------:R-:W-:Y:S02]  /*2a320*/  IADD3 R143, P4, PT, R143, R133, RZ ;  /* 0x000000858f8f7210 */ /* 0x000fe40007f9e0ff */
[----:B------:R-:W-:Y:S02]  /*2a330*/  ISETP.NE.U32.AND P3, PT, R5, RZ, PT ;  /* 0x000000ff0500720c */ /* 0x000fe40003f65070 */
[----:B------:R-:W-:Y:S01]  /*2a340*/  IADD3.X R144, PT, PT, R144, R132, RZ, P4, !PT ;  /* 0x0000008490907210 */ /* 0x000fe200027fe4ff */
[----:B-1----:R-:W-:-:S04]  /*2a350*/  IMAD.MOV.U32 R6, RZ, RZ, R143 ;  /* 0x000000ffff067224 */ /* 0x002fc800078e008f */
[----:B------:R-:W-:-:S06]  /*2a360*/  IMAD.MOV.U32 R7, RZ, RZ, R144 ;  /* 0x000000ffff077224 */ /* 0x000fcc00078e0090 */
[----:B------:R1:W-:Y:S01]  /*2a370*/  LDGSTS.E [R249+0x10], desc[UR22][R6.64], P3 ;  /* 0x0001000006f97fae */ /* 0x0003e200099a1016 */
[----:B------:R-:W-:-:S04]  /*2a380*/  ISETP.GT.AND P3, PT, R4, 0x5, PT ;  /* 0x000000050400780c */ /* 0x000fc80003f64270 */
[----:B------:R-:W-:-:S04]  /*2a390*/  SEL R5, RZ, 0x4, !P3 ;  /* 0x00000004ff057807 */ /* 0x000fc80005800000 */
[----:B------:R-:W-:Y:S02]  /*2a3a0*/  SEL R5, R5, RZ, !P1 ;  /* 0x000000ff05057207 */ /* 0x000fe40004800000 */
[----:B------:R-:W-:Y:S02]  /*2a3b0*/  IADD3 R145, P4, PT, R145, R133, RZ ;  /* 0x0000008591917210 */ /* 0x000fe40007f9e0ff */
[----:B------:R-:W-:-:S03]  /*2a3c0*/  ISETP.NE.U32.AND P3, PT, R5, RZ, PT ;  /* 0x000000ff0500720c */ /* 0x000fc60003f65070 */
[----:B------:R-:W-:Y:S01]  /*2a3d0*/  IMAD.X R146, R146, 0x1, R132, P4 ;  /* 0x0000000192927824 */ /* 0x000fe200020e0684 */
[----:B-1----:R-:W-:-:S03]  /*2a3e0*/  MOV R6, R145 ;  /* 0x0000009100067202 */ /* 0x002fc60000000f00 */
[----:B------:R-:W-:-:S06]  /*2a3f0*/  IMAD.MOV.U32 R7, RZ, RZ, R146 ;  /* 0x000000ffff077224 */ /* 0x000fcc00078e0092 */
        /* <DEDUP_REMOVED lines=463> */
[----:B---3--:R-:W-:Y:S02]  /*2c0f0*/  IADD3 R12, P4, PT, R12, R133, RZ ;  /* 0x000000850c0c7210 */ /* 0x008fe40007f9e0ff */
[----:B------:R-:W-:-:S03]  /*2c100*/  ISETP.NE.U32.AND P3, PT, R5, RZ, PT ;  /* 0x000000ff0500720c */ /* 0x000fc60003f65070 */
[----:B------:R-:W-:Y:S01]  /*2c110*/  IMAD.X R252, R252, 0x1, R132, P4 ;  /* 0x00000001fcfc7824 */ /* 0x000fe200020e0684 */
[----:B-1----:R-:W-:Y:S01]  /*2c120*/  MOV R6, R12 ;  /* 0x0000000c00067202 */ /* 0x002fe20000000f00 */
[----:B------:R1:W-:Y:S02]  /*2c130*/  STL [R1], R12 ;  /* 0x0000000c01007387 */ /* 0x0003e40000100800 */
[----:B------:R-:W-:Y:S02]  /*2c140*/  IMAD.MOV.U32 R7, RZ, RZ, R252 ;  /* 0x000000ffff077224 */ /* 0x000fe400078e00fc */
[----:B------:R-:W3:Y:S04]  /*2c150*/  LDL.LU R13, [R1+0x1c] ;  /* 0x00001c00010d7983 */ /* 0x000ee80000300800 */
[----:B------:R2:W-:Y:S01]  /*2c160*/  LDGSTS.E [R249+0xe4], desc[UR22][R6.64], P3 ;  /* 0x000e400006f97fae */ /* 0x0005e200099a1016 */
[----:B------:R-:W-:-:S03]  /*2c170*/  ISETP.GT.AND P3, PT, R4, 0x3a, PT ;  /* 0x0000003a0400780c */ /* 0x000fc60003f64270 */
[----:B-1----:R-:W3:Y:S01]  /*2c180*/  LDL.LU R12, [R1+0x20] ;  /* 0x00002000010c7983 */ /* 0x002ee20000300800 */
[----:B------:R-:W-:Y:S02]  /*2c190*/  SEL R5, RZ, 0x4, !P3 ;  /* 0x00000004ff057807 */ /* 0x000fe40005800000 */
[----:B----4-:R-:W-:Y:S02]  /*2c1a0*/  IADD3 R11, P4, PT, R11, R133, RZ ;  /* 0x000000850b0b7210 */ /* 0x010fe40007f9e0ff */
[----:B------:R-:W-:-:S04]  /*2c1b0*/  SEL R5, R5, RZ, !P1 ;  /* 0x000000ff05057207 */ /* 0x000fc80004800000 */
[----:B------:R-:W-:Y:S01]  /*2c1c0*/  ISETP.NE.U32.AND P3, PT, R5, RZ, PT ;  /* 0x000000ff0500720c */ /* 0x000fe20003f65070 */
[--C-:B--2---:R-:W-:Y:S01]  /*2c1d0*/  IMAD.X R14, R14, 0x1, R132.reuse, P4 ;  /* 0x000000010e0e7824 */ /* 0x104fe200020e0684 */
[----:B------:R-:W-:Y:S01]  /*2c1e0*/  IADD3 R8, P4, PT, R8, R133, RZ ;  /* 0x0000008508087210 */ /* 0x000fe20007f9e0ff */
[----:B------:R-:W-:Y:S01]  /*2c1f0*/  STL [R1+0x8], R11 ;  /* 0x0000080b01007387 */ /* 0x000fe20000100800 */
[----:B------:R-:W-:Y:S02]  /*2c200*/  IMAD.MOV.U32 R6, RZ, RZ, R11 ;  /* 0x000000ffff067224 */ /* 0x000fe400078e000b */
[----:B------:R-:W-:Y:S01]  /*2c210*/  MOV R7, R14 ;  /* 0x0000000e00077202 */ /* 0x000fe20000000f00 */
[----:B------:R1:W-:Y:S01]  /*2c220*/  STL [R1+0x4], R14 ;  /* 0x0000040e01007387 */ /* 0x0003e20000100800 */
[----:B------:R-:W-:-:S05]  /*2c230*/  IMAD.X R10, R10, 0x1, R132, P4 ;  /* 0x000000010a0a7824 */ /* 0x000fca00020e0684 */
[----:B------:R2:W-:Y:S04]  /*2c240*/  LDGSTS.E [R249+0xe8], desc[UR22][R6.64], P3 ;  /* 0x000e800006f97fae */ /* 0x0005e800099a1016 */
[----:B-1----:R-:W4:Y:S04]  /*2c250*/  LDL.LU R14, [R1+0x24] ;  /* 0x00002400010e7983 */ /* 0x002f280000300800 */
[----:B------:R-:W4:Y:S04]  /*2c260*/  LDL.LU R11, [R1+0x28] ;  /* 0x00002800010b7983 */ /* 0x000f280000300800 */
[----:B------:R-:W-:Y:S01]  /*2c270*/  STL [R1+0x10], R8 ;  /* 0x0000100801007387 */ /* 0x000fe20000100800 */
[----:B--2---:R-:W-:-:S02]  /*2c280*/  IMAD.MOV.U32 R7, RZ, RZ, R10 ;  /* 0x000000ffff077224 */ /* 0x004fc400078e000a */
[----:B------:R-:W-:Y:S01]  /*2c290*/  IMAD.MOV.U32 R6, RZ, RZ, R8 ;  /* 0x000000ffff067224 */ /* 0x000fe200078e0008 */
[----:B------:R1:W-:Y:S04]  /*2c2a0*/  STL [R1+0xc], R10 ;  /* 0x00000c0a01007387 */ /* 0x0003e80000100800 */
[----:B-1----:R-:W2:Y:S04]  /*2c2b0*/  LDL.LU R10, [R1+0x2c] ;  /* 0x00002c00010a7983 */ /* 0x002ea80000300800 */
[----:B------:R-:W2:Y:S01]  /*2c2c0*/  LDL.LU R8, [R1+0x30] ;  /* 0x0000300001087983 */ /* 0x000ea20000300800 */
[----:B------:R-:W-:-:S04]  /*2c2d0*/  ISETP.GT.AND P3, PT, R4, 0x3b, PT ;  /* 0x0000003b0400780c */ /* 0x000fc80003f64270 */
[----:B------:R-:W-:-:S04]  /*2c2e0*/  SEL R5, RZ, 0x4, !P3 ;  /* 0x00000004ff057807 */ /* 0x000fc80005800000 */
[----:B------:R-:W-:-:S04]  /*2c2f0*/  SEL R5, R5, RZ, !P1 ;  /* 0x000000ff05057207 */ /* 0x000fc80004800000 */
[----:B------:R-:W-:-:S13]  /*2c300*/  ISETP.NE.U32.AND P3, PT, R5, RZ, PT ;  /* 0x000000ff0500720c */ /* 0x000fda0003f65070 */
[----:B------:R1:W-:Y:S01]  /*2c310*/  LDGSTS.E [R249+0xec], desc[UR22][R6.64], P3 ;  /* 0x000ec00006f97fae */ /* 0x0003e200099a1016 */
[----:B------:R-:W-:-:S04]  /*2c320*/  ISETP.GT.AND P3, PT, R4, 0x3c, PT ;  /* 0x0000003c0400780c */ /* 0x000fc80003f64270 */
[----:B------:R-:W-:-:S04]  /*2c330*/  SEL R5, RZ, 0x4, !P3 ;  /* 0x00000004ff057807 */ /* 0x000fc80005800000 */
[----:B------:R-:W-:Y:S02]  /*2c340*/  SEL R5, R5, RZ, !P1 ;  /* 0x000000ff05057207 */ /* 0x000fe40004800000 */
[----:B------:R-:W-:Y:S02]  /*2c350*/  IADD3 R15, P4, PT, R15, R133, RZ ;  /* 0x000000850f0f7210 */ /* 0x000fe40007f9e0ff */
[----:B------:R-:W-:Y:S02]  /*2c360*/  ISETP.NE.U32.AND P3, PT, R5, RZ, PT ;  /* 0x000000ff0500720c */ /* 0x000fe40003f65070 */
[----:B------:R-:W-:Y:S01]  /*2c370*/  IADD3.X R16, PT, PT, R16, R132, RZ, P4, !PT ;  /* 0x0000008410107210 */ /* 0x000fe200027fe4ff */
[----:B------:R-:W-:Y:S01]  /*2c380*/  STL [R1+0x18], R15 ;  /* 0x0000180f01007387 */ /* 0x000fe20000100800 */
[----:B-1----:R-:W-:-:S03]  /*2c390*/  IMAD.MOV.U32 R6, RZ, RZ, R15 ;  /* 0x000000ffff067224 */ /* 0x002fc600078e000f */
[----:B------:R-:W-:Y:S01]  /*2c3a0*/  IMAD.MOV.U32 R7, RZ, RZ, R16 ;  /* 0x000000ffff077224 */ /* 0x000fe200078e0010 */
[----:B------:R1:W-:Y:S05]  /*2c3b0*/  STL [R1+0x14], R16 ;  /* 0x0000141001007387 */ /* 0x0003ea0000100800 */
[----:B------:R3:W-:Y:S01]  /*2c3c0*/  LDGSTS.E [R249+0xf0], desc[UR22][R6.64], P3 ;  /* 0x000f000006f97fae */ /* 0x0007e200099a1016 */
[----:B------:R-:W-:-:S03]  /*2c3d0*/  ISETP.GT.AND P3, PT, R4, 0x3d, PT ;  /* 0x0000003d0400780c */ /* 0x000fc60003f64270 */
[----:B-1----:R-:W2:Y:S04]  /*2c3e0*/  LDL.LU R16, [R1+0x34] ;  /* 0x0000340001107983 */ /* 0x002ea80000300800 */
[----:B------:R-:W2:Y:S01]  /*2c3f0*/  LDL.LU R15, [R1+0x38] ;  /* 0x00003800010f7983 */ /* 0x000ea20000300800 */
[----:B------:R-:W-:-:S04]  /*2c400*/  SEL R5, RZ, 0x4, !P3 ;  /* 0x00000004ff057807 */ /* 0x000fc80005800000 */
[----:B------:R-:W-:-:S04]  /*2c410*/  SEL R5, R5, RZ, !P1 ;  /* 0x000000ff05057207 */ /* 0x000fc80004800000 */
[----:B------:R-:W-:Y:S02]  /*2c420*/  ISETP.NE.U32.AND P3, PT, R5, RZ, PT ;  /* 0x000000ff0500720c */ /* 0x000fe40003f65070 */
[----:B---3--:R-:W-:-:S05]  /*2c430*/  IADD3 R12, P4, PT, R12, R133, RZ ;  /* 0x000000850c0c7210 */ /* 0x008fca0007f9e0ff */
[----:B------:R-:W-:Y:S01]  /*2c440*/  IMAD.X R13, R13, 0x1, R132, P4 ;  /* 0x000000010d0d7824 */ /* 0x000fe200020e0684 */
[----:B------:R-:W-:Y:S01]  /*2c450*/  STL [R1+0x20], R12 ;  /* 0x0000200c01007387 */ /* 0x000fe20000100800 */
[----:B------:R-:W-:Y:S02]  /*2c460*/  MOV R6, R12 ;  /* 0x0000000c00067202 */ /* 0x000fe40000000f00 */
[----:B------:R-:W-:Y:S01]  /*2c470*/  IMAD.MOV.U32 R7, RZ, RZ, R13 ;  /* 0x000000ffff077224 */ /* 0x000fe200078e000d */
[----:B------:R1:W-:Y:S04]  /*2c480*/  STL [R1+0x1c], R13 ;  /* 0x00001c0d01007387 */ /* 0x0003e80000100800 */
[----:B------:R3:W-:Y:S01]  /*2c490*/  LDGSTS.E [R249+0xf4], desc[UR22][R6.64], P3 ;  /* 0x000f400006f97fae */ /* 0x0007e200099a1016 */
[----:B------:R-:W-:-:S03]  /*2c4a0*/  ISETP.GT.AND P3, PT, R4, 0x3e, PT ;  /* 0x0000003e0400780c */ /* 0x000fc60003f64270 */
[----:B-1----:R-:W2:Y:S04]  /*2c4b0*/  LDL.LU R13, [R1+0x3c] ;  /* 0x00003c00010d7983 */ /* 0x002ea80000300800 */
[----:B------:R-:W2:Y:S01]  /*2c4c0*/  LDL.LU R12, [R1+0x40] ;  /* 0x00004000010c7983 */ /* 0x000ea20000300800 */
[----:B------:R-:W-:-:S04]  /*2c4d0*/  SEL R5, RZ, 0x4, !P3 ;  /* 0x00000004ff057807 */ /* 0x000fc80005800000 */
[----:B------:R-:W-:Y:S02]  /*2c4e0*/  SEL R5, R5, RZ, !P1 ;  /* 0x000000ff05057207 */ /* 0x000fe40004800000 */
[----:B----4-:R-:W-:Y:S02]  /*2c4f0*/  IADD3 R11, P4, PT, R11, R133, RZ ;  /* 0x000000850b0b7210 */ /* 0x010fe40007f9e0ff */
[----:B------:R-:W-:-:S03]  /*2c500*/  ISETP.NE.U32.AND P3, PT, R5, RZ, PT ;  /* 0x000000ff0500720c */ /* 0x000fc60003f65070 */
[----:B------:R-:W-:Y:S01]  /*2c510*/  IMAD.X R14, R14, 0x1, R132, P4 ;  /* 0x000000010e0e7824 */ /* 0x000fe200020e0684 */
[----:B------:R-:W-:Y:S01]  /*2c520*/  STL [R1+0x28], R11 ;  /* 0x0000280b01007387 */ /* 0x000fe20000100800 */
[----:B---3--:R-:W-:-:S03]  /*2c530*/  IMAD.MOV.U32 R6, RZ, RZ, R11 ;  /* 0x000000ffff067224 */ /* 0x008fc600078e000b */
[----:B------:R1:W-:Y:S01]  /*2c540*/  STL [R1+0x24], R14 ;  /* 0x0000240e01007387 */ /* 0x0003e20000100800 */
[----:B------:R-:W-:-:S05]  /*2c550*/  MOV R7, R14 ;  /* 0x0000000e00077202 */ /* 0x000fca0000000f00 */
[----:B------:R3:W-:Y:S04]  /*2c560*/  LDGSTS.E [R249+0xf8], desc[UR22][R6.64], P3 ;  /* 0x000f800006f97fae */ /* 0x0007e800099a1016 */
[----:B-1----:R-:W4:Y:S01]  /*2c570*/  LDL.LU R14, [R1+0x44] ;  /* 0x00004400010e7983 */ /* 0x002f220000300800 */
[----:B--2---:R-:W-:-:S03]  /*2c580*/  IADD3 R8, P4, PT, R8, R133, RZ ;  /* 0x0000008508087210 */ /* 0x004fc60007f9e0ff */
[----:B------:R-:W2:Y:S02]  /*2c590*/  LDL.LU R11, [R1+0x48] ;  /* 0x00004800010b7983 */ /* 0x000ea40000300800 */
[----:B------:R-:W-:Y:S02]  /*2c5a0*/  IMAD.X R10, R10, 0x1, R132, P4 ;  /* 0x000000010a0a7824 */ /* 0x000fe400020e0684 */
[----:B------:R-:W-:Y:S01]  /*2c5b0*/  STL [R1+0x30], R8 ;  /* 0x0000300801007387 */ /* 0x000fe20000100800 */
[----:B---3--:R-:W-:Y:S02]  /*2c5c0*/  IMAD.MOV.U32 R6, RZ, RZ, R8 ;  /* 0x000000ffff067224 */ /* 0x008fe400078e0008 */
[----:B------:R-:W-:Y:S01]  /*2c5d0*/  IMAD.MOV.U32 R7, RZ, RZ, R10 ;  /* 0x000000ffff077224 */ /* 0x000fe200078e000a */
[----:B------:R1:W-:Y:S04]  /*2c5e0*/  STL [R1+0x2c], R10 ;  /* 0x00002c0a01007387 */ /* 0x0003e80000100800 */
[----:B-1----:R-:W3:Y:S04]  /*2c5f0*/  LDL.LU R10, [R1+0x4c] ;  /* 0x00004c00010a7983 */ /* 0x002ee80000300800 */
[----:B------:R-:W3:Y:S01]  /*2c600*/  LDL.LU R8, [R1+0x50] ;  /* 0x0000500001087983 */ /* 0x000ee20000300800 */
        /* <DEDUP_REMOVED lines=17> */
[----:B-1----:R-:W3:Y:S04]  /*2c720*/  LDL.LU R16, [R1+0x54] ;  /* 0x0000540001107983 */ /* 0x002ee80000300800 */
[----:B------:R-:W3:Y:S01]  /*2c730*/  LDL.LU R15, [R1+0x58] ;  /* 0x00005800010f7983 */ /* 0x000ee20000300800 */
[----:B------:R-:W-:-:S04]  /*2c740*/  SEL R5, RZ, 0x4, !P3 ;  /* 0x00000004ff057807 */ /* 0x000fc80005800000 */
[----:B------:R-:W-:-:S04]  /*2c750*/  SEL R5, R5, RZ, !P1 ;  /* 0x000000ff05057207 */ /* 0x000fc80004800000 */
[----:B------:R-:W-:Y:S02]  /*2c760*/  ISETP.NE.U32.AND P3, PT, R5, RZ, PT ;  /* 0x000000ff0500720c */ /* 0x000fe40003f65070 */
[----:B------:R-:W-:-:S05]  /*2c770*/  IADD3 R12, P4, PT, R12, R133, RZ ;  /* 0x000000850c0c7210 */ /* 0x000fca0007f9e0ff */
[----:B------:R-:W-:Y:S01]  /*2c780*/  IMAD.X R13, R13, 0x1, R132, P4 ;  /* 0x000000010d0d7824 */ /* 0x000fe200020e0684 */
[----:B------:R-:W-:Y:S01]  /*2c790*/  STL [R1+0x40], R12 ;  /* 0x0000400c01007387 */ /* 0x000fe20000100800 */
[----:B------:R-:W-:Y:S02]  /*2c7a0*/  MOV R6, R12 ;  /* 0x0000000c00067202 */ /* 0x000fe40000000f00 */
[----:B------:R-:W-:Y:S01]  /*2c7b0*/  IMAD.MOV.U32 R7, RZ, RZ, R13 ;  /* 0x000000ffff077224 */ /* 0x000fe200078e000d */
[----:B------:R1:W-:Y:S04]  /*2c7c0*/  STL [R1+0x3c], R13 ;  /* 0x00003c0d01007387 */ /* 0x0003e80000100800 */
[----:B------:R2:W-:Y:S01]  /*2c7d0*/  LDGSTS.E [R249+0x104], desc[UR22][R6.64], P3 ;  /* 0x0010400006f97fae */ /* 0x0005e200099a1016 */
[----:B------:R-:W-:-:S03]  /*2c7e0*/  ISETP.GT.AND P3, PT, R4, 0x42, PT ;  /* 0x000000420400780c */ /* 0x000fc60003f64270 */
[----:B-1----:R-:W3:Y:S04]  /*2c7f0*/  LDL.LU R13, [R1+0x5c] ;  /* 0x00005c00010d7983 */ /* 0x002ee80000300800 */
[----:B------:R-:W3:Y:S01]  /*2c800*/  LDL.LU R12, [R1+0x60] ;  /* 0x00006000010c7983 */ /* 0x000ee20000300800 */
[----:B------:R-:W-:-:S04]  /*2c810*/  SEL R5, RZ, 0x4, !P3 ;  /* 0x00000004ff057807 */ /* 0x000fc80005800000 */
[----:B------:R-:W-:Y:S02]  /*2c820*/  SEL R5, R5, RZ, !P1 ;  /* 0x000000ff05057207 */ /* 0x000fe40004800000 */
[----:B--2---:R-:W-:Y:S02]  /*2c830*/  IADD3 R11, P4, PT, R11, R133, RZ ;  /* 0x000000850b0b7210 */ /* 0x004fe40007f9e0ff */
[----:B------:R-:W-:-:S03]  /*2c840*/  ISETP.NE.U32.AND P3, PT, R5, RZ, PT ;  /* 0x000000ff0500720c */ /* 0x000fc60003f65070 */
[----:B----4-:R-:W-:Y:S01]  /*2c850*/  IMAD.X R14, R14, 0x1, R132, P4 ;  /* 0x000000010e0e7824 */ /* 0x010fe200020e0684 */
[----:B------:R-:W-:Y:S01]  /*2c860*/  STL [R1+0x48], R11 ;  /* 0x0000480b01007387 */ /* 0x000fe20000100800 */
[----:B------:R-:W-:-:S03]  /*2c870*/  IMAD.MOV.U32 R6, RZ, RZ, R11 ;  /* 0x000000ffff067224 */ /* 0x000fc600078e000b */
[----:B------:R1:W-:Y:S01]  /*2c880*/  STL [R1+0x44], R14 ;  /* 0x0000440e01007387 */ /* 0x0003e20000100800 */
[----:B------:R-:W-:-:S05]  /*2c890*/  MOV R7, R14 ;  /* 0x0000000e00077202 */ /* 0x000fca0000000f00 */
[----:B------:R2:W-:Y:S04]  /*2c8a0*/  LDGSTS.E [R249+0x108], desc[UR22][R6.64], P3 ;  /* 0x0010800006f97fae */ /* 0x0005e800099a1016 */
[----:B-1----:R-:W4:Y:S01]  /*2c8b0*/  LDL.LU R14, [R1+0x64] ;  /* 0x00006400010e7983 */ /* 0x002f220000300800 */
[----:B---3--:R-:W-:-:S03]  /*2c8c0*/  IADD3 R8, P4, PT, R8, R133, RZ ;  /* 0x0000008508087210 */ /* 0x008fc60007f9e0ff */
[----:B------:R-:W3:Y:S02]  /*2c8d0*/  LDL.LU R11, [R1+0x68] ;  /* 0x00006800010b7983 */ /* 0x000ee40000300800 */
[----:B------:R-:W-:Y:S02]  /*2c8e0*/  IMAD.X R10, R10, 0x1, R132, P4 ;  /* 0x000000010a0a7824 */ /* 0x000fe400020e0684 */
[----:B------:R-:W-:Y:S01]  /*2c8f0*/  STL [R1+0x50], R8 ;  /* 0x0000500801007387 */ /* 0x000fe20000100800 */
[----:B--2---:R-:W-:Y:S02]  /*2c900*/  IMAD.MOV.U32 R6, RZ, RZ, R8 ;  /* 0x000000ffff067224 */ /* 0x004fe400078e0008 */
        /* <DEDUP_REMOVED lines=38> */
[----:B---3--:R-:W-:Y:S02]  /*2cb70*/  IADD3 R11, P4, PT, R11, R133, RZ ;  /* 0x000000850b0b7210 */ /* 0x008fe40007f9e0ff */
        /* <DEDUP_REMOVED lines=601> */
[----:B------:R-:W-:Y:S01]  /*2f110*/  IMAD.MOV.U32 R7, RZ, RZ, R16 ;  /* 0x000000ffff077224 */ /* 0x000fe200078e0010 */
[----:B------:R-:W-:Y:S05]  /*2f120*/  STL [R1+0x1d8], R15 ;  /* 0x0001d80f01007387 */ /* 0x000fea0000100800 */
[----:B------:R1:W-:Y:S01]  /*2f130*/  LDGSTS.E [R249+0x1d0], desc[UR22][R6.64], P3 ;  /* 0x001d000006f97fae */ /* 0x0003e200099a1016 */
[----:B------:R-:W-:-:S03]  /*2f140*/  ISETP.GT.AND P3, PT, R4, 0x75, PT ;  /* 0x000000750400780c */ /* 0x000fc60003f64270 */
[----:B------:R1:W-:Y:S01]  /*2f150*/  STL [R1+0x1d4], R16 ;  /* 0x0001d41001007387 */ /* 0x0003e20000100800 */
[----:B------:R-:W-:-:S03]  /*2f160*/  SEL R5, RZ, 0x4, !P3 ;  /* 0x00000004ff057807 */ /* 0x000fc60005800000 */
[----:B-1----:R-:W2:Y:S04]  /*2f170*/  LDL.LU R16, [R1+0x1f4] ;  /* 0x0001f40001107983 */ /* 0x002ea80000300800 */
[----:B------:R-:W2:Y:S01]  /*2f180*/  LDL.LU R15, [R1+0x1f8] ;  /* 0x0001f800010f7983 */ /* 0x000ea20000300800 */
[----:B------:R-:W-:-:S04]  /*2f190*/  SEL R5, R5, RZ, !P1 ;  /* 0x000000ff05057207 */ /* 0x000fc80004800000 */
[----:B------:R-:W-:Y:S02]  /*2f1a0*/  ISETP.NE.U32.AND P3, PT, R5, RZ, PT ;  /* 0x000000ff0500720c */ /* 0x000fe40003f65070 */
[----:B------:R-:W-:-:S05]  /*2f1b0*/  IADD3 R12, P4, PT, R12, R133, RZ ;  /* 0x000000850c0c7210 */ /* 0x000fca0007f9e0ff */
[----:B------:R-:W-:Y:S01]  /*2f1c0*/  IMAD.X R13, R13, 0x1, R132, P4 ;  /* 0x000000010d0d7824 */ /* 0x000fe200020e0684 */
[----:B------:R-:W-:-:S03]  /*2f1d0*/  MOV R6, R12 ;  /* 0x0000000c00067202 */ /* 0x000fc60000000f00 */
[----:B------:R-:W-:Y:S01]  /*2f1e0*/  IMAD.MOV.U32 R7, RZ, RZ, R13 ;  /* 0x000000ffff077224 */ /* 0x000fe200078e000d */
[----:B------:R-:W-:Y:S04]  /*2f1f0*/  STL [R1+0x1e0], R12 ;  /* 0x0001e00c01007387 */ /* 0x000fe80000100800 */
[----:B------:R1:W-:Y:S01]  /*2f200*/  LDGSTS.E [R249+0x1d4], desc[UR22][R6.64], P3 ;  /* 0x001d400006f97fae */ /* 0x0003e200099a1016 */
[----:B------:R-:W-:-:S03]  /*2f210*/  ISETP.GT.AND P3, PT, R4, 0x76, PT ;  /* 0x000000760400780c */ /* 0x000fc60003f64270 */
[----:B------:R1:W-:Y:S01]  /*2f220*/  STL [R1+0x1dc], R13 ;  /* 0x0001dc0d01007387 */ /* 0x0003e20000100800 */
[----:B------:R-:W-:-:S03]  /*2f230*/  SEL R5, RZ, 0x4, !P3 ;  /* 0x00000004ff057807 */ /* 0x000fc60005800000 */
[----:B-1----:R-:W2:Y:S04]  /*2f240*/  LDL.LU R13, [R1+0x1fc] ;  /* 0x0001fc00010d7983 */ /* 0x002ea80000300800 */
[----:B------:R-:W2:Y:S01]  /*2f250*/  LDL.LU R12, [R1+0x200] ;  /* 0x00020000010c7983 */ /* 0x000ea20000300800 */
        /* <DEDUP_REMOVED lines=8> */
[----:B------:R3:W-:Y:S01]  /*2f2e0*/  LDGSTS.E [R249+0x1d8], desc[UR22][R6.64], P3 ;  /* 0x001d800006f97fae */ /* 0x0007e200099a1016 */
[----:B--2---:R-:W-:-:S03]  /*2f2f0*/  IADD3 R8, P4, PT, R8, R133, RZ ;  /* 0x0000008508087210 */ /* 0x004fc60007f9e0ff */
[----:B-1----:R-:W2:Y:S02]  /*2f300*/  LDL.LU R14, [R1+0x204] ;  /* 0x00020400010e7983 */ /* 0x002ea40000300800 */
[----:B------:R-:W-:Y:S02]  /*2f310*/  IMAD.X R10, R10, 0x1, R132, P4 ;  /* 0x000000010a0a7824 */ /* 0x000fe400020e0684 */
[----:B------:R-:W4:Y:S04]  /*2f320*/  LDL.LU R11, [R1+0x208] ;  /* 0x00020800010b7983 */ /* 0x000f280000300800 */
        /* <DEDUP_REMOVED lines=13> */
[----:B------:R-:W-:-:S04]  /*2f400*/  SEL R5, R5, RZ, !P1 ;  /* 0x000000ff05057207 */ /* 0x000fc80004800000 */
[----:B------:R-:W-:Y:S02]  /*2f410*/  ISETP.NE.U32.AND P3, PT, R5, RZ, PT ;  /* 0x000000ff0500720c */ /* 0x000fe40003f65070 */
[----:B------:R-:W-:-:S04]  /*2f420*/  IADD3 R15, P4, PT, R15, R133, RZ ;  /* 0x000000850f0f7210 */ /* 0x000fc80007f9e0ff */
[----:B------:R-:W-:Y:S01]  /*2f430*/  IADD3.X R16, PT, PT, R16, R132, RZ, P4, !PT ;  /* 0x0000008410107210 */ /* 0x000fe200027fe4ff */
[----:B-1----:R-:W-:-:S04]  /*2f440*/  IMAD.MOV.U32 R6, RZ, RZ, R15 ;  /* 0x000000ffff067224 */ /* 0x002fc800078e000f */
[----:B------:R-:W-:Y:S01]  /*2f450*/  IMAD.MOV.U32 R7, RZ, RZ, R16 ;  /* 0x000000ffff077224 */ /* 0x000fe200078e0010 */
[----:B------:R-:W-:Y:S04]  /*2f460*/  STL [R1+0x1f8], R15 ;  /* 0x0001f80f01007387 */ /* 0x000fe80000100800 */
[----:B------:R1:W-:Y:S04]  /*2f470*/  STL [R1+0x1f4], R16 ;  /* 0x0001f41001007387 */ /* 0x0003e80000100800 */
[----:B------:R1:W-:Y:S01]  /*2f480*/  LDGSTS.E [R249+0x1e0], desc[UR22][R6.64], P3 ;  /* 0x001e000006f97fae */ /* 0x0003e200099a1016 */
[----:B------:R-:W-:-:S03]  /*2f490*/  ISETP.GT.AND P3, PT, R4, 0x79, PT ;  /* 0x000000790400780c */ /* 0x000fc60003f64270 */
[----:B-1----:R-:W3:Y:S01]  /*2f4a0*/  LDL.LU R16, [R1+0x214] ;  /* 0x0002140001107983 */ /* 0x002ee20000300800 */
[----:B------:R-:W-:-:S03]  /*2f4b0*/  SEL R5, RZ, 0x4, !P3 ;  /* 0x00000004ff057807 */ /* 0x000fc60005800000 */
[----:B------:R-:W3:Y:S01]  /*2f4c0*/  LDL.LU R15, [R1+0x218] ;  /* 0x00021800010f7983 */ /* 0x000ee20000300800 */
[----:B------:R-:W-:-:S04]  /*2f4d0*/  SEL R5, R5, RZ, !P1 ;  /* 0x000000ff05057207 */ /* 0x000fc80004800000 */
[----:B------:R-:W-:Y:S02]  /*2f4e0*/  ISETP.NE.U32.AND P3, PT, R5, RZ, PT ;  /* 0x000000ff0500720c */ /* 0x000fe40003f65070 */
[----:B------:R-:W-:-:S05]  /*2f4f0*/  IADD3 R12, P4, PT, R12, R133, RZ ;  /* 0x000000850c0c7210 */ /* 0x000fca0007f9e0ff */
[----:B------:R-:W-:Y:S01]  /*2f500*/  IMAD.X R13, R13, 0x1, R132, P4 ;  /* 0x000000010d0d7824 */ /* 0x000fe200020e0684 */
[----:B------:R-:W-:Y:S01]  /*2f510*/  MOV R6, R12 ;  /* 0x0000000c00067202 */ /* 0x000fe20000000f00 */
[----:B------:R-:W-:Y:S02]  /*2f520*/  STL [R1+0x200], R12 ;  /* 0x0002000c01007387 */ /* 0x000fe40000100800 */
[----:B------:R-:W-:Y:S02]  /*2f530*/  IMAD.MOV.U32 R7, RZ, RZ, R13 ;  /* 0x000000ffff077224 */ /* 0x000fe400078e000d */
[----:B------:R1:W-:Y:S04]  /*2f540*/  STL [R1+0x1fc], R13 ;  /* 0x0001fc0d01007387 */ /* 0x0003e80000100800 */
[----:B------:R2:W-:Y:S01]  /*2f550*/  LDGSTS.E [R249+0x1e4], desc[UR22][R6.64], P3 ;  /* 0x001e400006f97fae */ /* 0x0005e200099a1016 */
[----:B------:R-:W-:-:S03]  /*2f560*/  ISETP.GT.AND P3, PT, R4, 0x7a, PT ;  /* 0x0000007a0400780c */ /* 0x000fc60003f64270 */
[----:B-1----:R-:W3:Y:S04]  /*2f570*/  LDL.LU R13, [R1+0x21c] ;  /* 0x00021c00010d7983 */ /* 0x002ee80000300800 */
[----:B------:R-:W3:Y:S01]  /*2f580*/  LDL.LU R12, [R1+0x220] ;  /* 0x00022000010c7983 */ /* 0x000ee20000300800 */
[----:B------:R-:W-:Y:S02]  /*2f590*/  SEL R5, RZ, 0x4, !P3 ;  /* 0x00000004ff057807 */ /* 0x000fe40005800000 */
[----:B----4-:R-:W-:Y:S02]  /*2f5a0*/  IADD3 R11, P4, PT, R11, R133, RZ ;  /* 0x000000850b0b7210 */ /* 0x010fe40007f9e0ff */
[----:B------:R-:W-:-:S03]  /*2f5b0*/  SEL R5, R5, RZ, !P1 ;  /* 0x000000ff05057207 */ /* 0x000fc60004800000 */
[----:B--2---:R-:W-:Y:S01]  /*2f5c0*/  IMAD.X R14, R14, 0x1, R132, P4 ;  /* 0x000000010e0e7824 */ /* 0x004fe200020e0684 */
[----:B------:R-:W-:Y:S01]  /*2f5d0*/  ISETP.NE.U32.AND P3, PT, R5, RZ, PT ;  /* 0x000000ff0500720c */ /* 0x000fe20003f65070 */
[----:B------:R-:W-:Y:S01]  /*2f5e0*/  STL [R1+0x208], R11 ;  /* 0x0002080b01007387 */ /* 0x000fe20000100800 */
[----:B------:R-:W-:-:S03]  /*2f5f0*/  IMAD.MOV.U32 R6, RZ, RZ, R11 ;  /* 0x000000ffff067224 */ /* 0x000fc600078e000b */
[----:B------:R1:W-:Y:S01]  /*2f600*/  STL [R1+0x204], R14 ;  /* 0x0002040e01007387 */ /* 0x0003e20000100800 */
[----:B---3--:R-:W-:-:S05]  /*2f610*/  IADD3 R8, P4, PT, R8, R133, RZ ;  /* 0x0000008508087210 */ /* 0x008fca0007f9e0ff */
[----:B------:R-:W-:Y:S01]  /*2f620*/  IMAD.X R10, R10, 0x1, R132, P4 ;  /* 0x000000010a0a7824 */ /* 0x000fe200020e0684 */
[----:B------:R-:W-:Y:S01]  /*2f630*/  STL [R1+0x210], R8 ;  /* 0x0002100801007387 */ /* 0x000fe20000100800 */
[----:B------:R-:W-:-:S03]  /*2f640*/  MOV R7, R14 ;  /* 0x0000000e00077202 */ /* 0x000fc60000000f00 */
[----:B------:R2:W-:Y:S04]  /*2f650*/  STL [R1+0x20c], R10 ;  /* 0x00020c0a01007387 */ /* 0x0005e80000100800 */
[----:B-1----:R-:W3:Y:S04]  /*2f660*/  LDL.LU R14, [R1+0x224] ;  /* 0x00022400010e7983 */ /* 0x002ee80000300800 */
[----:B------:R-:W4:Y:S04]  /*2f670*/  LDL.LU R11, [R1+0x228] ;  /* 0x00022800010b7983 */ /* 0x000f280000300800 */
[----:B------:R1:W-:Y:S02]  /*2f680*/  LDGSTS.E [R249+0x1e8], desc[UR22][R6.64], P3 ;  /* 0x001e800006f97fae */ /* 0x0003e400099a1016 */
[----:B-1----:R-:W-:-:S02]  /*2f690*/  IMAD.MOV.U32 R7, RZ, RZ, R10 ;  /* 0x000000ffff077224 */ /* 0x002fc400078e000a */
[----:B------:R-:W-:Y:S01]  /*2f6a0*/  IMAD.MOV.U32 R6, RZ, RZ, R8 ;  /* 0x000000ffff067224 */ /* 0x000fe200078e0008 */
[----:B--2---:R-:W2:Y:S04]  /*2f6b0*/  LDL.LU R10, [R1+0x22c] ;  /* 0x00022c00010a7983 */ /* 0x004ea80000300800 */
        /* <DEDUP_REMOVED lines=14> */
[----:B------:R-:W-:Y:S01]  /*2f7a0*/  LDGSTS.E [R249+0x1f0], desc[UR22][R6.64], P3 ;  /* 0x001f000006f97fae */ /* 0x000fe200099a1016 */
[----:B------:R-:W-:-:S04]  /*2f7b0*/  ISETP.GT.AND P3, PT, R4, 0x7d, PT ;  /* 0x0000007d0400780c */ /* 0x000fc80003f64270 */
[----:B------:R-:W-:-:S04]  /*2f7c0*/  SEL R5, RZ, 0x4, !P3 ;  /* 0x00000004ff057807 */ /* 0x000fc80005800000 */
[----:B------:R-:W-:-:S04]  /*2f7d0*/  SEL R5, R5, RZ, !P1 ;  /* 0x000000ff05057207 */ /* 0x000fc80004800000 */
[----:B------:R-:W-:Y:S01]  /*2f7e0*/  ISETP.NE.U32.AND P3, PT, R5, RZ, PT ;  /* 0x000000ff0500720c */ /* 0x000fe20003f65070 */
[----:B------:R-:W-:Y:S01]  /*2f7f0*/  STL [R1+0x218], R15 ;  /* 0x0002180f01007387 */ /* 0x000fe20000100800 */
[----:B------:R-:W-:-:S03]  /*2f800*/  ISETP.GT.AND P6, PT, R4, 0x7f, PT ;  /* 0x0000007f0400780c */ /* 0x000fc60003fc4270 */
[----:B------:R-:W-:Y:S01]  /*2f810*/  STL [R1+0x214], R16 ;  /* 0x0002141001007387 */ /* 0x000fe20000100800 */
[----:B------:R-:W-:-:S05]  /*2f820*/  IADD3 R12, P4, PT, R12, R133, RZ ;  /* 0x000000850c0c7210 */ /* 0x000fca0007f9e0ff */
[----:B------:R-:W-:Y:S01]  /*2f830*/  IMAD.X R13, R13, 0x1, R132, P4 ;  /* 0x000000010d0d7824 */ /* 0x000fe200020e0684 */
[----:B------:R-:W-:Y:S01]  /*2f840*/  STL [R1+0x220], R12 ;  /* 0x0002200c01007387 */ /* 0x000fe20000100800 */
[----:B------:R-:W-:Y:S02]  /*2f850*/  ISETP.GT.AND P4, PT, R4, 0x7e, PT ;  /* 0x0000007e0400780c */ /* 0x000fe40003f84270 */
[----:B------:R-:W-:Y:S01]  /*2f860*/  IMAD.MOV.U32 R5, RZ, RZ, R13 ;  /* 0x000000ffff057224 */ /* 0x000fe200078e000d */
[----:B------:R1:W-:Y:S01]  /*2f870*/  STL [R1+0x21c], R13 ;  /* 0x00021c0d01007387 */ /* 0x0003e20000100800 */
[----:B------:R-:W-:-:S05]  /*2f880*/  MOV R4, R12 ;  /* 0x0000000c00047202 */ /* 0x000fca0000000f00 */
[----:B------:R1:W-:Y:S04]  /*2f890*/  LDGSTS.E [R249+0x1f4], desc[UR22][R4.64], P3 ;  /* 0x001f400004f97fae */ /* 0x0003e800099a1016 */
[----:B-1----:R-:W2:Y:S04]  /*2f8a0*/  LDL.LU R13, [R1+0x234] ;  /* 0x00023400010d7983 */ /* 0x002ea80000300800 */
[----:B------:R-:W2:Y:S04]  /*2f8b0*/  LDL.LU R12, [R1+0x238] ;  /* 0x00023800010c7983 */ /* 0x000ea80000300800 */
[----:B------:R-:W2:Y:S01]  /*2f8c0*/  LDL.LU R20, [R1+0x274] ;  /* 0x0002740001147983 */ /* 0x000ea20000300800 */
[----:B------:R-:W-:-:S03]  /*2f8d0*/  SEL R5, RZ, 0x4, !P4 ;  /* 0x00000004ff057807 */ /* 0x000fc60006000000 */
[----:B------:R-:W2:Y:S01]  /*2f8e0*/  LDL.LU R19, [R1+0x278] ;  /* 0x0002780001137983 */ /* 0x000ea20000300800 */
[----:B------:R-:W-:Y:S02]  /*2f8f0*/  SEL R5, R5, RZ, !P1 ;  /* 0x000000ff05057207 */ /* 0x000fe40004800000 */
[----:B------:R-:W-:Y:S02]  /*2f900*/  SEL R4, RZ, 0x4, !P6 ;  /* 0x00000004ff047807 */ /* 0x000fe40007000000 */
[----:B------:R-:W-:Y:S02]  /*2f910*/  ISETP.NE.U32.AND P4, PT, R5, RZ, PT ;  /* 0x000000ff0500720c */ /* 0x000fe40003f85070 */
[----:B----4-:R-:W-:Y:S02]  /*2f920*/  IADD3 R11, P6, PT, R11, R133, RZ ;  /* 0x000000850b0b7210 */ /* 0x010fe40007fde0ff */
[----:B------:R-:W-:-:S03]  /*2f930*/  SEL R4, R4, RZ, !P1 ;  /* 0x000000ff04047207 */ /* 0x000fc60004800000 */
[----:B---3--:R-:W-:Y:S01]  /*2f940*/  IMAD.X R14, R14, 0x1, R132, P6 ;  /* 0x000000010e0e7824 */ /* 0x008fe200030e0684 */
[----:B------:R-:W-:Y:S02]  /*2f950*/  ISETP.NE.U32.AND P3, PT, R4, RZ, PT ;  /* 0x000000ff0400720c */ /* 0x000fe40003f65070 */
[----:B------:R-:W-:Y:S01]  /*2f960*/  MOV R4, R11 ;  /* 0x0000000b00047202 */ /* 0x000fe20000000f00 */
[----:B------:R-:W-:Y:S01]  /*2f970*/  IMAD.MOV.U32 R5, RZ, RZ, R14 ;  /* 0x000000ffff057224 */ /* 0x000fe200078e000e */
[----:B------:R-:W-:Y:S04]  /*2f980*/  STL [R1+0x228], R11 ;  /* 0x0002280b01007387 */ /* 0x000fe80000100800 */
[----:B------:R-:W-:Y:S04]  /*2f990*/  STL [R1+0x224], R14 ;  /* 0x0002240e01007387 */ /* 0x000fe80000100800 */
[----:B------:R1:W-:Y:S01]  /*2f9a0*/  LDGSTS.E [R249+0x1f8], desc[UR22][R4.64], P4 ;  /* 0x001f800004f97fae */ /* 0x0003e2000a1a1016 */
[----:B--2---:R-:W-:-:S05]  /*2f9b0*/  IADD3 R8, P6, PT, R8, R133, RZ ;  /* 0x0000008508087210 */ /* 0x004fca0007fde0ff */
[----:B------:R-:W-:Y:S01]  /*2f9c0*/  IMAD.X R10, R10, 0x1, R132, P6 ;  /* 0x000000010a0a7824 */ /* 0x000fe200030e0684 */
[----:B------:R2:W-:Y:S01]  /*2f9d0*/  STL [R1+0x230], R8 ;  /* 0x0002300801007387 */ /* 0x0005e20000100800 */
[----:B-1----:R-:W-:-:S03]  /*2f9e0*/  IMAD.MOV.U32 R4, RZ, RZ, R8 ;  /* 0x000000ffff047224 */ /* 0x002fc600078e0008 */
[----:B------:R1:W-:Y:S04]  /*2f9f0*/  STL [R1+0x22c], R10 ;  /* 0x00022c0a01007387 */ /* 0x0003e80000100800 */
[----:B--2---:R-:W2:Y:S04]  /*2fa00*/  LDL.LU R8, [R1+0x2b8] ;  /* 0x0002b80001087983 */ /* 0x004ea80000300800 */
[----:B------:R-:W3:Y:S04]  /*2fa10*/  LDL.LU R14, [R1+0x2f8] ;  /* 0x0002f800010e7983 */ /* 0x000ee80000300800 */
[----:B------:R-:W4:Y:S04]  /*2fa20*/  LDL.LU R18, [R1+0x2b4] ;  /* 0x0002b40001127983 */ /* 0x000f280000300800 */
[----:B------:R-:W4:Y:S01]  /*2fa30*/  LDL.LU R17, [R1+0x2f4] ;  /* 0x0002f40001117983 */ /* 0x000f220000300800 */
[----:B------:R-:W-:-:S03]  /*2fa40*/  IMAD.MOV.U32 R5, RZ, RZ, R10 ;  /* 0x000000ffff057224 */ /* 0x000fc600078e000a */
[----:B-1----:R-:W4:Y:S04]  /*2fa50*/  LDL.LU R10, [R1+0x334] ;  /* 0x00033400010a7983 */ /* 0x002f280000300800 */
[----:B------:R1:W-:Y:S01]  /*2fa60*/  LDGSTS.E [R249+0x1fc], desc[UR22][R4.64], P3 ;  /* 0x001fc00004f97fae */ /* 0x0003e200099a1016 */
[----:B------:R-:W-:-:S03]  /*2fa70*/  UIADD3 UR14, UPT, UPT, UR14, 0x1, URZ ;  /* 0x000000010e0e7890 */ /* 0x000fc6000fffe0ff */
[----:B------:R-:W0:Y:S01]  /*2fa80*/  LDGDEPBAR ;  /* 0x00000000000079af */ /* 0x000e220000000000 */
[----:B-1----:R-:W-:-:S03]  /*2fa90*/  IMAD R4, R250, -0x80, R9 ;  /* 0xffffff80fa047824 */ /* 0x002fc600078e0209 */
[----:B------:R-:W4:Y:S02]  /*2faa0*/  LDL.LU R9, [R1+0x338] ;  /* 0x0003380001097983 */ /* 0x000f240000300800 */
[----:B------:R-:W-:Y:S02]  /*2fab0*/  ISETP.GE.AND P3, PT, R0, R4, PT ;  /* 0x000000040000720c */ /* 0x000fe40003f66270 */
[----:B------:R-:W4:Y:S02]  /*2fac0*/  LDL.LU R16, [R1+0x374] ;  /* 0x0003740001107983 */ /* 0x000f240000300800 */
[----:B------:R-:W-:Y:S02]  /*2fad0*/  SEL R4, RZ, 0x4, P3 ;  /* 0x00000004ff047807 */ /* 0x000fe40001800000 */
[----:B------:R-:W4:Y:S04]  /*2fae0*/  LDL.LU R15, [R1+0x378] ;  /* 0x00037800010f7983 */ /* 0x000f280000300800 */
[----:B------:R-:W4:Y:S04]  /*2faf0*/  LDL.LU R11, [R1+0x3b8] ;  /* 0x0003b800010b7983 */ /* 0x000f280000300800 */
[----:B------:R-:W4:Y:S01]  /*2fb00*/  LDL.LU R7, [R1+0x3f8] ;  /* 0x0003f80001077983 */ /* 0x000f220000300800 */
[----:B------:R-:W-:Y:S01]  /*2fb10*/  SEL R4, R4, RZ, !P1 ;  /* 0x000000ff04047207 */ /* 0x000fe20004800000 */
[----:B------:R-:W-:-:S03]  /*2fb20*/  UISETP.GT.AND UP1, UPT, UR14, 0x7, UPT ;  /* 0x000000070e00788c */ /* 0x000fc6000bf24270 */
[----:B------:R-:W-:Y:S01]  /*2fb30*/  ISETP.NE.U32.AND P1, PT, R4, RZ, PT ;  /* 0x000000ff0400720c */ /* 0x000fe20003f25070 */
[----:B------:R-:W-:-:S04]  /*2fb40*/  USEL UR14, UR14, URZ, !UP1 ;  /* 0x000000ff0e0e7287 */ /* 0x000fc8000c800000 */
[----:B------:R-:W-:-:S06]  /*2fb50*/  ULEA UR5, UR14, UR9, 0xf ;  /* 0x000000090e057291 */ /* 0x000fcc000f8e78ff */
[----:B-----5:R-:W-:Y:S01]  /*2fb60*/  VIADD R6, R2, UR5 ;  /* 0x0000000502067c36 */ /* 0x020fe20008000000 */
[----:B------:R-:W-:-:S04]  /*2fb70*/  IADD3 R12, P3, PT, R12, R134, RZ ;  /* 0x000000860c0c7210 */ /* 0x000fc80007f7e0ff */
[----:B------:R-:W-:Y:S02]  /*2fb80*/  IADD3.X R13, PT, PT, R13, R135, RZ, P3, !PT ;  /* 0x000000870d0d7210 */ /* 0x000fe40001ffe4ff */
[----:B------:R-:W-:Y:S01]  /*2fb90*/  IADD3 R19, P4, PT, R19, R134, RZ ;  /* 0x0000008613137210 */ /* 0x000fe20007f9e0ff */
[----:B------:R-:W-:Y:S04]  /*2fba0*/  STL [R1+0x238], R12 ;  /* 0x0002380c01007387 */ /* 0x000fe80000100800 */
[----:B------:R-:W-:Y:S01]  /*2fbb0*/  IMAD.X R20, R20, 0x1, R135, P4 ;  /* 0x0000000114147824 */ /* 0x000fe200020e0687 */
[----:B------:R1:W-:Y:S01]  /*2fbc0*/  STL [R1+0x234], R13 ;  /* 0x0002340d01007387 */ /* 0x0003e20000100800 */
[----:B------:R-:W-:-:S03]  /*2fbd0*/  MOV R5, R13 ;  /* 0x0000000d00057202 */ /* 0x000fc60000000f00 */
[----:B------:R-:W-:Y:S04]  /*2fbe0*/  STL [R1+0x278], R19 ;  /* 0x0002781301007387 */ /* 0x000fe80000100800 */
[----:B------:R-:W-:Y:S04]  /*2fbf0*/  STL [R1+0x274], R20 ;  /* 0x0002741401007387 */ /* 0x000fe80000100800 */
[----:B-1----:R-:W4:Y:S01]  /*2fc00*/  LDL.LU R13, [R1+0x3b4] ;  /* 0x0003b400010d7983 */ /* 0x002f220000300800 */
[----:B------:R-:W-:-:S03]  /*2fc10*/  IMAD.MOV.U32 R4, RZ, RZ, R12 ;  /* 0x000000ffff047224 */ /* 0x000fc600078e000c */
[----:B------:R-:W4:Y:S04]  /*2fc20*/  LDL.LU R12, [R1+0x3f4] ;  /* 0x0003f400010c7983 */ /* 0x000f280000300800 */
[----:B------:R1:W-:Y:S02]  /*2fc30*/  LDGSTS.E [R6+0x70000], desc[UR22][R4.64], P1 ;  /* 0x7000000004067fae */ /* 0x0003e400089a1016 */
[----:B-1----:R-:W-:Y:S02]  /*2fc40*/  IMAD.MOV.U32 R4, RZ, RZ, R19 ;  /* 0x000000ffff047224 */ /* 0x002fe400078e0013 */
[----:B------:R-:W-:-:S05]  /*2fc50*/  IMAD.MOV.U32 R5, RZ, RZ, R20 ;  /* 0x000000ffff057224 */ /* 0x000fca00078e0014 */
[----:B------:R1:W-:Y:S01]  /*2fc60*/  LDGSTS.E [R6+0x70400], desc[UR22][R4.64], P1 ;  /* 0x7040000004067fae */ /* 0x0003e200089a1016 */
[-C--:B--2---:R-:W-:Y:S02]  /*2fc70*/  IADD3 R8, P3, PT, R8, R134.reuse, RZ ;  /* 0x0000008608087210 */ /* 0x084fe40007f7e0ff */
[----:B---3--:R-:W-:-:S03]  /*2fc80*/  IADD3 R14, P4, PT, R14, R134, RZ ;  /* 0x000000860e0e7210 */ /* 0x008fc60007f9e0ff */
[----:B----4-:R-:W-:Y:S01]  /*2fc90*/  IMAD.X R18, R18, 0x1, R135, P3 ;  /* 0x0000000112127824 */ /* 0x010fe200018e0687 */
[----:B------:R2:W-:Y:S01]  /*2fca0*/  STL [R1+0x2b8], R8 ;  /* 0x0002b80801007387 */ /* 0x0005e20000100800 */
[----:B-1----:R-:W-:Y:S01]  /*2fcb0*/  IMAD.MOV.U32 R4, RZ, RZ, R8 ;  /* 0x000000ffff047224 */ /* 0x002fe200078e0008 */
[----:B------:R-:W-:Y:S02]  /*2fcc0*/  IADD3.X R17, PT, PT, R17, R135, RZ, P4, !PT ;  /* 0x0000008711117210 */ /* 0x000fe400027fe4ff */
[----:B------:R-:W-:Y:S01]  /*2fcd0*/  STL [R1+0x2b4], R18 ;  /* 0x0002b41201007387 */ /* 0x000fe20000100800 */
[----:B------:R-:W-:-:S03]  /*2fce0*/  IMAD.MOV.U32 R5, RZ, RZ, R18 ;  /* 0x000000ffff057224 */ /* 0x000fc600078e0012 */
[----:B------:R1:W-:Y:S04]  /*2fcf0*/  STL [R1+0x2f8], R14 ;  /* 0x0002f80e01007387 */ /* 0x0003e80000100800 */
[----:B--2---:R-:W2:Y:S04]  /*2fd00*/  LDL.LU R8, [R1+0x240] ;  /* 0x0002400001087983 */ /* 0x004ea80000300800 */
[----:B------:R-:W-:Y:S04]  /*2fd10*/  STL [R1+0x2f4], R17 ;  /* 0x0002f41101007387 */ /* 0x000fe80000100800 */
[----:B------:R3:W-:Y:S04]  /*2fd20*/  LDGSTS.E [R6+0x70800], desc[UR22][R4.64], P1 ;  /* 0x7080000004067fae */ /* 0x0007e800089a1016 */
[----:B------:R-:W4:Y:S01]  /*2fd30*/  LDL.LU R19, [R1+0x280] ;  /* 0x0002800001137983 */ /* 0x000f220000300800 */
[----:B---3--:R-:W-:-:S03]  /*2fd40*/  IMAD.MOV.U32 R4, RZ, RZ, R14 ;  /* 0x000000ffff047224 */ /* 0x008fc600078e000e */
[----:B-1----:R-:W3:Y:S01]  /*2fd50*/  LDL.LU R14, [R1+0x23c] ;  /* 0x00023c00010e7983 */ /* 0x002ee20000300800 */
[-C--:B------:R-:W-:Y:S02]  /*2fd60*/  IADD3 R9, P3, PT, R9, R134.reuse, RZ ;  /* 0x0000008609097210 */ /* 0x080fe40007f7e0ff */
[----:B------:R-:W-:Y:S01]  /*2fd70*/  MOV R5, R17 ;  /* 0x0000001100057202 */ /* 0x000fe20000000f00 */
[----:B------:R-:W3:Y:S01]  /*2fd80*/  LDL.LU R20, [R1+0x27c] ;  /* 0x00027c0001147983 */ /* 0x000ee20000300800 */
[----:B------:R-:W-:Y:S01]  /*2fd90*/  IADD3 R15, P4, PT, R15, R134, RZ ;  /* 0x000000860f0f7210 */ /* 0x000fe20007f9e0ff */
[--C-:B------:R-:W-:Y:S02]  /*2fda0*/  IMAD.X R10, R10, 0x1, R135.reuse, P3 ;  /* 0x000000010a0a7824 */ /* 0x100fe400018e0687 */
[----:B------:R1:W-:Y:S02]  /*2fdb0*/  LDGSTS.E [R6+0x70c00], desc[UR22][R4.64], P1 ;  /* 0x70c0000004067fae */ /* 0x0003e400089a1016 */
[----:B------:R-:W-:-:S02]  /*2fdc0*/  IMAD.X R16, R16, 0x1, R135, P4 ;  /* 0x0000000110107824 */ /* 0x000fc400020e0687 */
[----:B------:R1:W-:Y:S01]  /*2fdd0*/  STL [R1+0x338], R9 ;  /* 0x0003380901007387 */ /* 0x0003e20000100800 */
[----:B------:R-:W-:-:S03]  /*2fde0*/  IADD3 R11, P3, PT, R11, R134, RZ ;  /* 0x000000860b0b7210 */ /* 0x000fc60007f7e0ff */
[----:B------:R1:W-:Y:S02]  /*2fdf0*/  STL [R1+0x334], R10 ;  /* 0x0003340a01007387 */ /* 0x0003e40000100800 */
[----:B-1----:R-:W-:Y:S01]  /*2fe00*/  IMAD.MOV.U32 R4, RZ, RZ, R9 ;  /* 0x000000ffff047224 */ /* 0x002fe200078e0009 */
[----:B------:R-:W-:Y:S01]  /*2fe10*/  MOV R5, R10 ;  /* 0x0000000a00057202 */ /* 0x000fe20000000f00 */
[----:B------:R-:W-:Y:S04]  /*2fe20*/  STL [R1+0x378], R15 ;  /* 0x0003780f01007387 */ /* 0x000fe80000100800 */
[----:B------:R-:W3:Y:S04]  /*2fe30*/  LDL.LU R9, [R1+0x2c0] ;  /* 0x0002c00001097983 */ /* 0x000ee80000300800 */
[----:B------:R-:W-:Y:S01]  /*2fe40*/  STL [R1+0x374], R16 ;  /* 0x0003741001007387 */ /* 0x000fe20000100800 */
[----:B------:R-:W-:-:S03]  /*2fe50*/  IADD3 R7, P4, PT, R7, R134, RZ ;  /* 0x0000008607077210 */ /* 0x000fc60007f9e0ff */
[----:B------:R-:W3:Y:S04]  /*2fe60*/  LDL.LU R10, [R1+0x300] ;  /* 0x00030000010a7983 */ /* 0x000ee80000300800 */
[----:B------:R1:W-:Y:S04]  /*2fe70*/  LDGSTS.E [R6+0x71000], desc[UR22][R4.64], P1 ;  /* 0x7100000004067fae */ /* 0x0003e800089a1016 */
[----:B------:R-:W3:Y:S04]  /*2fe80*/  LDL.LU R18, [R1+0x2bc] ;  /* 0x0002bc0001127983 */ /* 0x000ee80000300800 */
[----:B------:R-:W3:Y:S01]  /*2fe90*/  LDL.LU R17, [R1+0x2fc] ;  /* 0x0002fc0001117983 */ /* 0x000ee20000300800 */
[----:B-1----:R-:W-:-:S02]  /*2fea0*/  IMAD.MOV.U32 R4, RZ, RZ, R15 ;  /* 0x000000ffff047224 */ /* 0x002fc400078e000f */
[----:B------:R-:W-:Y:S01]  /*2feb0*/  IMAD.MOV.U32 R5, RZ, RZ, R16 ;  /* 0x000000ffff057224 */ /* 0x000fe200078e0010 */
[----:B------:R1:W-:Y:S04]  /*2fec0*/  STL [R1+0x3b8], R11 ;  /* 0x0003b80b01007387 */ /* 0x0003e80000100800 */
[----:B------:R1:W-:Y:S02]  /*2fed0*/  LDGSTS.E [R6+0x71400], desc[UR22][R4.64], P1 ;  /* 0x7140000004067fae */ /* 0x0003e400089a1016 */
[----:B-1----:R-:W-:Y:S02]  /*2fee0*/  IMAD.MOV.U32 R4, RZ, RZ, R11 ;  /* 0x000000ffff047224 */ /* 0x002fe400078e000b */
[----:B------:R-:W-:Y:S01]  /*2fef0*/  IMAD.X R13, R13, 0x1, R135, P3 ;  /* 0x000000010d0d7824 */ /* 0x000fe200018e0687 */
[----:B------:R-:W-:-:S04]  /*2ff00*/  IADD3.X R12, PT, PT, R12, R135, RZ, P4, !PT ;  /* 0x000000870c0c7210 */ /* 0x000fc800027fe4ff */
[----:B------:R-:W-:Y:S01]  /*2ff10*/  STL [R1+0x3b4], R13 ;  /* 0x0003b40d01007387 */ /* 0x000fe20000100800 */
[----:B------:R-:W-:-:S03]  /*2ff20*/  IMAD.MOV.U32 R5, RZ, RZ, R13 ;  /* 0x000000ffff057224 */ /* 0x000fc600078e000d */
[----:B------:R-:W-:Y:S04]  /*2ff30*/  STL [R1+0x3f8], R7 ;  /* 0x0003f80701007387 */ /* 0x000fe80000100800 */
[----:B------:R-:W3:Y:S04]  /*2ff40*/  LDL.LU R11, [R1+0x340] ;  /* 0x00034000010b7983 */ /* 0x000ee80000300800 */
[----:B------:R1:W-:Y:S04]  /*2ff50*/  STL [R1+0x3f4], R12 ;  /* 0x0003f40c01007387 */ /* 0x0003e80000100800 */
[----:B------:R1:W-:Y:S04]  /*2ff60*/  LDGSTS.E [R6+0x71800], desc[UR22][R4.64], P1 ;  /* 0x7180000004067fae */ /* 0x0003e800089a1016 */
[----:B------:R-:W3:Y:S01]  /*2ff70*/  LDL.LU R15, [R1+0x380] ;  /* 0x00038000010f7983 */ /* 0x000ee20000300800 */
[----:B-1----:R-:W-:-:S03]  /*2ff80*/  MOV R5, R12 ;  /* 0x0000000c00057202 */ /* 0x002fc60000000f00 */
[----:B------:R-:W3:Y:S04]  /*2ff90*/  LDL.LU R12, [R1+0x33c] ;  /* 0x00033c00010c7983 */ /* 0x000ee80000300800 */
[----:B------:R-:W3:Y:S01]  /*2ffa0*/  LDL.LU R16, [R1+0x37c] ;  /* 0x00037c0001107983 */ /* 0x000ee20000300800 */
[----:B------:R-:W-:-:S03]  /*2ffb0*/  IMAD.MOV.U32 R4, RZ, RZ, R7 ;  /* 0x000000ffff047224 */ /* 0x000fc600078e0007 */
[----:B------:R-:W3:Y:S04]  /*2ffc0*/  LDL.LU R13, [R1+0x3c0] ;  /* 0x0003c000010d7983 */ /* 0x000ee80000300800 */
[----:B------:R-:W3:Y:S04]  /*2ffd0*/  LDL.LU R7, [R1+0x400] ;  /* 0x0004000001077983 */ /* 0x000ee80000300800 */
[----:B------:R1:W-:Y:S01]  /*2ffe0*/  LDGSTS.E [R6+0x71c00], desc[UR22][R4.64], P1 ;  /* 0x71c0000004067fae */ /* 0x0003e200089a1016 */
[----:B--2---:R-:W-:-:S05]  /*2fff0*/  IADD3 R8, P3, PT, R8, R134, RZ ;  /* 0x0000008608087210 */ /* 0x004fca0007f7e0ff */
[----:B------:R-:W-:Y:S01]  /*30000*/  STL [R1+0x240], R8 ;  /* 0x0002400801007387 */ /* 0x000fe20000100800 */
[----:B----4-:R-:W-:-:S05]  /*30010*/  IADD3 R19, P4, PT, R19, R134, RZ ;  /* 0x0000008613137210 */ /* 0x010fca0007f9e0ff */
[----:B------:R-:W-:Y:S01]  /*30020*/  STL [R1+0x280], R19 ;  /* 0x0002801301007387 */ /* 0x000fe20000100800 */
[----:B---3--:R-:W-:-:S04]  /*30030*/  IMAD.X R14, R14, 0x1, R135, P3 ;  /* 0x000000010e0e7824 */ /* 0x008fc800018e0687 */
[----:B-1----:R-:W-:Y:S01]  /*30040*/  IMAD.MOV.U32 R5, RZ, RZ, R14 ;  /* 0x000000ffff057224 */ /* 0x002fe200078e000e */
[----:B------:R1:W-:Y:S01]  /*30050*/  STL [R1+0x23c], R14 ;  /* 0x00023c0e01007387 */ /* 0x0003e20000100800 */
[----:B------:R-:W-:-:S03]  /*30060*/  MOV R4, R8 ;  /* 0x0000000800047202 */ /* 0x000fc60000000f00 */
[----:B-1----:R-:W2:Y:S04]  /*30070*/  LDL.LU R14, [R1+0x3bc] ;  /* 0x0003bc00010e7983 */ /* 0x002ea80000300800 */
[----:B------:R-:W3:Y:S01]  /*30080*/  LDL.LU R8, [R1+0x3fc] ;  /* 0x0003fc0001087983 */ /* 0x000ee20000300800 */
[----:B------:R-:W-:Y:S01]  /*30090*/  LOP3.LUT R6, R2, 0x10, RZ, 0x3c, !PT ;  /* 0x0000001002067812 */ /* 0x000fe200078e3cff */
[----:B------:R-:W-:-:S04]  /*300a0*/  IMAD.X R20, R20, 0x1, R135, P4 ;  /* 0x0000000114147824 */ /* 0x000fc800020e0687 */
[----:B------:R-:W-:Y:S01]  /*300b0*/  VIADD R6, R6, UR5 ;  /* 0x0000000506067c36 */ /* 0x000fe20008000000 */
[----:B------:R-:W-:-:S04]  /*300c0*/  IADD3 R9, P3, PT, R9, R134, RZ ;  /* 0x0000008609097210 */ /* 0x000fc80007f7e0ff */
[----:B------:R1:W-:Y:S01]  /*300d0*/  LDGSTS.E [R6+0x70080], desc[UR22][R4.64], P1 ;  /* 0x7008000004067fae */ /* 0x0003e200089a1016 */
[----:B------:R-:W-:-:S03]  /*300e0*/  IADD3 R10, P4, PT, R10, R134, RZ ;  /* 0x000000860a0a7210 */ /* 0x000fc60007f9e0ff */
[----:B------:R-:W-:Y:S01]  /*300f0*/  STL [R1+0x27c], R20 ;  /* 0x00027c1401007387 */ /* 0x000fe20000100800 */
[----:B-1----:R-:W-:Y:S01]  /*30100*/  IMAD.MOV.U32 R4, RZ, RZ, R19 ;  /* 0x000000ffff047224 */ /* 0x002fe200078e0013 */
[----:B------:R-:W-:Y:S01]  /*30110*/  IADD3.X R18, PT, PT, R18, R135, RZ, P3, !PT ;  /* 0x0000008712127210 */ /* 0x000fe20001ffe4ff */
[----:B------:R-:W-:Y:S01]  /*30120*/  IMAD.MOV.U32 R5, RZ, RZ, R20 ;  /* 0x000000ffff057224 */ /* 0x000fe200078e0014 */
[----:B------:R1:W-:Y:S01]  /*30130*/  STL [R1+0x2c0], R9 ;  /* 0x0002c00901007387 */ /* 0x0003e20000100800 */
[----:B------:R-:W-:-:S03]  /*30140*/  IMAD.X R17, R17, 0x1, R135, P4 ;  /* 0x0000000111117824 */ /* 0x000fc600020e0687 */
[----:B------:R4:W-:Y:S04]  /*30150*/  LDGSTS.E [R6+0x70480], desc[UR22][R4.64], P1 ;  /* 0x7048000004067fae */ /* 0x0009e800089a1016 */
[----:B------:R-:W-:Y:S04]  /*30160*/  STL [R1+0x2bc], R18 ;  /* 0x0002bc1201007387 */ /* 0x000fe80000100800 */
[----:B------:R1:W-:Y:S01]  /*30170*/  STL [R1+0x300], R10 ;  /* 0x0003000a01007387 */ /* 0x0003e20000100800 */
[----:B----4-:R-:W-:Y:S02]  /*30180*/  IMAD.MOV.U32 R4, RZ, RZ, R9 ;  /* 0x000000ffff047224 */ /* 0x010fe400078e0009 */
[----:B------:R-:W-:Y:S01]  /*30190*/  IMAD.MOV.U32 R5, RZ, RZ, R18 ;  /* 0x000000ffff057224 */ /* 0x000fe200078e0012 */
[----:B-1----:R-:W4:Y:S04]  /*301a0*/  LDL.LU R9, [R1+0x248] ;  /* 0x0002480001097983 */ /* 0x002f280000300800 */
[----:B------:R-:W-:Y:S04]  /*301b0*/  STL [R1+0x2fc], R17 ;  /* 0x0002fc1101007387 */ /* 0x000fe80000100800 */
[----:B------:R1:W-:Y:S04]  /*301c0*/  LDGSTS.E [R6+0x70880], desc[UR22][R4.64], P1 ;  /* 0x7088000004067fae */ /* 0x0003e800089a1016 */
[----:B------:R-:W4:Y:S01]  /*301d0*/  LDL.LU R19, [R1+0x288] ;  /* 0x0002880001137983 */ /* 0x000f220000300800 */
[----:B-1----:R-:W-:Y:S01]  /*301e0*/  MOV R4, R10 ;  /* 0x0000000a00047202 */ /* 0x002fe20000000f00 */
[----:B------:R-:W-:-:S02]  /*301f0*/  IMAD.MOV.U32 R5, RZ, RZ, R17 ;  /* 0x000000ffff057224 */ /* 0x000fc400078e0011 */
[----:B------:R-:W4:Y:S04]  /*30200*/  LDL.LU R10, [R1+0x244] ;  /* 0x00024400010a7983 */ /* 0x000f280000300800 */
[----:B------:R-:W4:Y:S04]  /*30210*/  LDL.LU R20, [R1+0x284] ;  /* 0x0002840001147983 */ /* 0x000f280000300800 */
[----:B------:R1:W-:Y:S01]  /*30220*/  LDGSTS.E [R6+0x70c80], desc[UR22][R4.64], P1 ;  /* 0x70c8000004067fae */ /* 0x0003e200089a1016 */
[----:B------:R-:W-:-:S05]  /*30230*/  IADD3 R11, P3, PT, R11, R134, RZ ;  /* 0x000000860b0b7210 */ /* 0x000fca0007f7e0ff */
[----:B------:R1:W-:Y:S02]  /*30240*/  STL [R1+0x340], R11 ;  /* 0x0003400b01007387 */ /* 0x0003e40000100800 */
[----:B-1----:R-:W-:Y:S02]  /*30250*/  MOV R4, R11 ;  /* 0x0000000b00047202 */ /* 0x002fe40000000f00 */
[----:B------:R-:W-:Y:S01]  /*30260*/  IADD3 R15, P4, PT, R15, R134, RZ ;  /* 0x000000860f0f7210 */ /* 0x000fe20007f9e0ff */
[----:B------:R-:W-:-:S04]  /*30270*/  IMAD.X R12, R12, 0x1, R135, P3 ;  /* 0x000000010c0c7824 */ /* 0x000fc800018e0687 */
[----:B------:R-:W-:Y:S01]  /*30280*/  IMAD.X R16, R16, 0x1, R135, P4 ;  /* 0x0000000110107824 */ /* 0x000fe200020e0687 */
[----:B------:R1:W-:Y:S04]  /*30290*/  STL [R1+0x33c], R12 ;  /* 0x00033c0c01007387 */ /* 0x0003e80000100800 */
[----:B------:R-:W-:Y:S01]  /*302a0*/  STL [R1+0x380], R15 ;  /* 0x0003800f01007387 */ /* 0x000fe20000100800 */
[----:B------:R-:W-:-:S03]  /*302b0*/  IMAD.MOV.U32 R5, RZ, RZ, R12 ;  /* 0x000000ffff057224 */ /* 0x000fc600078e000c */
[----:B------:R-:W4:Y:S04]  /*302c0*/  LDL.LU R11, [R1+0x2c8] ;  /* 0x0002c800010b7983 */ /* 0x000f280000300800 */
[----:B------:R-:W-:Y:S04]  /*302d0*/  STL [R1+0x37c], R16 ;  /* 0x00037c1001007387 */ /* 0x000fe80000100800 */
[----:B-1----:R-:W4:Y:S04]  /*302e0*/  LDL.LU R12, [R1+0x308] ;  /* 0x00030800010c7983 */ /* 0x002f280000300800 */
[----:B------:R-:W4:Y:S04]  /*302f0*/  LDL.LU R18, [R1+0x2c4] ;  /* 0x0002c40001127983 */ /* 0x000f280000300800 */
[----:B------:R-:W4:Y:S01]  /*30300*/  LDL.LU R17, [R1+0x304] ;  /* 0x0003040001117983 */ /* 0x000f220000300800 */
[----:B------:R-:W-:-:S02]  /*30310*/  IADD3 R13, P3, PT, R13, R134, RZ ;  /* 0x000000860d0d7210 */ /* 0x000fc40007f7e0ff */
[----:B------:R-:W-:Y:S01]  /*30320*/  IADD3 R7, P4, PT, R7, R134, RZ ;  /* 0x0000008607077210 */ /* 0x000fe20007f9e0ff */
[----:B------:R1:W-:Y:S04]  /*30330*/  LDGSTS.E [R6+0x71080], desc[UR22][R4.64], P1 ;  /* 0x7108000004067fae */ /* 0x0003e800089a1016 */
[----:B------:R2:W-:Y:S01]  /*30340*/  STL [R1+0x3c0], R13 ;  /* 0x0003c00d01007387 */ /* 0x0005e20000100800 */
[----:B-1----:R-:W-:Y:S02]  /*30350*/  IMAD.MOV.U32 R4, RZ, RZ, R15 ;  /* 0x000000ffff047224 */ /* 0x002fe400078e000f */
[----:B------:R-:W-:-:S05]  /*30360*/  IMAD.MOV.U32 R5, RZ, RZ, R16 ;  /* 0x000000ffff057224 */ /* 0x000fca00078e0010 */
[----:B------:R1:W-:Y:S01]  /*30370*/  LDGSTS.E [R6+0x71480], desc[UR22][R4.64], P1 ;  /* 0x7148000004067fae */ /* 0x0003e200089a1016 */
[----:B--2---:R-:W-:Y:S01]  /*30380*/  IADD3.X R14, PT, PT, R14, R135, RZ, P3, !PT ;  /* 0x000000870e0e7210 */ /* 0x004fe20001ffe4ff */
[----:B---3--:R-:W-:-:S04]  /*30390*/  IMAD.X R8, R8, 0x1, R135, P4 ;  /* 0x0000000108087824 */ /* 0x008fc800020e0687 */
[----:B------:R2:W-:Y:S04]  /*303a0*/  STL [R1+0x3bc], R14 ;  /* 0x0003bc0e01007387 */ /* 0x0005e80000100800 */
[----:B------:R-:W-:Y:S01]  /*303b0*/  STL [R1+0x400], R7 ;  /* 0x0004000701007387 */ /* 0x000fe20000100800 */
[----:B-1----:R-:W-:-:S03]  /*303c0*/  IMAD.MOV.U32 R4, RZ, RZ, R13 ;  /* 0x000000ffff047224 */ /* 0x002fc600078e000d */
[----:B------:R-:W3:Y:S01]  /*303d0*/  LDL.LU R13, [R1+0x348] ;  /* 0x00034800010d7983 */ /* 0x000ee20000300800 */
[----:B------:R-:W-:-:S03]  /*303e0*/  IMAD.MOV.U32 R5, RZ, RZ, R14 ;  /* 0x000000ffff057224 */ /* 0x000fc600078e000e */
[----:B------:R1:W-:Y:S04]  /*303f0*/  STL [R1+0x3fc], R8 ;  /* 0x0003fc0801007387 */ /* 0x0003e80000100800 */
[----:B--2---:R-:W2:Y:S04]  /*30400*/  LDL.LU R14, [R1+0x388] ;  /* 0x00038800010e7983 */ /* 0x004ea80000300800 */
[----:B------:R-:W2:Y:S04]  /*30410*/  LDL.LU R16, [R1+0x344] ;  /* 0x0003440001107983 */ /* 0x000ea80000300800 */
[----:B------:R-:W2:Y:S04]  /*30420*/  LDL.LU R15, [R1+0x384] ;  /* 0x00038400010f7983 */ /* 0x000ea80000300800 */
[----:B------:R1:W-:Y:S02]  /*30430*/  LDGSTS.E [R6+0x71880], desc[UR22][R4.64], P1 ;  /* 0x7188000004067fae */ /* 0x0003e400089a1016 */
[----:B-1----:R-:W-:Y:S01]  /*30440*/  MOV R4, R7 ;  /* 0x0000000700047202 */ /* 0x002fe20000000f00 */
[----:B------:R-:W-:-:S02]  /*30450*/  IMAD.MOV.U32 R5, RZ, RZ, R8 ;  /* 0x000000ffff057224 */ /* 0x000fc400078e0008 */
[----:B------:R-:W2:Y:S01]  /*30460*/  LDL.LU R8, [R1+0x3c8] ;  /* 0x0003c80001087983 */ /* 0x000ea20000300800 */
[----:B----4-:R-:W-:-:S03]  /*30470*/  IADD3 R9, P3, PT, R9, R134, RZ ;  /* 0x0000008609097210 */ /* 0x010fc60007f7e0ff */
[----:B------:R1:W-:Y:S04]  /*30480*/  LDGSTS.E [R6+0x71c80], desc[UR22][R4.64], P1 ;  /* 0x71c8000004067fae */ /* 0x0003e800089a1016 */
[----:B------:R-:W4:Y:S01]  /*30490*/  LDL.LU R7, [R1+0x408] ;  /* 0x0004080001077983 */ /* 0x000f220000300800 */
[----:B------:R-:W-:-:S03]  /*304a0*/  IADD3 R19, P4, PT, R19, R134, RZ ;  /* 0x0000008613137210 */ /* 0x000fc60007f9e0ff */
[----:B------:R-:W-:Y:S01]  /*304b0*/  STL [R1+0x248], R9 ;  /* 0x0002480901007387 */ /* 0x000fe20000100800 */
[----:B-1----:R-:W-:-:S03]  /*304c0*/  LOP3.LUT R6, R2, 0x20, RZ, 0x3c, !PT ;  /* 0x0000002002067812 */ /* 0x002fc600078e3cff */
[----:B------:R-:W-:Y:S01]  /*304d0*/  STL [R1+0x288], R19 ;  /* 0x0002881301007387 */ /* 0x000fe20000100800 */
[----:B------:R-:W-:Y:S02]  /*304e0*/  IMAD.X R10, R10, 0x1, R135, P3 ;  /* 0x000000010a0a7824 */ /* 0x000fe400018e0687 */
[----:B------:R-:W-:Y:S02]  /*304f0*/  VIADD R6, R6, UR5 ;  /* 0x0000000506067c36 */ /* 0x000fe40008000000 */
[----:B------:R-:W-:Y:S01]  /*30500*/  IMAD.MOV.U32 R5, RZ, RZ, R10 ;  /* 0x000000ffff057224 */ /* 0x000fe200078e000a */
[----:B------:R1:W-:Y:S01]  /*30510*/  STL [R1+0x244], R10 ;  /* 0x0002440a01007387 */ /* 0x0003e20000100800 */
[----:B------:R-:W-:Y:S01]  /*30520*/  IMAD.MOV.U32 R4, RZ, RZ, R9 ;  /* 0x000000ffff047224 */ /* 0x000fe200078e0009 */
[----:B------:R-:W-:-:S04]  /*30530*/  IADD3.X R20, PT, PT, R20, R135, RZ, P4, !PT ;  /* 0x0000008714147210 */ /* 0x000fc800027fe4ff */
[----:B------:R1:W-:Y:S04]  /*30540*/  LDGSTS.E [R6+0x70100], desc[UR22][R4.64], P1 ;  /* 0x7010000004067fae */ /* 0x0003e800089a1016 */
[----:B-1----:R-:W4:Y:S04]  /*30550*/  LDL.LU R10, [R1+0x3c4] ;  /* 0x0003c400010a7983 */ /* 0x002f280000300800 */
[----:B------:R-:W4:Y:S01]  /*30560*/  LDL.LU R9, [R1+0x404] ;  /* 0x0004040001097983 */ /* 0x000f220000300800 */
[----:B------:R-:W-:Y:S01]  /*30570*/  IMAD.MOV.U32 R4, RZ, RZ, R19 ;  /* 0x000000ffff047224 */ /* 0x000fe200078e0013 */
[----:B------:R-:W-:-:S02]  /*30580*/  MOV R5, R20 ;  /* 0x0000001400057202 */ /* 0x000fc40000000f00 */
[----:B------:R-:W-:Y:S04]  /*30590*/  STL [R1+0x284], R20 ;  /* 0x0002841401007387 */ /* 0x000fe80000100800 */
[----:B------:R1:W-:Y:S01]  /*305a0*/  LDGSTS.E [R6+0x70500], desc[UR22][R4.64], P1 ;  /* 0x7050000004067fae */ /* 0x0003e200089a1016 */
[-C--:B------:R-:W-:Y:S02]  /*305b0*/  IADD3 R11, P3, PT, R11, R134.reuse, RZ ;  /* 0x000000860b0b7210 */ /* 0x080fe40007f7e0ff */
[----:B------:R-:W-:-:S03]  /*305c0*/  IADD3 R12, P4, PT, R12, R134, RZ ;  /* 0x000000860c0c7210 */ /* 0x000fc60007f9e0ff */
[----:B------:R-:W-:Y:S01]  /*305d0*/  IMAD.X R18, R18, 0x1, R135, P3 ;  /* 0x0000000112127824 */ /* 0x000fe200018e0687 */
[----:B------:R1:W-:Y:S02]  /*305e0*/  STL [R1+0x2c8], R11 ;  /* 0x0002c80b01007387 */ /* 0x0003e40000100800 */
[----:B-1----:R-:W-:Y:S02]  /*305f0*/  IMAD.MOV.U32 R4, RZ, RZ, R11 ;  /* 0x000000ffff047224 */ /* 0x002fe400078e000b */
[----:B------:R-:W-:Y:S01]  /*30600*/  IMAD.X R17, R17, 0x1, R135, P4 ;  /* 0x0000000111117824 */ /* 0x000fe200020e0687 */
[----:B------:R-:W-:Y:S01]  /*30610*/  STL [R1+0x2c4], R18 ;  /* 0x0002c41201007387 */ /* 0x000fe20000100800 */
[----:B------:R-:W-:-:S03]  /*30620*/  MOV R5, R18 ;  /* 0x0000001200057202 */ /* 0x000fc60000000f00 */
[----:B------:R1:W-:Y:S04]  /*30630*/  STL [R1+0x308], R12 ;  /* 0x0003080c01007387 */ /* 0x0003e80000100800 */
[----:B------:R-:W4:Y:S04]  /*30640*/  LDL.LU R11, [R1+0x250] ;  /* 0x00025000010b7983 */ /* 0x000f280000300800 */
[----:B------:R-:W-:Y:S04]  /*30650*/  STL [R1+0x304], R17 ;  /* 0x0003041101007387 */ /* 0x000fe80000100800 */
[----:B------:R1:W-:Y:S04]  /*30660*/  LDGSTS.E [R6+0x70900], desc[UR22][R4.64], P1 ;  /* 0x7090000004067fae */ /* 0x0003e800089a1016 */
[----:B------:R-:W4:Y:S01]  /*30670*/  LDL.LU R19, [R1+0x290] ;  /* 0x0002900001137983 */ /* 0x000f220000300800 */
[----:B-1----:R-:W-:-:S03]  /*30680*/  IMAD.MOV.U32 R4, RZ, RZ, R12 ;  /* 0x000000ffff047224 */ /* 0x002fc600078e000c */
[----:B------:R-:W4:Y:S01]  /*30690*/  LDL.LU R12, [R1+0x24c] ;  /* 0x00024c00010c7983 */ /* 0x000f220000300800 */
[----:B------:R-:W-:-:S03]  /*306a0*/  IMAD.MOV.U32 R5, RZ, RZ, R17 ;  /* 0x000000ffff057224 */ /* 0x000fc600078e0011 */
[----:B------:R-:W4:Y:S01]  /*306b0*/  LDL.LU R20, [R1+0x28c] ;  /* 0x00028c0001147983 */ /* 0x000f220000300800 */
[----:B---3--:R-:W-:-:S03]  /*306c0*/  IADD3 R13, P3, PT, R13, R134, RZ ;  /* 0x000000860d0d7210 */ /* 0x008fc60007f7e0ff */
[----:B------:R1:W-:Y:S04]  /*306d0*/  LDGSTS.E [R6+0x70d00], desc[UR22][R4.64], P1 ;  /* 0x70d0000004067fae */ /* 0x0003e800089a1016 */
[----:B------:R3:W-:Y:S01]  /*306e0*/  STL [R1+0x348], R13 ;  /* 0x0003480d01007387 */ /* 0x0007e20000100800 */
[----:B--2---:R-:W-:Y:S01]  /*306f0*/  IADD3 R14, P4, PT, R14, R134, RZ ;  /* 0x000000860e0e7210 */ /* 0x004fe20007f9e0ff */
[----:B------:R-:W-:Y:S02]  /*30700*/  IMAD.X R16, R16, 0x1, R135, P3 ;  /* 0x0000000110107824 */ /* 0x000fe400018e0687 */
[----:B-1----:R-:W-:Y:S01]  /*30710*/  IMAD.MOV.U32 R4, RZ, RZ, R13 ;  /* 0x000000ffff047224 */ /* 0x002fe200078e000d */
[----:B------:R-:W-:Y:S02]  /*30720*/  IADD3.X R15, PT, PT, R15, R135, RZ, P4, !PT ;  /* 0x000000870f0f7210 */ /* 0x000fe400027fe4ff */
[----:B------:R1:W-:Y:S04]  /*30730*/  STL [R1+0x344], R16 ;  /* 0x0003441001007387 */ /* 0x0003e80000100800 */
[----:B------:R-:W-:Y:S01]  /*30740*/  STL [R1+0x388], R14 ;  /* 0x0003880e01007387 */ /* 0x000fe20000100800 */
[----:B------:R-:W-:-:S03]  /*30750*/  IMAD.MOV.U32 R5, RZ, RZ, R16 ;  /* 0x000000ffff057224 */ /* 0x000fc600078e0010 */
[----:B---3--:R-:W2:Y:S04]  /*30760*/  LDL.LU R13, [R1+0x2d0] ;  /* 0x0002d000010d7983 */ /* 0x008ea80000300800 */
[----:B------:R-:W-:Y:S04]  /*30770*/  STL [R1+0x384], R15 ;  /* 0x0003840f01007387 */ /* 0x000fe80000100800 */
[----:B-1----:R-:W3:Y:S04]  /*30780*/  LDL.LU R16, [R1+0x310] ;  /* 0x0003100001107983 */ /* 0x002ee80000300800 */
[----:B------:R-:W3:Y:S04]  /*30790*/  LDL.LU R18, [R1+0x2cc] ;  /* 0x0002cc0001127983 */ /* 0x000ee80000300800 */
[----:B------:R-:W3:Y:S01]  /*307a0*/  LDL.LU R17, [R1+0x30c] ;  /* 0x00030c0001117983 */ /* 0x000ee20000300800 */
[----:B------:R-:W-:-:S03]  /*307b0*/  IADD3 R8, P3, PT, R8, R134, RZ ;  /* 0x0000008608087210 */ /* 0x000fc60007f7e0ff */
[----:B------:R1:W-:Y:S01]  /*307c0*/  LDGSTS.E [R6+0x71100], desc[UR22][R4.64], P1 ;  /* 0x7110000004067fae */ /* 0x0003e200089a1016 */
[----:B----4-:R-:W-:-:S03]  /*307d0*/  IADD3 R7, P4, PT, R7, R134, RZ ;  /* 0x0000008607077210 */ /* 0x010fc60007f9e0ff */
[----:B------:R4:W-:Y:S01]  /*307e0*/  STL [R1+0x3c8], R8 ;  /* 0x0003c80801007387 */ /* 0x0009e20000100800 */
[----:B-1----:R-:W-:Y:S01]  /*307f0*/  IMAD.MOV.U32 R4, RZ, RZ, R14 ;  /* 0x000000ffff047224 */ /* 0x002fe200078e000e */
[----:B------:R-:W-:-:S05]  /*30800*/  MOV R5, R15 ;  /* 0x0000000f00057202 */ /* 0x000fca0000000f00 */
[----:B------:R1:W-:Y:S01]  /*30810*/  LDGSTS.E [R6+0x71500], desc[UR22][R4.64], P1 ;  /* 0x7150000004067fae */ /* 0x0003e200089a1016 */
[--C-:B------:R-:W-:Y:S02]  /*30820*/  IMAD.X R10, R10, 0x1, R135.reuse, P3 ;  /* 0x000000010a0a7824 */ /* 0x100fe400018e0687 */
[----:B-1----:R-:W-:Y:S02]  /*30830*/  IMAD.MOV.U32 R4, RZ, RZ, R8 ;  /* 0x000000ffff047224 */ /* 0x002fe400078e0008 */
[----:B------:R-:W-:Y:S01]  /*30840*/  IMAD.X R9, R9, 0x1, R135, P4 ;  /* 0x0000000109097824 */ /* 0x000fe200020e0687 */
[----:B------:R-:W-:Y:S01]  /*30850*/  MOV R5, R10 ;  /* 0x0000000a00057202 */ /* 0x000fe20000000f00 */
[----:B------:R-:W-:Y:S04]  /*30860*/  STL [R1+0x3c4], R10 ;  /* 0x0003c40a01007387 */ /* 0x000fe80000100800 */
[----:B------:R-:W-:Y:S04]  /*30870*/  STL [R1+0x408], R7 ;  /* 0x0004080701007387 */ /* 0x000fe80000100800 */
[----:B----4-:R-:W4:Y:S04]  /*30880*/  LDL.LU R8, [R1+0x350] ;  /* 0x0003500001087983 */ /* 0x010f280000300800 */
[----:B------:R1:W-:Y:S04]  /*30890*/  STL [R1+0x404], R9 ;  /* 0x0004040901007387 */ /* 0x0003e80000100800 */
[----:B------:R1:W-:Y:S04]  /*308a0*/  LDGSTS.E [R6+0x71900], desc[UR22][R4.64], P1 ;  /* 0x7190000004067fae */ /* 0x0003e800089a1016 */
[----:B------:R-:W4:Y:S01]  /*308b0*/  LDL.LU R14, [R1+0x390] ;  /* 0x00039000010e7983 */ /* 0x000f220000300800 */
[----:B-1----:R-:W-:-:S03]  /*308c0*/  IMAD.MOV.U32 R5, RZ, RZ, R9 ;  /* 0x000000ffff057224 */ /* 0x002fc600078e0009 */
[----:B------:R-:W4:Y:S01]  /*308d0*/  LDL.LU R9, [R1+0x34c] ;  /* 0x00034c0001097983 */ /* 0x000f220000300800 */
[----:B------:R-:W-:-:S03]  /*308e0*/  IMAD.MOV.U32 R4, RZ, RZ, R7 ;  /* 0x000000ffff047224 */ /* 0x000fc600078e0007 */
[----:B------:R-:W4:Y:S04]  /*308f0*/  LDL.LU R15, [R1+0x38c] ;  /* 0x00038c00010f7983 */ /* 0x000f280000300800 */
[----:B------:R-:W4:Y:S04]  /*30900*/  LDL.LU R10, [R1+0x3d0] ;  /* 0x0003d000010a7983 */ /* 0x000f280000300800 */
[----:B------:R-:W4:Y:S04]  /*30910*/  LDL.LU R7, [R1+0x410] ;  /* 0x0004100001077983 */ /* 0x000f280000300800 */
[----:B------:R1:W-:Y:S02]  /*30920*/  LDGSTS.E [R6+0x71d00], desc[UR22][R4.64], P1 ;  /* 0x71d0000004067fae */ /* 0x0003e400089a1016 */
[----:B-1----:R-:W-:-:S04]  /*30930*/  LOP3.LUT R6, R2, 0x30, RZ, 0x3c, !PT ;  /* 0x0000003002067812 */ /* 0x002fc800078e3cff */
[----:B------:R-:W-:Y:S02]  /*30940*/  IADD3 R6, PT, PT, R6, UR5, RZ ;  /* 0x0000000506067c10 */ /* 0x000fe4000fffe0ff */
[----:B------:R-:W-:-:S05]  /*30950*/  IADD3 R11, P3, PT, R11, R134, RZ ;  /* 0x000000860b0b7210 */ /* 0x000fca0007f7e0ff */
[----:B------:R-:W-:Y:S01]  /*30960*/  STL [R1+0x250], R11 ;  /* 0x0002500b01007387 */ /* 0x000fe20000100800 */
[----:B------:R-:W-:Y:S01]  /*30970*/  IADD3 R19, P4, PT, R19, R134, RZ ;  /* 0x0000008613137210 */ /* 0x000fe20007f9e0ff */
[----:B------:R-:W-:-:S04]  /*30980*/  IMAD.MOV.U32 R4, RZ, RZ, R11 ;  /* 0x000000ffff047224 */ /* 0x000fc800078e000b */
[----:B------:R-:W-:Y:S01]  /*30990*/  STL [R1+0x290], R19 ;  /* 0x0002901301007387 */ /* 0x000fe20000100800 */
[----:B------:R-:W-:-:S04]  /*309a0*/  IMAD.X R12, R12, 0x1, R135, P3 ;  /* 0x000000010c0c7824 */ /* 0x000fc800018e0687 */
[----:B------:R-:W-:Y:S01]  /*309b0*/  IMAD.MOV.U32 R5, RZ, RZ, R12 ;  /* 0x000000ffff057224 */ /* 0x000fe200078e000c */
[----:B------:R1:W-:Y:S01]  /*309c0*/  STL [R1+0x24c], R12 ;  /* 0x00024c0c01007387 */ /* 0x0003e20000100800 */
[----:B------:R-:W-:-:S03]  /*309d0*/  IMAD.X R20, R20, 0x1, R135, P4 ;  /* 0x0000000114147824 */ /* 0x000fc600020e0687 */
[----:B------:R1:W-:Y:S04]  /*309e0*/  LDGSTS.E [R6+0x70180], desc[UR22][R4.64], P1 ;  /* 0x7018000004067fae */ /* 0x0003e800089a1016 */
[----:B-1----:R-:W4:Y:S04]  /*309f0*/  LDL.LU R12, [R1+0x3cc] ;  /* 0x0003cc00010c7983 */ /* 0x002f280000300800 */
[----:B------:R-:W4:Y:S01]  /*30a00*/  LDL.LU R11, [R1+0x40c] ;  /* 0x00040c00010b7983 */ /* 0x000f220000300800 */
[----:B------:R-:W-:Y:S01]  /*30a10*/  MOV R4, R19 ;  /* 0x0000001300047202 */ /* 0x000fe20000000f00 */
[----:B------:R-:W-:-:S02]  /*30a20*/  IMAD.MOV.U32 R5, RZ, RZ, R20 ;  /* 0x000000ffff057224 */ /* 0x000fc400078e0014 */
[----:B------:R-:W-:Y:S04]  /*30a30*/  STL [R1+0x28c], R20 ;  /* 0x00028c1401007387 */ /* 0x000fe80000100800 */
[----:B------:R1:W-:Y:S01]  /*30a40*/  LDGSTS.E [R6+0x70580], desc[UR22][R4.64], P1 ;  /* 0x7058000004067fae */ /* 0x0003e200089a1016 */
[-C--:B--2---:R-:W-:Y:S02]  /*30a50*/  IADD3 R13, P3, PT, R13, R134.reuse, RZ ;  /* 0x000000860d0d7210 */ /* 0x084fe40007f7e0ff */
[----:B---3--:R-:W-:-:S03]  /*30a60*/  IADD3 R16, P4, PT, R16, R134, RZ ;  /* 0x0000008610107210 */ /* 0x008fc60007f9e0ff */
[--C-:B------:R-:W-:Y:S01]  /*30a70*/  IMAD.X R18, R18, 0x1, R135.reuse, P3 ;  /* 0x0000000112127824 */ /* 0x100fe200018e0687 */
[----:B------:R2:W-:Y:S01]  /*30a80*/  STL [R1+0x2d0], R13 ;  /* 0x0002d00d01007387 */ /* 0x0005e20000100800 */
[----:B-1----:R-:W-:Y:S01]  /*30a90*/  MOV R4, R13 ;  /* 0x0000000d00047202 */ /* 0x002fe20000000f00 */
[----:B------:R-:W-:Y:S02]  /*30aa0*/  IMAD.X R17, R17, 0x1, R135, P4 ;  /* 0x0000000111117824 */ /* 0x000fe400020e0687 */
[----:B------:R-:W-:Y:S01]  /*30ab0*/  STL [R1+0x2cc], R18 ;  /* 0x0002cc1201007387 */ /* 0x000fe20000100800 */
[----:B------:R-:W-:-:S03]  /*30ac0*/  IMAD.MOV.U32 R5, RZ, RZ, R18 ;  /* 0x000000ffff057224 */ /* 0x000fc600078e0012 */
[----:B------:R1:W-:Y:S04]  /*30ad0*/  STL [R1+0x310], R16 ;  /* 0x0003101001007387 */ /* 0x0003e80000100800 */
[----:B--2---:R-:W2:Y:S04]  /*30ae0*/  LDL.LU R13, [R1+0x258] ;  /* 0x00025800010d7983 */ /* 0x004ea80000300800 */
[----:B------:R-:W-:Y:S04]  /*30af0*/  STL [R1+0x30c], R17 ;  /* 0x00030c1101007387 */ /* 0x000fe80000100800 */
[----:B------:R3:W-:Y:S04]  /*30b00*/  LDGSTS.E [R6+0x70980], desc[UR22][R4.64], P1 ;  /* 0x7098000004067fae */ /* 0x0007e800089a1016 */
[----:B------:R-:W2:Y:S01]  /*30b10*/  LDL.LU R19, [R1+0x298] ;  /* 0x0002980001137983 */ /* 0x000ea20000300800 */
[----:B---3--:R-:W-:-:S03]  /*30b20*/  IMAD.MOV.U32 R4, RZ, RZ, R16 ;  /* 0x000000ffff047224 */ /* 0x008fc600078e0010 */
[----:B-1----:R-:W3:Y:S01]  /*30b30*/  LDL.LU R16, [R1+0x254] ;  /* 0x0002540001107983 */ /* 0x002ee20000300800 */
[----:B------:R-:W-:-:S03]  /*30b40*/  IMAD.MOV.U32 R5, RZ, RZ, R17 ;  /* 0x000000ffff057224 */ /* 0x000fc600078e0011 */
[----:B------:R-:W3:Y:S04]  /*30b50*/  LDL.LU R20, [R1+0x294] ;  /* 0x0002940001147983 */ /* 0x000ee80000300800 */
[----:B------:R1:W-:Y:S01]  /*30b60*/  LDGSTS.E [R6+0x70d80], desc[UR22][R4.64], P1 ;  /* 0x70d8000004067fae */ /* 0x0003e200089a1016 */
[----:B----4-:R-:W-:-:S05]  /*30b70*/  IADD3 R8, P3, PT, R8, R134, RZ ;  /* 0x0000008608087210 */ /* 0x010fca0007f7e0ff */
[----:B------:R4:W-:Y:S01]  /*30b80*/  STL [R1+0x350], R8 ;  /* 0x0003500801007387 */ /* 0x0009e20000100800 */
[----:B-1----:R-:W-:Y:S01]  /*30b90*/  IMAD.MOV.U32 R4, RZ, RZ, R8 ;  /* 0x000000ffff047224 */ /* 0x002fe200078e0008 */
[----:B------:R-:W-:Y:S02]  /*30ba0*/  IADD3 R14, P4, PT, R14, R134, RZ ;  /* 0x000000860e0e7210 */ /* 0x000fe40007f9e0ff */
[----:B------:R-:W-:-:S03]  /*30bb0*/  IADD3.X R9, PT, PT, R9, R135, RZ, P3, !PT ;  /* 0x0000008709097210 */ /* 0x000fc60001ffe4ff */
[----:B------:R-:W-:Y:S02]  /*30bc0*/  IMAD.X R15, R15, 0x1, R135, P4 ;  /* 0x000000010f0f7824 */ /* 0x000fe400020e0687 */
[----:B------:R1:W-:Y:S01]  /*30bd0*/  STL [R1+0x34c], R9 ;  /* 0x00034c0901007387 */ /* 0x0003e20000100800 */
[----:B------:R-:W-:-:S03]  /*30be0*/  IMAD.MOV.U32 R5, RZ, RZ, R9 ;  /* 0x000000ffff057224 */ /* 0x000fc600078e0009 */
[----:B------:R1:W-:Y:S01]  /*30bf0*/  STL [R1+0x390], R14 ;  /* 0x0003900e01007387 */ /* 0x0003e20000100800 */
[----:B------:R-:W-:-:S03]  /*30c00*/  IADD3 R10, P3, PT, R10, R134, RZ ;  /* 0x000000860a0a7210 */ /* 0x000fc60007f7e0ff */
[----:B----4-:R-:W4:Y:S01]  /*30c10*/  LDL.LU R8, [R1+0x2d8] ;  /* 0x0002d80001087983 */ /* 0x010f220000300800 */
[----:B------:R-:W-:-:S03]  /*30c20*/  IADD3 R7, P4, PT, R7, R134, RZ ;  /* 0x0000008607077210 */ /* 0x000fc60007f9e0ff */
[----:B------:R1:W-:Y:S04]  /*30c30*/  STL [R1+0x38c], R15 ;  /* 0x00038c0f01007387 */ /* 0x0003e80000100800 */
[----:B------:R1:W-:Y:S04]  /*30c40*/  LDGSTS.E [R6+0x71180], desc[UR22][R4.64], P1 ;  /* 0x7118000004067fae */ /* 0x0003e800089a1016 */
[----:B-1----:R-:W4:Y:S01]  /*30c50*/  LDL.LU R9, [R1+0x318] ;  /* 0x0003180001097983 */ /* 0x002f220000300800 */
[----:B------:R-:W-:-:S03]  /*30c60*/  MOV R4, R14 ;  /* 0x0000000e00047202 */ /* 0x000fc60000000f00 */
[----:B------:R-:W4:Y:S01]  /*30c70*/  LDL.LU R14, [R1+0x2d4] ;  /* 0x0002d400010e7983 */ /* 0x000f220000300800 */
[----:B------:R-:W-:-:S03]  /*30c80*/  IMAD.MOV.U32 R5, RZ, RZ, R15 ;  /* 0x000000ffff057224 */ /* 0x000fc600078e000f */
[----:B------:R-:W4:Y:S04]  /*30c90*/  LDL.LU R15, [R1+0x314] ;  /* 0x00031400010f7983 */ /* 0x000f280000300800 */
[----:B------:R1:W-:Y:S04]  /*30ca0*/  STL [R1+0x3d0], R10 ;  /* 0x0003d00a01007387 */ /* 0x0003e80000100800 */
[----:B------:R1:W-:Y:S02]  /*30cb0*/  LDGSTS.E [R6+0x71580], desc[UR22][R4.64], P1 ;  /* 0x7158000004067fae */ /* 0x0003e400089a1016 */
[----:B-1----:R-:W-:Y:S01]  /*30cc0*/  MOV R4, R10 ;  /* 0x0000000a00047202 */ /* 0x002fe20000000f00 */
[----:B------:R-:W-:-:S02]  /*30cd0*/  IMAD.X R12, R12, 0x1, R135, P3 ;  /* 0x000000010c0c7824 */ /* 0x000fc400018e0687 */
[----:B------:R-:W-:-:S03]  /*30ce0*/  IMAD.X R11, R11, 0x1, R135, P4 ;  /* 0x000000010b0b7824 */ /* 0x000fc600020e0687 */
[----:B------:R-:W-:Y:S01]  /*30cf0*/  STL [R1+0x3cc], R12 ;  /* 0x0003cc0c01007387 */ /* 0x000fe20000100800 */
[----:B------:R-:W-:-:S03]  /*30d00*/  IMAD.MOV.U32 R5, RZ, RZ, R12 ;  /* 0x000000ffff057224 */ /* 0x000fc600078e000c */
[----:B------:R-:W-:Y:S04]  /*30d10*/  STL [R1+0x410], R7 ;  /* 0x0004100701007387 */ /* 0x000fe80000100800 */
[----:B------:R-:W4:Y:S04]  /*30d20*/  LDL.LU R17, [R1+0x358] ;  /* 0x0003580001117983 */ /* 0x000f280000300800 */
[----:B------:R1:W-:Y:S04]  /*30d30*/  STL [R1+0x40c], R11 ;  /* 0x00040c0b01007387 */ /* 0x0003e80000100800 */
[----:B------:R-:W4:Y:S04]  /*30d40*/  LDL.LU R10, [R1+0x398] ;  /* 0x00039800010a7983 */ /* 0x000f280000300800 */
[----:B------:R1:W-:Y:S04]  /*30d50*/  LDGSTS.E [R6+0x71980], desc[UR22][R4.64], P1 ;  /* 0x7198000004067fae */ /* 0x0003e800089a1016 */
[----:B------:R-:W4:Y:S01]  /*30d60*/  LDL.LU R18, [R1+0x354] ;  /* 0x0003540001127983 */ /* 0x000f220000300800 */
[----:B-1----:R-:W-:-:S03]  /*30d70*/  IMAD.MOV.U32 R5, RZ, RZ, R11 ;  /* 0x000000ffff057224 */ /* 0x002fc600078e000b */
[----:B------:R-:W4:Y:S01]  /*30d80*/  LDL.LU R11, [R1+0x394] ;  /* 0x00039400010b7983 */ /* 0x000f220000300800 */
[-C--:B--2---:R-:W-:Y:S01]  /*30d90*/  IADD3 R13, P3, PT, R13, R134.reuse, RZ ;  /* 0x000000860d0d7210 */ /* 0x084fe20007f7e0ff */
[----:B------:R-:W-:Y:S02]  /*30da0*/  IMAD.MOV.U32 R4, RZ, RZ, R7 ;  /* 0x000000ffff047224 */ /* 0x000fe400078e0007 */
[----:B------:R-:W2:Y:S04]  /*30db0*/  LDL.LU R7, [R1+0x3d8] ;  /* 0x0003d80001077983 */ /* 0x000ea80000300800 */
[----:B------:R-:W2:Y:S01]  /*30dc0*/  LDL.LU R12, [R1+0x418] ;  /* 0x00041800010c7983 */ /* 0x000ea20000300800 */
[----:B------:R-:W-:-:S03]  /*30dd0*/  IADD3 R19, P4, PT, R19, R134, RZ ;  /* 0x0000008613137210 */ /* 0x000fc60007f9e0ff */
[----:B------:R-:W-:Y:S04]  /*30de0*/  STL [R1+0x258], R13 ;  /* 0x0002580d01007387 */ /* 0x000fe80000100800 */
[----:B------:R1:W-:Y:S01]  /*30df0*/  LDGSTS.E [R6+0x71d80], desc[UR22][R4.64], P1 ;  /* 0x71d8000004067fae */ /* 0x0003e200089a1016 */
[----:B---3--:R-:W-:-:S03]  /*30e00*/  IADD3.X R16, PT, PT, R16, R135, RZ, P3, !PT ;  /* 0x0000008710107210 */ /* 0x008fc60001ffe4ff */
[----:B------:R-:W-:Y:S04]  /*30e10*/  STL [R1+0x298], R19 ;  /* 0x0002981301007387 */ /* 0x000fe80000100800 */
[----:B------:R3:W-:Y:S01]  /*30e20*/  STL [R1+0x254], R16 ;  /* 0x0002541001007387 */ /* 0x0007e20000100800 */
[----:B-1----:R-:W-:Y:S01]  /*30e30*/  MOV R5, R16 ;  /* 0x0000001000057202 */ /* 0x002fe20000000f00 */
[----:B------:R-:W-:Y:S02]  /*30e40*/  IMAD.MOV.U32 R4, RZ, RZ, R13 ;  /* 0x000000ffff047224 */ /* 0x000fe400078e000d */
[----:B---3--:R-:W3:Y:S04]  /*30e50*/  LDL.LU R16, [R1+0x3d4] ;  /* 0x0003d40001107983 */ /* 0x008ee80000300800 */
[----:B------:R-:W3:Y:S01]  /*30e60*/  LDL.LU R13, [R1+0x414] ;  /* 0x00041400010d7983 */ /* 0x000ee20000300800 */
[----:B------:R-:W-:Y:S01]  /*30e70*/  LOP3.LUT R6, R2, 0x40, RZ, 0x3c, !PT ;  /* 0x0000004002067812 */ /* 0x000fe200078e3cff */
[----:B------:R-:W-:-:S04]  /*30e80*/  IMAD.X R20, R20, 0x1, R135, P4 ;  /* 0x0000000114147824 */ /* 0x000fc800020e0687 */
[----:B------:R-:W-:-:S05]  /*30e90*/  VIADD R6, R6, UR5 ;  /* 0x0000000506067c36 */ /* 0x000fca0008000000 */
[----:B------:R1:W-:Y:S04]  /*30ea0*/  LDGSTS.E [R6+0x70200], desc[UR22][R4.64], P1 ;  /* 0x7020000004067fae */ /* 0x0003e800089a1016 */
[----:B------:R-:W-:Y:S01]  /*30eb0*/  STL [R1+0x294], R20 ;  /* 0x0002941401007387 */ /* 0x000fe20000100800 */
[----:B-1----:R-:W-:Y:S02]  /*30ec0*/  IMAD.MOV.U32 R4, RZ, RZ, R19 ;  /* 0x000000ffff047224 */ /* 0x002fe400078e0013 */
[----:B------:R-:W-:-:S05]  /*30ed0*/  IMAD.MOV.U32 R5, RZ, RZ, R20 ;  /* 0x000000ffff057224 */ /* 0x000fca00078e0014 */
[----:B------:R1:W-:Y:S01]  /*30ee0*/  LDGSTS.E [R6+0x70600], desc[UR22][R4.64], P1 ;  /* 0x7060000004067fae */ /* 0x0003e200089a1016 */
[----:B----4-:R-:W-:-:S05]  /*30ef0*/  IADD3 R8, P3, PT, R8, R134, RZ ;  /* 0x0000008608087210 */ /* 0x010fca0007f7e0ff */
[----:B------:R-:W-:Y:S01]  /*30f00*/  STL [R1+0x2d8], R8 ;  /* 0x0002d80801007387 */ /* 0x000fe20000100800 */
[----:B------:R-:W-:Y:S01]  /*30f10*/  IADD3 R9, P4, PT, R9, R134, RZ ;  /* 0x0000008609097210 */ /* 0x000fe20007f9e0ff */
[----:B-1----:R-:W-:Y:S02]  /*30f20*/  IMAD.MOV.U32 R4, RZ, RZ, R8 ;  /* 0x000000ffff047224 */ /* 0x002fe400078e0008 */
[----:B------:R-:W-:Y:S01]  /*30f30*/  IMAD.X R14, R14, 0x1, R135, P3 ;  /* 0x000000010e0e7824 */ /* 0x000fe200018e0687 */
[----:B------:R-:W-:-:S04]  /*30f40*/  IADD3.X R15, PT, PT, R15, R135, RZ, P4, !PT ;  /* 0x000000870f0f7210 */ /* 0x000fc800027fe4ff */
[----:B------:R1:W-:Y:S01]  /*30f50*/  STL [R1+0x2d4], R14 ;  /* 0x0002d40e01007387 */ /* 0x0003e20000100800 */
[----:B------:R-:W-:-:S03]  /*30f60*/  IMAD.MOV.U32 R5, RZ, RZ, R14 ;  /* 0x000000ffff057224 */ /* 0x000fc600078e000e */
[----:B------:R-:W-:Y:S04]  /*30f70*/  STL [R1+0x318], R9 ;  /* 0x0003180901007387 */ /* 0x000fe80000100800 */
[----:B------:R4:W-:Y:S04]  /*30f80*/  LDGSTS.E [R6+0x70a00], desc[UR22][R4.64], P1 ;  /* 0x70a0000004067fae */ /* 0x0009e800089a1016 */
[----:B-1----:R-:W3:Y:S04]  /*30f90*/  LDL.LU R14, [R1+0x260] ;  /* 0x00026000010e7983 */ /* 0x002ee80000300800 */
[----:B------:R1:W-:Y:S04]  /*30fa0*/  STL [R1+0x314], R15 ;  /* 0x0003140f01007387 */ /* 0x0003e80000100800 */
[----:B------:R-:W3:Y:S01]  /*30fb0*/  LDL.LU R8, [R1+0x2a0] ;  /* 0x0002a00001087983 */ /* 0x000ee20000300800 */
[----:B----4-:R-:W-:Y:S01]  /*30fc0*/  MOV R5, R15 ;  /* 0x0000000f00057202 */ /* 0x010fe20000000f00 */
[----:B------:R-:W-:-:S02]  /*30fd0*/  IMAD.MOV.U32 R4, RZ, RZ, R9 ;  /* 0x000000ffff047224 */ /* 0x000fc400078e0009 */
[----:B-1----:R-:W4:Y:S04]  /*30fe0*/  LDL.LU R15, [R1+0x25c] ;  /* 0x00025c00010f7983 */ /* 0x002f280000300800 */
[----:B------:R-:W4:Y:S04]  /*30ff0*/  LDL.LU R9, [R1+0x29c] ;  /* 0x00029c0001097983 */ /* 0x000f280000300800 */
[----:B------:R1:W-:Y:S01]  /*31000*/  LDGSTS.E [R6+0x70e00], desc[UR22][R4.64], P1 ;  /* 0x70e0000004067fae */ /* 0x0003e200089a1016 */
[-C--:B------:R-:W-:Y:S02]  /*31010*/  IADD3 R17, P3, PT, R17, R134.reuse, RZ ;  /* 0x0000008611117210 */ /* 0x080fe40007f7e0ff */
[----:B------:R-:W-:-:S03]  /*31020*/  IADD3 R10, P4, PT, R10, R134, RZ ;  /* 0x000000860a0a7210 */ /* 0x000fc60007f9e0ff */
[----:B------:R-:W-:Y:S01]  /*31030*/  STL [R1+0x358], R17 ;  /* 0x0003581101007387 */ /* 0x000fe20000100800 */
[----:B-1----:R-:W-:Y:S02]  /*31040*/  IMAD.MOV.U32 R4, RZ, RZ, R17 ;  /* 0x000000ffff047224 */ /* 0x002fe400078e0011 */
[----:B------:R-:W-:-:S05]  /*31050*/  IMAD.X R18, R18, 0x1, R135, P3 ;  /* 0x0000000112127824 */ /* 0x000fca00018e0687 */
[----:B------:R-:W-:Y:S01]  /*31060*/  STL [R1+0x354], R18 ;  /* 0x0003541201007387 */ /* 0x000fe20000100800 */
[----:B------:R-:W-:Y:S01]  /*31070*/  MOV R5, R18 ;  /* 0x0000001200057202 */ /* 0x000fe20000000f00 */
[----:B------:R-:W-:Y:S02]  /*31080*/  IMAD.X R11, R11, 0x1, R135, P4 ;  /* 0x000000010b0b7824 */ /* 0x000fe400020e0687 */
[----:B------:R-:W-:Y:S04]  /*31090*/  STL [R1+0x398], R10 ;  /* 0x0003980a01007387 */ /* 0x000fe80000100800 */
[----:B------:R1:W-:Y:S04]  /*310a0*/  STL [R1+0x394], R11 ;  /* 0x0003940b01007387 */ /* 0x0003e80000100800 */
[----:B------:R-:W4:Y:S04]  /*310b0*/  LDL.LU R20, [R1+0x2dc] ;  /* 0x0002dc0001147983 */ /* 0x000f280000300800 */
[----:B------:R-:W4:Y:S04]  /*310c0*/  LDL.LU R19, [R1+0x2e0] ;  /* 0x0002e00001137983 */ /* 0x000f280000300800 */
[----:B------:R1:W-:Y:S01]  /*310d0*/  LDGSTS.E [R6+0x71200], desc[UR22][R4.64], P1 ;  /* 0x7120000004067fae */ /* 0x0003e200089a1016 */
[----:B--2---:R-:W-:Y:S01]  /*310e0*/  IADD3 R7, P3, PT, R7, R134, RZ ;  /* 0x0000008607077210 */ /* 0x004fe20007f7e0ff */
[----:B-1----:R-:W-:-:S02]  /*310f0*/  IMAD.MOV.U32 R5, RZ, RZ, R11 ;  /* 0x000000ffff057224 */ /* 0x002fc400078e000b */
[----:B------:R-:W-:Y:S01]  /*31100*/  IMAD.MOV.U32 R4, RZ, RZ, R10 ;  /* 0x000000ffff047224 */ /* 0x000fe200078e000a */
[----:B------:R-:W2:Y:S04]  /*31110*/  LDL.LU R11, [R1+0x31c] ;  /* 0x00031c00010b7983 */ /* 0x000ea80000300800 */
[----:B------:R-:W2:Y:S01]  /*31120*/  LDL.LU R10, [R1+0x320] ;  /* 0x00032000010a7983 */ /* 0x000ea20000300800 */
[----:B------:R-:W-:Y:S01]  /*31130*/  IADD3 R12, P4, PT, R12, R134, RZ ;  /* 0x000000860c0c7210 */ /* 0x000fe20007f9e0ff */
[----:B---3--:R-:W-:Y:S02]  /*31140*/  IMAD.X R16, R16, 0x1, R135, P3 ;  /* 0x0000000110107824 */ /* 0x008fe400018e0687 */
[----:B------:R1:W-:Y:S01]  /*31150*/  STL [R1+0x3d8], R7 ;  /* 0x0003d80701007387 */ /* 0x0003e20000100800 */
[----:B------:R-:W-:-:S03]  /*31160*/  IADD3.X R13, PT, PT, R13, R135, RZ, P4, !PT ;  /* 0x000000870d0d7210 */ /* 0x000fc600027fe4ff */
[----:B------:R3:W-:Y:S04]  /*31170*/  LDGSTS.E [R6+0x71600], desc[UR22][R4.64], P1 ;  /* 0x7160000004067fae */ /* 0x0007e800089a1016 */
[----:B------:R1:W-:Y:S04]  /*31180*/  STL [R1+0x3d4], R16 ;  /* 0x0003d41001007387 */ /* 0x0003e80000100800 */
[----:B------:R3:W-:Y:S02]  /*31190*/  STL [R1+0x418], R12 ;  /* 0x0004180c01007387 */ /* 0x0007e40000100800 */
[----:B---3--:R-:W-:-:S02]  /*311a0*/  IMAD.MOV.U32 R4, RZ, RZ, R7 ;  /* 0x000000ffff047224 */ /* 0x008fc400078e0007 */
[----:B-1----:R-:W3:Y:S01]  /*311b0*/  LDL.LU R7, [R1+0x360] ;  /* 0x0003600001077983 */ /* 0x002ee20000300800 */
[----:B------:R-:W-:-:S03]  /*311c0*/  IMAD.MOV.U32 R5, RZ, RZ, R16 ;  /* 0x000000ffff057224 */ /* 0x000fc600078e0010 */
[----:B------:R1:W-:Y:S04]  /*311d0*/  STL [R1+0x414], R13 ;  /* 0x0004140d01007387 */ /* 0x0003e80000100800 */
[----:B------:R-:W3:Y:S04]  /*311e0*/  LDL.LU R16, [R1+0x3a0] ;  /* 0x0003a00001107983 */ /* 0x000ee80000300800 */
[----:B------:R-:W3:Y:S04]  /*311f0*/  LDL.LU R17, [R1+0x35c] ;  /* 0x00035c0001117983 */ /* 0x000ee80000300800 */
[----:B------:R-:W3:Y:S04]  /*31200*/  LDL.LU R18, [R1+0x39c] ;  /* 0x00039c0001127983 */ /* 0x000ee80000300800 */
[----:B------:R1:W-:Y:S02]  /*31210*/  LDGSTS.E [R6+0x71a00], desc[UR22][R4.64], P1 ;  /* 0x71a0000004067fae */ /* 0x0003e400089a1016 */
[----:B-1----:R-:W-:Y:S01]  /*31220*/  IMAD.MOV.U32 R4, RZ, RZ, R12 ;  /* 0x000000ffff047224 */ /* 0x002fe200078e000c */
[----:B------:R-:W-:Y:S01]  /*31230*/  MOV R5, R13 ;  /* 0x0000000d00057202 */ /* 0x000fe20000000f00 */
[----:B------:R-:W3:Y:S04]  /*31240*/  LDL.LU R12, [R1+0x3e0] ;  /* 0x0003e000010c7983 */ /* 0x000ee80000300800 */
[----:B------:R1:W-:Y:S04]  /*31250*/  LDGSTS.E [R6+0x71e00], desc[UR22][R4.64], P1 ;  /* 0x71e0000004067fae */ /* 0x0003e800089a1016 */
[----:B------:R-:W3:Y:S01]  /*31260*/  LDL.LU R13, [R1+0x420] ;  /* 0x00042000010d7983 */ /* 0x000ee20000300800 */
[----:B------:R-:W-:-:S02]  /*31270*/  IADD3 R14, P3, PT, R14, R134, RZ ;  /* 0x000000860e0e7210 */ /* 0x000fc40007f7e0ff */
[----:B-1----:R-:W-:Y:S02]  /*31280*/  LOP3.LUT R6, R2, 0x50, RZ, 0x3c, !PT ;  /* 0x0000005002067812 */ /* 0x002fe400078e3cff */
[----:B------:R-:W-:Y:S01]  /*31290*/  IADD3 R8, P4, PT, R8, R134, RZ ;  /* 0x0000008608087210 */ /* 0x000fe20007f9e0ff */
[----:B------:R1:W-:Y:S01]  /*312a0*/  STL [R1+0x260], R14 ;  /* 0x0002600e01007387 */ /* 0x0003e20000100800 */
[----:B----4-:R-:W-:-:S03]  /*312b0*/  IMAD.X R15, R15, 0x1, R135, P3 ;  /* 0x000000010f0f7824 */ /* 0x010fc600018e0687 */
[----:B------:R-:W-:Y:S01]  /*312c0*/  STL [R1+0x2a0], R8 ;  /* 0x0002a00801007387 */ /* 0x000fe20000100800 */
[----:B------:R-:W-:Y:S01]  /*312d0*/  MOV R4, R14 ;  /* 0x0000000e00047202 */ /* 0x000fe20000000f00 */
[----:B------:R-:W-:Y:S02]  /*312e0*/  VIADD R6, R6, UR5 ;  /* 0x0000000506067c36 */ /* 0x000fe40008000000 */
[----:B------:R4:W-:Y:S01]  /*312f0*/  STL [R1+0x25c], R15 ;  /* 0x00025c0f01007387 */ /* 0x0009e20000100800 */
[----:B------:R-:W-:-:S03]  /*31300*/  IMAD.MOV.U32 R5, RZ, RZ, R15 ;  /* 0x000000ffff057224 */ /* 0x000fc600078e000f */
[----:B-1----:R-:W3:Y:S01]  /*31310*/  LDL.LU R14, [R1+0x3dc] ;  /* 0x0003dc00010e7983 */ /* 0x002ee20000300800 */
[----:B------:R-:W-:-:S03]  /*31320*/  IMAD.X R9, R9, 0x1, R135, P4 ;  /* 0x0000000109097824 */ /* 0x000fc600020e0687 */
[----:B------:R1:W-:Y:S04]  /*31330*/  LDGSTS.E [R6+0x70280], desc[UR22][R4.64], P1 ;  /* 0x7028000004067fae */ /* 0x0003e800089a1016 */
[----:B----4-:R-:W4:Y:S01]  /*31340*/  LDL.LU R15, [R1+0x41c] ;  /* 0x00041c00010f7983 */ /* 0x010f220000300800 */
[----:B-1----:R-:W-:Y:S02]  /*31350*/  IMAD.MOV.U32 R4, RZ, RZ, R8 ;  /* 0x000000ffff047224 */ /* 0x002fe400078e0008 */
[----:B------:R-:W-:Y:S01]  /*31360*/  IMAD.MOV.U32 R5, RZ, RZ, R9 ;  /* 0x000000ffff057224 */ /* 0x000fe200078e0009 */
[----:B------:R1:W-:Y:S04]  /*31370*/  STL [R1+0x29c], R9 ;  /* 0x00029c0901007387 */ /* 0x0003e80000100800 */
[----:B------:R1:W-:Y:S04]  /*31380*/  LDGSTS.E [R6+0x70680], desc[UR22][R4.64], P1 ;  /* 0x7068000004067fae */ /* 0x0003e800089a1016 */
[----:B------:R-:W4:Y:S04]  /*31390*/  LDL.LU R8, [R1+0x268] ;  /* 0x0002680001087983 */ /* 0x000f280000300800 */
[----:B-1----:R-:W4:Y:S01]  /*313a0*/  LDL.LU R9, [R1+0x2a8] ;  /* 0x0002a80001097983 */ /* 0x002f220000300800 */
[----:B------:R-:W-:-:S04]  /*313b0*/  IADD3 R19, P3, PT, R19, R134, RZ ;  /* 0x0000008613137210 */ /* 0x000fc80007f7e0ff */
[----:B------:R-:W-:Y:S01]  /*313c0*/  IADD3.X R20, PT, PT, R20, R135, RZ, P3, !PT ;  /* 0x0000008714147210 */ /* 0x000fe20001ffe4ff */
[----:B------:R-:W-:Y:S01]  /*313d0*/  IMAD.MOV.U32 R4, RZ, RZ, R19 ;  /* 0x000000ffff047224 */ /* 0x000fe200078e0013 */
[----:B------:R-:W-:Y:S03]  /*313e0*/  STL [R1+0x2e0], R19 ;  /* 0x0002e01301007387 */ /* 0x000fe60000100800 */
[----:B------:R-:W-:Y:S01]  /*313f0*/  IMAD.MOV.U32 R5, RZ, RZ, R20 ;  /* 0x000000ffff057224 */ /* 0x000fe200078e0014 */
[----:B------:R-:W-:Y:S04]  /*31400*/  STL [R1+0x2dc], R20 ;  /* 0x0002dc1401007387 */ /* 0x000fe80000100800 */
[----:B------:R1:W-:Y:S01]  /*31410*/  LDGSTS.E [R6+0x70a80], desc[UR22][R4.64], P1 ;  /* 0x70a8000004067fae */ /* 0x0003e200089a1016 */
[----:B--2---:R-:W-:-:S05]  /*31420*/  IADD3 R10, P4, PT, R10, R134, RZ ;  /* 0x000000860a0a7210 */ /* 0x004fca0007f9e0ff */
[----:B------:R-:W-:Y:S01]  /*31430*/  IMAD.X R11, R11, 0x1, R135, P4 ;  /* 0x000000010b0b7824 */ /* 0x000fe200020e0687 */
[----:B------:R2:W-:Y:S01]  /*31440*/  STL [R1+0x320], R10 ;  /* 0x0003200a01007387 */ /* 0x0005e20000100800 */
[----:B-1----:R-:W-:-:S03]  /*31450*/  MOV R4, R10 ;  /* 0x0000000a00047202 */ /* 0x002fc60000000f00 */
[----:B------:R1:W-:Y:S01]  /*31460*/  STL [R1+0x31c], R11 ;  /* 0x00031c0b01007387 */ /* 0x0003e20000100800 */
[----:B------:R-:W-:-:S03]  /*31470*/  IMAD.MOV.U32 R5, RZ, RZ, R11 ;  /* 0x000000ffff057224 */ /* 0x000fc600078e000b */
[----:B--2---:R-:W2:Y:S04]  /*31480*/  LDL.LU R10, [R1+0x264] ;  /* 0x00026400010a7983 */ /* 0x004ea80000300800 */
[----:B-1----:R-:W2:Y:S01]  /*31490*/  LDL.LU R11, [R1+0x2a4] ;  /* 0x0002a400010b7983 */ /* 0x002ea20000300800 */
[----:B---3--:R-:W-:-:S03]  /*314a0*/  IADD3 R7, P3, PT, R7, R134, RZ ;  /* 0x0000008607077210 */ /* 0x008fc60007f7e0ff */
[----:B------:R1:W-:Y:S01]  /*314b0*/  LDGSTS.E [R6+0x70e80], desc[UR22][R4.64], P1 ;  /* 0x70e8000004067fae */ /* 0x0003e200089a1016 */
[----:B------:R-:W-:Y:S01]  /*314c0*/  IADD3 R16, P4, PT, R16, R134, RZ ;  /* 0x0000008610107210 */ /* 0x000fe20007f9e0ff */
[--C-:B------:R-:W-:Y:S02]  /*314d0*/  IMAD.X R17, R17, 0x1, R135.reuse, P3 ;  /* 0x0000000111117824 */ /* 0x100fe400018e0687 */
[----:B------:R-:W-:Y:S01]  /*314e0*/  STL [R1+0x360], R7 ;  /* 0x0003600701007387 */ /* 0x000fe20000100800 */
[----:B-1----:R-:W-:Y:S01]  /*314f0*/  MOV R4, R7 ;  /* 0x0000000700047202 */ /* 0x002fe20000000f00 */
[----:B------:R-:W-:Y:S02]  /*31500*/  IMAD.X R18, R18, 0x1, R135, P4 ;  /* 0x0000000112127824 */ /* 0x000fe400020e0687 */
[----:B------:R1:W-:Y:S01]  /*31510*/  STL [R1+0x35c], R17 ;  /* 0x00035c1101007387 */ /* 0x0003e20000100800 */
[----:B------:R-:W-:-:S03]  /*31520*/  IMAD.MOV.U32 R5, RZ, RZ, R17 ;  /* 0x000000ffff057224 */ /* 0x000fc600078e0011 */
[----:B------:R-:W-:Y:S04]  /*31530*/  STL [R1+0x3a0], R16 ;  /* 0x0003a01001007387 */ /* 0x000fe80000100800 */
[----:B------:R3:W-:Y:S04]  /*31540*/  LDGSTS.E [R6+0x71280], desc[UR22][R4.64], P1 ;  /* 0x7128000004067fae */ /* 0x0007e800089a1016 */
[----:B-1----:R-:W2:Y:S04]  /*31550*/  LDL.LU R17, [R1+0x2e8] ;  /* 0x0002e80001117983 */ /* 0x002ea80000300800 */
[----:B------:R1:W-:Y:S04]  /*31560*/  STL [R1+0x39c], R18 ;  /* 0x00039c1201007387 */ /* 0x0003e80000100800 */
[----:B------:R-:W2:Y:S01]  /*31570*/  LDL.LU R7, [R1+0x328] ;  /* 0x0003280001077983 */ /* 0x000ea20000300800 */
[----:B---3--:R-:W-:-:S03]  /*31580*/  IMAD.MOV.U32 R5, RZ, RZ, R18 ;  /* 0x000000ffff057224 */ /* 0x008fc600078e0012 */
[----:B-1----:R-:W3:Y:S01]  /*31590*/  LDL.LU R18, [R1+0x2e4] ;  /* 0x0002e40001127983 */ /* 0x002ee20000300800 */
[----:B------:R-:W-:-:S03]  /*315a0*/  IMAD.MOV.U32 R4, RZ, RZ, R16 ;  /* 0x000000ffff047224 */ /* 0x000fc600078e0010 */
[----:B------:R-:W3:Y:S01]  /*315b0*/  LDL.LU R16, [R1+0x324] ;  /* 0x0003240001107983 */ /* 0x000ee20000300800 */
[-C--:B------:R-:W-:Y:S02]  /*315c0*/  IADD3 R12, P3, PT, R12, R134.reuse, RZ ;  /* 0x000000860c0c7210 */ /* 0x080fe40007f7e0ff */
[----:B------:R-:W-:Y:S01]  /*315d0*/  IADD3 R13, P4, PT, R13, R134, RZ ;  /* 0x000000860d0d7210 */ /* 0x000fe20007f9e0ff */
[----:B------:R1:W-:Y:S04]  /*315e0*/  LDGSTS.E [R6+0x71680], desc[UR22][R4.64], P1 ;  /* 0x7168000004067fae */ /* 0x0003e800089a1016 */
[----:B------:R-:W-:Y:S01]  /*315f0*/  STL [R1+0x3e0], R12 ;  /* 0x0003e00c01007387 */ /* 0x000fe20000100800 */
[----:B-1----:R-:W-:Y:S01]  /*31600*/  IMAD.MOV.U32 R4, RZ, RZ, R12 ;  /* 0x000000ffff047224 */ /* 0x002fe200078e000c */
[----:B------:R-:W-:-:S05]  /*31610*/  IADD3.X R14, PT, PT, R14, R135, RZ, P3, !PT ;  /* 0x000000870e0e7210 */ /* 0x000fca0001ffe4ff */
[----:B------:R1:W-:Y:S01]  /*31620*/  STL [R1+0x3dc], R14 ;  /* 0x0003dc0e01007387 */ /* 0x0003e20000100800 */
[----:B------:R-:W-:Y:S02]  /*31630*/  IMAD.MOV.U32 R5, RZ, RZ, R14 ;  /* 0x000000ffff057224 */ /* 0x000fe400078e000e */
[----:B----4-:R-:W-:Y:S01]  /*31640*/  IMAD.X R15, R15, 0x1, R135, P4 ;  /* 0x000000010f0f7824 */ /* 0x010fe200020e0687 */
[----:B------:R-:W-:Y:S04]  /*31650*/  STL [R1+0x420], R13 ;  /* 0x0004200d01007387 */ /* 0x000fe80000100800 */
[----:B------:R4:W-:Y:S04]  /*31660*/  LDGSTS.E [R6+0x71a80], desc[UR22][R4.64], P1 ;  /* 0x71a8000004067fae */ /* 0x0009e800089a1016 */
[----:B-1----:R-:W3:Y:S04]  /*31670*/  LDL.LU R14, [R1+0x368] ;  /* 0x00036800010e7983 */ /* 0x002ee80000300800 */
[----:B------:R1:W-:Y:S04]  /*31680*/  STL [R1+0x41c], R15 ;  /* 0x00041c0f01007387 */ /* 0x0003e80000100800 */
[----:B------:R-:W3:Y:S01]  /*31690*/  LDL.LU R12, [R1+0x3a8] ;  /* 0x0003a800010c7983 */ /* 0x000ee20000300800 */
[----:B----4-:R-:W-:Y:S01]  /*316a0*/  IMAD.MOV.U32 R5, RZ, RZ, R15 ;  /* 0x000000ffff057224 */ /* 0x010fe200078e000f */
[----:B------:R-:W-:-:S02]  /*316b0*/  MOV R4, R13 ;  /* 0x0000000d00047202 */ /* 0x000fc40000000f00 */
[----:B-1----:R-:W4:Y:S01]  /*316c0*/  LDL.LU R15, [R1+0x364] ;  /* 0x00036400010f7983 */ /* 0x002f220000300800 */
[----:B------:R-:W-:-:S03]  /*316d0*/  IADD3 R8, P3, PT, R8, R134, RZ ;  /* 0x0000008608087210 */ /* 0x000fc60007f7e0ff */
[----:B------:R-:W4:Y:S01]  /*316e0*/  LDL.LU R13, [R1+0x3a4] ;  /* 0x0003a400010d7983 */ /* 0x000f220000300800 */
[----:B------:R-:W-:-:S03]  /*316f0*/  IADD3 R9, P4, PT, R9, R134, RZ ;  /* 0x0000008609097210 */ /* 0x000fc60007f9e0ff */
[----:B------:R1:W-:Y:S04]  /*31700*/  LDGSTS.E [R6+0x71e80], desc[UR22][R4.64], P1 ;  /* 0x71e8000004067fae */ /* 0x0003e800089a1016 */
[----:B------:R-:W-:Y:S01]  /*31710*/  STL [R1+0x268], R8 ;  /* 0x0002680801007387 */ /* 0x000fe20000100800 */
[----:B-1----:R-:W-:-:S03]  /*31720*/  LOP3.LUT R6, R2, 0x60, RZ, 0x3c, !PT ;  /* 0x0000006002067812 */ /* 0x002fc600078e3cff */
[----:B------:R-:W-:Y:S01]  /*31730*/  STL [R1+0x2a8], R9 ;  /* 0x0002a80901007387 */ /* 0x000fe20000100800 */
[----:B------:R-:W-:Y:S02]  /*31740*/  IMAD.MOV.U32 R4, RZ, RZ, R8 ;  /* 0x000000ffff047224 */ /* 0x000fe400078e0008 */
[----:B------:R-:W-:Y:S02]  /*31750*/  VIADD R6, R6, UR5 ;  /* 0x0000000506067c36 */ /* 0x000fe40008000000 */
[----:B--2---:R-:W-:-:S04]  /*31760*/  IMAD.X R10, R10, 0x1, R135, P3 ;  /* 0x000000010a0a7824 */ /* 0x004fc800018e0687 */
[----:B------:R-:W-:Y:S01]  /*31770*/  IMAD.MOV.U32 R5, RZ, RZ, R10 ;  /* 0x000000ffff057224 */ /* 0x000fe200078e000a */
[----:B------:R1:W-:Y:S01]  /*31780*/  STL [R1+0x264], R10 ;  /* 0x0002640a01007387 */ /* 0x0003e20000100800 */
[----:B------:R-:W-:-:S03]  /*31790*/  IADD3.X R11, PT, PT, R11, R135, RZ, P4, !PT ;  /* 0x000000870b0b7210 */ /* 0x000fc600027fe4ff */
[----:B------:R2:W-:Y:S04]  /*317a0*/  LDGSTS.E [R6+0x70300], desc[UR22][R4.64], P1 ;  /* 0x7030000004067fae */ /* 0x0005e800089a1016 */
[----:B-1----:R-:W4:Y:S04]  /*317b0*/  LDL.LU R10, [R1+0x3e8] ;  /* 0x0003e800010a7983 */ /* 0x002f280000300800 */
[----:B------:R-:W4:Y:S01]  /*317c0*/  LDL.LU R8, [R1+0x428] ;  /* 0x0004280001087983 */ /* 0x000f220000300800 */
[----:B--2---:R-:W-:-:S03]  /*317d0*/  MOV R5, R11 ;  /* 0x0000000b00057202 */ /* 0x004fc60000000f00 */
[----:B------:R1:W-:Y:S01]  /*317e0*/  STL [R1+0x2a4], R11 ;  /* 0x0002a40b01007387 */ /* 0x0003e20000100800 */
[----:B------:R-:W-:-:S05]  /*317f0*/  IMAD.MOV.U32 R4, RZ, RZ, R9 ;  /* 0x000000ffff047224 */ /* 0x000fca00078e0009 */
[----:B------:R2:W-:Y:S04]  /*31800*/  LDGSTS.E [R6+0x70700], desc[UR22][R4.64], P1 ;  /* 0x7070000004067fae */ /* 0x0005e800089a1016 */
[----:B-1----:R-:W4:Y:S01]  /*31810*/  LDL.LU R11, [R1+0x3e4] ;  /* 0x0003e400010b7983 */ /* 0x002f220000300800 */
[----:B------:R-:W-:-:S03]  /*31820*/  IADD3 R17, P3, PT, R17, R134, RZ ;  /* 0x0000008611117210 */ /* 0x000fc60007f7e0ff */
[----:B------:R-:W4:Y:S01]  /*31830*/  LDL.LU R9, [R1+0x424] ;  /* 0x0004240001097983 */ /* 0x000f220000300800 */
[----:B------:R-:W-:Y:S01]  /*31840*/  IADD3 R7, P4, PT, R7, R134, RZ ;  /* 0x0000008607077210 */ /* 0x000fe20007f9e0ff */
[----:B--2---:R-:W-:Y:S02]  /*31850*/  IMAD.MOV.U32 R4, RZ, RZ, R17 ;  /* 0x000000ffff047224 */ /* 0x004fe400078e0011 */
[--C-:B---3--:R-:W-:Y:S01]  /*31860*/  IMAD.X R18, R18, 0x1, R135.reuse, P3 ;  /* 0x0000000112127824 */ /* 0x108fe200018e0687 */
[----:B------:R-:W-:Y:S01]  /*31870*/  STL [R1+0x2e8], R17 ;  /* 0x0002e81101007387 */ /* 0x000fe20000100800 */
[----:B------:R-:W-:-:S03]  /*31880*/  IMAD.X R16, R16, 0x1, R135, P4 ;  /* 0x0000000110107824 */ /* 0x000fc600020e0687 */
[----:B------:R-:W-:Y:S01]  /*31890*/  MOV R5, R18 ;  /* 0x0000001200057202 */ /* 0x000fe20000000f00 */
[----:B------:R-:W-:Y:S04]  /*318a0*/  STL [R1+0x2e4], R18 ;  /* 0x0002e41201007387 */ /* 0x000fe80000100800 */
[----:B------:R1:W-:Y:S04]  /*318b0*/  STL [R1+0x328], R7 ;  /* 0x0003280701007387 */ /* 0x0003e80000100800 */
[----:B------:R2:W-:Y:S04]  /*318c0*/  LDGSTS.E [R6+0x70b00], desc[UR22][R4.64], P1 ;  /* 0x70b0000004067fae */ /* 0x0005e800089a1016 */
[----:B------:R3:W-:Y:S04]  /*318d0*/  STL [R1+0x324], R16 ;  /* 0x0003241001007387 */ /* 0x0007e80000100800 */
[----:B------:R-:W4:Y:S01]  /*318e0*/  LDL.LU R22, [R1+0x26c] ;  /* 0x00026c0001167983 */ /* 0x000f220000300800 */
[----:B--2---:R-:W-:-:S03]  /*318f0*/  IMAD.MOV.U32 R4, RZ, RZ, R7 ;  /* 0x000000ffff047224 */ /* 0x004fc600078e0007 */
[----:B-1----:R-:W2:Y:S04]  /*31900*/  LDL.LU R7, [R1+0x270] ;  /* 0x0002700001077983 */ /* 0x002ea80000300800 */
[----:B------:R-:W2:Y:S01]  /*31910*/  LDL.LU R20, [R1+0x2b0] ;  /* 0x0002b00001147983 */ /* 0x000ea20000300800 */
[----:B------:R-:W-:-:S05]  /*31920*/  IMAD.MOV.U32 R5, RZ, RZ, R16 ;  /* 0x000000ffff057224 */ /* 0x000fca00078e0010 */
[----:B------:R1:W-:Y:S01]  /*31930*/  LDGSTS.E [R6+0x70f00], desc[UR22][R4.64], P1 ;  /* 0x70f0000004067fae */ /* 0x0003e200089a1016 */
[-C--:B------:R-:W-:Y:S02]  /*31940*/  IADD3 R14, P3, PT, R14, R134.reuse, RZ ;  /* 0x000000860e0e7210 */ /* 0x080fe40007f7e0ff */
[----:B------:R-:W-:-:S03]  /*31950*/  IADD3 R12, P4, PT, R12, R134, RZ ;  /* 0x000000860c0c7210 */ /* 0x000fc60007f9e0ff */
[----:B------:R1:W-:Y:S01]  /*31960*/  STL [R1+0x368], R14 ;  /* 0x0003680e01007387 */ /* 0x0003e20000100800 */
[----:B----4-:R-:W-:Y:S01]  /*31970*/  IMAD.X R15, R15, 0x1, R135, P3 ;  /* 0x000000010f0f7824 */ /* 0x010fe200018e0687 */
[----:B------:R-:W-:-:S04]  /*31980*/  IADD3.X R13, PT, PT, R13, R135, RZ, P4, !PT ;  /* 0x000000870d0d7210 */ /* 0x000fc800027fe4ff */
[----:B------:R-:W-:Y:S04]  /*31990*/  STL [R1+0x364], R15 ;  /* 0x0003640f01007387 */ /* 0x000fe80000100800 */
[----:B------:R4:W-:Y:S04]  /*319a0*/  STL [R1+0x3a8], R12 ;  /* 0x0003a80c01007387 */ /* 0x0009e80000100800 */
[----:B------:R-:W2:Y:S04]  /*319b0*/  LDL.LU R21, [R1+0x2ac] ;  /* 0x0002ac0001157983 */ /* 0x000ea80000300800 */
[----:B------:R3:W-:Y:S04]  /*319c0*/  STL [R1+0x3a4], R13 ;  /* 0x0003a40d01007387 */ /* 0x0007e80000100800 */
[----:B------:R-:W2:Y:S04]  /*319d0*/  LDL.LU R19, [R1+0x2ec] ;  /* 0x0002ec0001137983 */ /* 0x000ea80000300800 */
[----:B------:R-:W2:Y:S01]  /*319e0*/  LDL.LU R18, [R1+0x2f0] ;  /* 0x0002f00001127983 */ /* 0x000ea20000300800 */
[----:B-1----:R-:W-:-:S02]  /*319f0*/  IMAD.MOV.U32 R4, RZ, RZ, R14 ;  /* 0x000000ffff047224 */ /* 0x002fc400078e000e */
[----:B------:R-:W-:Y:S01]  /*31a00*/  IMAD.MOV.U32 R5, RZ, RZ, R15 ;  /* 0x000000ffff057224 */ /* 0x000fe200078e000f */
[----:B------:R-:W2:Y:S04]  /*31a10*/  LDL.LU R17, [R1+0x32c] ;  /* 0x00032c0001117983 */ /* 0x000ea80000300800 */
[----:B---3--:R-:W3:Y:S04]  /*31a20*/  LDL.LU R16, [R1+0x330] ;  /* 0x0003300001107983 */ /* 0x008ee80000300800 */
[----:B------:R1:W-:Y:S04]  /*31a30*/  LDGSTS.E [R6+0x71300], desc[UR22][R4.64], P1 ;  /* 0x7130000004067fae */ /* 0x0003e800089a1016 */
[----:B------:R-:W3:Y:S01]  /*31a40*/  LDL.LU R14, [R1+0x370] ;  /* 0x00037000010e7983 */ /* 0x000ee20000300800 */
[----:B-1----:R-:W-:-:S03]  /*31a50*/  IMAD.MOV.U32 R4, RZ, RZ, R12 ;  /* 0x000000ffff047224 */ /* 0x002fc600078e000c */
[----:B----4-:R-:W4:Y:S01]  /*31a60*/  LDL.LU R12, [R1+0x3b0] ;  /* 0x0003b000010c7983 */ /* 0x010f220000300800 */
[----:B------:R-:W-:-:S05]  /*31a70*/  MOV R5, R13 ;  /* 0x0000000d00057202 */ /* 0x000fca0000000f00 */
[----:B------:R1:W-:Y:S01]  /*31a80*/  LDGSTS.E [R6+0x71700], desc[UR22][R4.64], P1 ;  /* 0x7170000004067fae */ /* 0x0003e200089a1016 */
[-C--:B------:R-:W-:Y:S02]  /*31a90*/  IADD3 R10, P3, PT, R10, R134.reuse, RZ ;  /* 0x000000860a0a7210 */ /* 0x080fe40007f7e0ff */
[----:B------:R-:W-:-:S03]  /*31aa0*/  IADD3 R8, P4, PT, R8, R134, RZ ;  /* 0x0000008608087210 */ /* 0x000fc60007f9e0ff */
[----:B------:R-:W-:Y:S01]  /*31ab0*/  STL [R1+0x3e8], R10 ;  /* 0x0003e80a01007387 */ /* 0x000fe20000100800 */
[----:B------:R-:W-:-:S05]  /*31ac0*/  IMAD.X R11, R11, 0x1, R135, P3 ;  /* 0x000000010b0b7824 */ /* 0x000fca00018e0687 */
[----:B------:R1:W-:Y:S01]  /*31ad0*/  STL [R1+0x3e4], R11 ;  /* 0x0003e40b01007387 */ /* 0x0003e20000100800 */
[----:B------:R-:W-:-:S03]  /*31ae0*/  IMAD.X R9, R9, 0x1, R135, P4 ;  /* 0x0000000109097824 */ /* 0x000fc600020e0687 */
[----:B------:R-:W-:Y:S04]  /*31af0*/  STL [R1+0x428], R8 ;  /* 0x0004280801007387 */ /* 0x000fe80000100800 */
[----:B------:R-:W4:Y:S01]  /*31b00*/  LDL.LU R15, [R1+0x36c] ;  /* 0x00036c00010f7983 */ /* 0x000f220000300800 */
[----:B-1----:R-:W-:Y:S01]  /*31b10*/  IMAD.MOV.U32 R4, RZ, RZ, R10 ;  /* 0x000000ffff047224 */ /* 0x002fe200078e000a */
[----:B------:R-:W-:Y:S02]  /*31b20*/  MOV R5, R11 ;  /* 0x0000000b00057202 */ /* 0x000fe40000000f00 */
[----:B------:R1:W-:Y:S04]  /*31b30*/  STL [R1+0x424], R9 ;  /* 0x0004240901007387 */ /* 0x0003e80000100800 */
[----:B------:R-:W4:Y:S04]  /*31b40*/  LDL.LU R13, [R1+0x3ac] ;  /* 0x0003ac00010d7983 */ /* 0x000f280000300800 */
[----:B------:R-:W4:Y:S04]  /*31b50*/  LDL.LU R11, [R1+0x3ec] ;  /* 0x0003ec00010b7983 */ /* 0x000f280000300800 */
[----:B------:R-:W4:Y:S04]  /*31b60*/  LDL.LU R10, [R1+0x3f0] ;  /* 0x0003f000010a7983 */ /* 0x000f280000300800 */
[----:B------:R1:W-:Y:S02]  /*31b70*/  LDGSTS.E [R6+0x71b00], desc[UR22][R4.64], P1 ;  /* 0x71b0000004067fae */ /* 0x0003e400089a1016 */
[----:B-1----:R-:W-:-:S02]  /*31b80*/  IMAD.MOV.U32 R5, RZ, RZ, R9 ;  /* 0x000000ffff057224 */ /* 0x002fc400078e0009 */
[----:B------:R-:W-:Y:S01]  /*31b90*/  IMAD.MOV.U32 R4, RZ, RZ, R8 ;  /* 0x000000ffff047224 */ /* 0x000fe200078e0008 */
[----:B------:R-:W4:Y:S04]  /*31ba0*/  LDL.LU R9, [R1+0x42c] ;  /* 0x00042c0001097983 */ /* 0x000f280000300800 */
[----:B------:R-:W4:Y:S01]  /*31bb0*/  LDL.LU R8, [R1+0x430] ;  /* 0x0004300001087983 */ /* 0x000f220000300800 */
[-C--:B--2---:R-:W-:Y:S02]  /*31bc0*/  IADD3 R7, P3, PT, R7, R134.reuse, RZ ;  /* 0x0000008607077210 */ /* 0x084fe40007f7e0ff */
[----:B------:R-:W-:Y:S01]  /*31bd0*/  IADD3 R20, P4, PT, R20, R134, RZ ;  /* 0x0000008614147210 */ /* 0x000fe20007f9e0ff */
[----:B------:R1:W-:Y:S02]  /*31be0*/  LDGSTS.E [R6+0x71f00], desc[UR22][R4.64], P1 ;  /* 0x71f0000004067fae */ /* 0x0003e400089a1016 */
[----:B------:R-:W-:-:S02]  /*31bf0*/  IMAD.X R22, R22, 0x1, R135, P3 ;  /* 0x0000000116167824 */ /* 0x000fc400018e0687 */
[----:B------:R2:W-:Y:S04]  /*31c00*/  STL [R1+0x270], R7 ;  /* 0x0002700701007387 */ /* 0x0005e80000100800 */
[----:B------:R2:W-:Y:S04]  /*31c10*/  STL [R1+0x2b0], R20 ;  /* 0x0002b01401007387 */ /* 0x0005e80000100800 */
[----:B------:R2:W-:Y:S01]  /*31c20*/  STL [R1+0x26c], R22 ;  /* 0x00026c1601007387 */ /* 0x0005e20000100800 */
[----:B-1----:R-:W-:-:S03]  /*31c30*/  IMAD.MOV.U32 R4, RZ, RZ, R7 ;  /* 0x000000ffff047224 */ /* 0x002fc600078e0007 */
[----:B--2---:R-:W2:Y:S01]  /*31c40*/  LDL R7, [R1+0x434] ;  /* 0x0004340001077983 */ /* 0x004ea20000100800 */
[----:B------:R-:W-:Y:S01]  /*31c50*/  LOP3.LUT R6, R2, 0x70, RZ, 0x3c, !PT ;  /* 0x0000007002067812 */ /* 0x000fe200078e3cff */
[----:B------:R-:W-:-:S03]  /*31c60*/  IMAD.MOV.U32 R5, RZ, RZ, R22 ;  /* 0x000000ffff057224 */ /* 0x000fc600078e0016 */
[----:B------:R-:W-:-:S05]  /*31c70*/  IADD3 R6, PT, PT, R6, UR5, RZ ;  /* 0x0000000506067c10 */ /* 0x000fca000fffe0ff */
[----:B------:R1:W-:Y:S01]  /*31c80*/  LDGSTS.E [R6+0x70380], desc[UR22][R4.64], P1 ;  /* 0x7038000004067fae */ /* 0x0003e200089a1016 */
[----:B------:R-:W-:Y:S01]  /*31c90*/  IMAD.X R21, R21, 0x1, R135, P4 ;  /* 0x0000000115157824 */ /* 0x000fe200020e0687 */
[----:B-1----:R-:W-:-:S03]  /*31ca0*/  MOV R4, R20 ;  /* 0x0000001400047202 */ /* 0x002fc60000000f00 */
[----:B------:R-:W-:-:S05]  /*31cb0*/  IMAD.MOV.U32 R5, RZ, RZ, R21 ;  /* 0x000000ffff057224 */ /* 0x000fca00078e0015 */
[----:B------:R1:W-:Y:S01]  /*31cc0*/  LDGSTS.E [R6+0x70780], desc[UR22][R4.64], P1 ;  /* 0x7078000004067fae */ /* 0x0003e200089a1016 */
[----:B------:R-:W-:-:S05]  /*31cd0*/  IADD3 R18, P3, PT, R18, R134, RZ ;  /* 0x0000008612127210 */ /* 0x000fca0007f7e0ff */
[----:B------:R-:W-:Y:S01]  /*31ce0*/  IMAD.X R19, R19, 0x1, R135, P3 ;  /* 0x0000000113137824 */ /* 0x000fe200018e0687 */
[----:B---3--:R-:W-:-:S03]  /*31cf0*/  IADD3 R16, P4, PT, R16, R134, RZ ;  /* 0x0000008610107210 */ /* 0x008fc60007f9e0ff */
[----:B-1----:R-:W-:Y:S01]  /*31d00*/  IMAD.MOV.U32 R5, RZ, RZ, R19 ;  /* 0x000000ffff057224 */ /* 0x002fe200078e0013 */
[----:B------:R-:W-:Y:S01]  /*31d10*/  MOV R4, R18 ;  /* 0x0000001200047202 */ /* 0x000fe20000000f00 */
[----:B------:R-:W-:-:S04]  /*31d20*/  IMAD.X R17, R17, 0x1, R135, P4 ;  /* 0x0000000111117824 */ /* 0x000fc800020e0687 */
[----:B------:R1:W-:Y:S01]  /*31d30*/  LDGSTS.E [R6+0x70b80], desc[UR22][R4.64], P1 ;  /* 0x70b8000004067fae */ /* 0x0003e200089a1016 */
[-C--:B------:R-:W-:Y:S01]  /*31d40*/  IADD3 R14, P3, PT, R14, R134.reuse, RZ ;  /* 0x000000860e0e7210 */ /* 0x080fe20007f7e0ff */
[----:B-1----:R-:W-:Y:S02]  /*31d50*/  IMAD.MOV.U32 R4, RZ, RZ, R16 ;  /* 0x000000ffff047224 */ /* 0x002fe400078e0010 */
[----:B------:R-:W-:Y:S01]  /*31d60*/  IMAD.MOV.U32 R5, RZ, RZ, R17 ;  /* 0x000000ffff057224 */ /* 0x000fe200078e0011 */
[----:B----4-:R-:W-:-:S04]  /*31d70*/  IADD3 R12, P4, PT, R12, R134, RZ ;  /* 0x000000860c0c7210 */ /* 0x010fc80007f9e0ff */
[----:B------:R1:W-:Y:S04]  /*31d80*/  LDGSTS.E [R6+0x70f80], desc[UR22][R4.64], P1 ;  /* 0x70f8000004067fae */ /* 0x0003e800089a1016 */
[----:B------:R3:W-:Y:S01]  /*31d90*/  STL [R1+0x2ac], R21 ;  /* 0x0002ac1501007387 */ /* 0x0007e20000100800 */
[----:B-1----:R-:W-:-:S03]  /*31da0*/  IMAD.MOV.U32 R4, RZ, RZ, R14 ;  /* 0x000000ffff047224 */ /* 0x002fc600078e000e */
[----:B------:R3:W-:Y:S04]  /*31db0*/  STL [R1+0x2f0], R18 ;  /* 0x0002f01201007387 */ /* 0x0007e80000100800 */
[----:B------:R3:W-:Y:S04]  /*31dc0*/  STL [R1+0x2ec], R19 ;  /* 0x0002ec1301007387 */ /* 0x0007e80000100800 */
[----:B------:R3:W-:Y:S04]  /*31dd0*/  STL [R1+0x330], R16 ;  /* 0x0003301001007387 */ /* 0x0007e80000100800 */
[----:B------:R3:W-:Y:S04]  /*31de0*/  STL [R1+0x32c], R17 ;  /* 0x00032c1101007387 */ /* 0x0007e80000100800 */
[----:B------:R3:W-:Y:S01]  /*31df0*/  STL [R1+0x370], R14 ;  /* 0x0003700e01007387 */ /* 0x0007e20000100800 */
[----:B------:R-:W-:-:S04]  /*31e00*/  UIADD3 UR13, UPT, UPT, UR13, 0x1, URZ ;  /* 0x000000010d0d7890 */ /* 0x000fc8000fffe0ff */
[----:B------:R-:W-:-:S04]  /*31e10*/  UISETP.GT.AND UP1, UPT, UR13, 0x1, UPT ;  /* 0x000000010d00788c */ /* 0x000fc8000bf24270 */
[----:B------:R-:W-:Y:S02]  /*31e20*/  USEL UR5, URZ, 0x1, !UP1 ;  /* 0x00000001ff057887 */ /* 0x000fe4000c800000 */
[----:B------:R-:W-:Y:S02]  /*31e30*/  USEL UR13, UR13, URZ, !UP1 ;  /* 0x000000ff0d0d7287 */ /* 0x000fe4000c800000 */
[----:B------:R-:W-:Y:S01]  /*31e40*/  ULOP3.LUT UR5, UR6, UR5, URZ, 0x3c, !UPT ;  /* 0x0000000506057292 */ /* 0x000fe2000f8e3cff */
[----:B------:R-:W-:-:S05]  /*31e50*/  IADD3.X R15, PT, PT, R15, R135, RZ, P3, !PT ;  /* 0x000000870f0f7210 */ /* 0x000fca0001ffe4ff */
[----:B------:R-:W-:Y:S02]  /*31e60*/  IMAD.MOV.U32 R5, RZ, RZ, R15 ;  /* 0x000000ffff057224 */ /* 0x000fe400078e000f */
[----:B------:R-:W-:-:S03]  /*31e70*/  IMAD.X R13, R13, 0x1, R135, P4 ;  /* 0x000000010d0d7824 */ /* 0x000fc600020e0687 */
[----:B------:R1:W-:Y:S01]  /*31e80*/  LDGSTS.E [R6+0x71380], desc[UR22][R4.64], P1 ;  /* 0x7138000004067fae */ /* 0x0003e200089a1016 */
[----:B------:R-:W-:Y:S02]  /*31e90*/  IADD3 R10, P3, PT, R10, R134, RZ ;  /* 0x000000860a0a7210 */ /* 0x000fe40007f7e0ff */
[----:B-1----:R-:W-:Y:S01]  /*31ea0*/  MOV R4, R12 ;  /* 0x0000000c00047202 */ /* 0x002fe20000000f00 */
[----:B------:R-:W-:Y:S02]  /*31eb0*/  IMAD.MOV.U32 R5, RZ, RZ, R13 ;  /* 0x000000ffff057224 */ /* 0x000fe400078e000d */
[----:B------:R-:W-:Y:S01]  /*31ec0*/  IMAD.X R11, R11, 0x1, R135, P3 ;  /* 0x000000010b0b7824 */ /* 0x000fe200018e0687 */
[----:B------:R3:W-:Y:S04]  /*31ed0*/  STL [R1+0x36c], R15 ;  /* 0x00036c0f01007387 */ /* 0x0007e80000100800 */
[----:B------:R1:W-:Y:S04]  /*31ee0*/  LDGSTS.E [R6+0x71780], desc[UR22][R4.64], P1 ;  /* 0x7178000004067fae */ /* 0x0003e800089a1016 */
[----:B------:R3:W-:Y:S01]  /*31ef0*/  STL [R1+0x3b0], R12 ;  /* 0x0003b00c01007387 */ /* 0x0007e20000100800 */
[----:B------:R-:W-:-:S02]  /*31f00*/  IADD3 R8, P4, PT, R8, R134, RZ ;  /* 0x0000008608087210 */ /* 0x000fc40007f9e0ff */
[----:B-1----:R-:W-:Y:S01]  /*31f10*/  MOV R4, R10 ;  /* 0x0000000a00047202 */ /* 0x002fe20000000f00 */
[----:B------:R-:W-:Y:S01]  /*31f20*/  IMAD.MOV.U32 R5, RZ, RZ, R11 ;  /* 0x000000ffff057224 */ /* 0x000fe200078e000b */
[----:B------:R3:W-:Y:S01]  /*31f30*/  STL [R1+0x3ac], R13 ;  /* 0x0003ac0d01007387 */ /* 0x0007e20000100800 */
[----:B------:R-:W-:-:S03]  /*31f40*/  IMAD.X R9, R9, 0x1, R135, P4 ;  /* 0x0000000109097824 */ /* 0x000fc600020e0687 */
[----:B------:R3:W-:Y:S04]  /*31f50*/  STL [R1+0x3f0], R10 ;  /* 0x0003f00a01007387 */ /* 0x0007e80000100800 */
[----:B------:R3:W-:Y:S04]  /*31f60*/  STL [R1+0x3ec], R11 ;  /* 0x0003ec0b01007387 */ /* 0x0007e80000100800 */
[----:B------:R1:W-:Y:S04]  /*31f70*/  LDGSTS.E [R6+0x71b80], desc[UR22][R4.64], P1 ;  /* 0x71b8000004067fae */ /* 0x0003e800089a1016 */
[----:B------:R3:W-:Y:S04]  /*31f80*/  STL [R1+0x430], R8 ;  /* 0x0004300801007387 */ /* 0x0007e80000100800 */
[----:B------:R3:W-:Y:S01]  /*31f90*/  STL [R1+0x42c], R9 ;  /* 0x00042c0901007387 */ /* 0x0007e20000100800 */
[----:B-1----:R-:W-:-:S02]  /*31fa0*/  IMAD.MOV.U32 R4, RZ, RZ, R8 ;  /* 0x000000ffff047224 */ /* 0x002fc400078e0008 */
[----:B------:R-:W-:-:S05]  /*31fb0*/  IMAD.MOV.U32 R5, RZ, RZ, R9 ;  /* 0x000000ffff057224 */ /* 0x000fca00078e0009 */
[----:B------:R1:W-:Y:S01]  /*31fc0*/  LDGSTS.E [R6+0x71f80], desc[UR22][R4.64], P1 ;  /* 0x71f8000004067fae */ /* 0x0003e200089a1016 */
[----:B--2---:R-:W-:-:S03]  /*31fd0*/  ISETP.NE.U32.AND P1, PT, R250, R7, PT ;  /* 0x00000007fa00720c */ /* 0x004fc60003f25070 */
[----:B------:R-:W0:Y:S01]  /*31fe0*/  LDGDEPBAR ;  /* 0x00000000000079af */ /* 0x000e220000000000 */
[----:B------:R-:W-:Y:S01]  /*31ff0*/  IADD3 R250, PT, PT, R250, 0x1, RZ ;  /* 0x00000001fafa7810 */ /* 0x000fe20007ffe0ff */
[----:B-1----:R-:W-:-:S08]  /*32000*/  IMAD.U32 R4, RZ, RZ, UR6 ;  /* 0x00000006ff047e24 */ /* 0x002fd0000f8e00ff */
[----:B---3--:R-:W-:Y:S05]  /*32010*/  @P1 BRA `(.L_x_11) ;  /* 0xffffff74008c1947 */ /* 0x008fea000383ffff */
.L_x_8:
[----:B------:R-:W2:Y:S01]  /*32020*/  LDL.LU R8, [R1+0x598] ;  /* 0x0005980001087983 */ /* 0x000ea20000300800 */
[----:B------:R-:W2:Y:S03]  /*32030*/  LDCU.128 UR12, c[0x0][0x390] ;  /* 0x00007200ff0c77ac */ /* 0x000ea60008000c00 */
[----:B------:R-:W3:Y:S01]  /*32040*/  LDL.LU R7, [R1+0x5a0] ;  /* 0x0005a00001077983 */ /* 0x000ee20000300800 */
[----:B------:R-:W1:Y:S03]  /*32050*/  LDCU UR7, c[0x0][0x3b8] ;  /* 0x00007700ff0777ac */ /* 0x000e660008000800 */
[----:B------:R-:W4:Y:S01]  /*32060*/  LDL.LU R6, [R1+0x59c] ;  /* 0x00059c0001067983 */ /* 0x000f220000300800 */
[----:B------:R-:W2:Y:S01]  /*32070*/  LDCU UR5, c[0x0][0x3b4] ;  /* 0x00007680ff0577ac */ /* 0x000ea20008000800 */
[----:B-1---5:R-:W-:Y:S01]  /*32080*/  IMAD R5, R3, UR7, RZ ;  /* 0x0000000703057c24 */ /* 0x022fe2000f8e02ff */
[C---:B--2---:R-:W-:Y:S01]  /*32090*/  ISETP.GE.AND P0, PT, R8.reuse, UR14, PT ;  /* 0x0000000e08007c0c */ /* 0x044fe2000bf06270 */
[----:B------:R-:W-:-:S03]  /*320a0*/  IMAD R0, R8, UR5, RZ ;  /* 0x0000000508007c24 */ /* 0x000fc6000f8e02ff */
[----:B---3--:R-:W-:Y:S01]  /*320b0*/  ISETP.LT.AND P1, PT, R7, UR15, !P0 ;  /* 0x0000000f07007c0c */ /* 0x008fe2000c721270 */
[----:B------:R-:W-:Y:S01]  /*320c0*/  VIADD R7, R5, UR7 ;  /* 0x0000000705077c36 */ /* 0x000fe20008000000 */
[----:B------:R-:W-:Y:S02]  /*320d0*/  ISETP.LT.AND P3, PT, R3, UR15, !P0 ;  /* 0x0000000f03007c0c */ /* 0x000fe4000c761270 */
[----:B----4-:R-:W-:Y:S01]  /*320e0*/  ISETP.LT.AND P4, PT, R6, UR15, !P0 ;  /* 0x0000000f06007c0c */ /* 0x010fe2000c781270 */
[----:B------:R-:W-:Y:S01]  /*320f0*/  VIADD R3, R7, UR7 ;  /* 0x0000000707037c36 */ /* 0x000fe20008000000 */
[----:B------:R-:W-:-:S04]  /*32100*/  LEA R2, P6, R0, UR12, 0x2 ;  /* 0x0000000c00027c11 */ /* 0x000fc8000f8c10ff */
[----:B------:R-:W-:Y:S01]  /*32110*/  IADD3 R9, PT, PT, R3, UR7, RZ ;  /* 0x0000000703097c10 */ /* 0x000fe2000fffe0ff */
[----:B------:R-:W-:Y:S08]  /*32120*/  @!P5 BRA `(.L_x_12) ;  /* 0x000000000010d947 */ /* 0x000ff00003800000 */
[----:B------:R-:W-:-:S06]  /*32130*/  USHF.L.U32 UR6, UR6, 0x1f, URZ ;  /* 0x0000001f06067899 */ /* 0x000fcc00080006ff */
[----:B------:R-:W-:-:S04]  /*32140*/  IMAD.U32 R4, RZ, RZ, UR6 ;  /* 0x00000006ff047e24 */ /* 0x000fc8000f8e00ff */
[----:B------:R-:W1:Y:S02]  /*32150*/  SYNCS.PHASECHK.TRANS64.TRYWAIT P5, [UR4], R4 ;  /* 0x00000004ff0075a7 */ /* 0x000e6400080a1104 */
[----:B-1----:R-:W-:Y:S05]  /*32160*/  @!P5 BRA `(.L_x_13) ;  /* 0x0000001800b4d947 */ /* 0x002fea0003800000 */
.L_x_12:
[----:B------:R-:W2:Y:S01]  /*32170*/  LDL.LU R102, [R1+0x694] ;  /* 0x0006940001667983 */ /* 0x000ea20000300800 */
[----:B------:R-:W-:-:S04]  /*32180*/  DEPBAR.LE SB0, 0x0 ;  /* 0x000080000000791a */ /* 0x000fc80000000000 */
[----:B------:R-:W3:Y:S04]  /*32190*/  LDL.LU R100, [R1+0x690] ;  /* 0x0006900001647983 */ /* 0x000ee80000300800 */
[----:B------:R-:W4:Y:S04]  /*321a0*/  LDL.LU R113, [R1+0x68c] ;  /* 0x00068c0001717983 */ /* 0x000f280000300800 */
[----:B------:R-:W5:Y:S04]  /*321b0*/  LDL.LU R112, [R1+0x688] ;  /* 0x0006880001707983 */ /* 0x000f680000300800 */
[----:B------:R-:W5:Y:S04]  /*321c0*/  LDL.LU R111, [R1+0x684] ;  /* 0x00068400016f7983 */ /* 0x000f680000300800 */
[----:B------:R-:W5:Y:S04]  /*321d0*/  LDL.LU R110, [R1+0x680] ;  /* 0x00068000016e7983 */ /* 0x000f680000300800 */
[----:B------:R-:W5:Y:S04]  /*321e0*/  LDL.LU R109, [R1+0x67c] ;  /* 0x00067c00016d7983 */ /* 0x000f680000300800 */
[----:B------:R-:W5:Y:S04]  /*321f0*/  LDL.LU R108, [R1+0x678] ;  /* 0x00067800016c7983 */ /* 0x000f680000300800 */
[----:B------:R-:W5:Y:S04]  /*32200*/  LDL.LU R107, [R1+0x674] ;  /* 0x00067400016b7983 */ /* 0x000f680000300800 */
[----:B------:R-:W5:Y:S04]  /*32210*/  LDL.LU R106, [R1+0x670] ;  /* 0x00067000016a7983 */ /* 0x000f680000300800 */
[----:B------:R-:W5:Y:S04]  /*32220*/  LDL.LU R105, [R1+0x66c] ;  /* 0x00066c0001697983 */ /* 0x000f680000300800 */
[----:B------:R-:W5:Y:S01]  /*32230*/  LDL.LU R104, [R1+0x668] ;  /* 0x0006680001687983 */ /* 0x000f620000300800 */
[----:B------:R-:W-:Y:S01]  /*32240*/  VIADD R11, R9, UR7 ;  /* 0x00000007090b7c36 */ /* 0x000fe20008000000 */
[----:B------:R-:W-:Y:S01]  /*32250*/  LEA.HI.X.SX32 R0, R0, UR13, 0x2, P6 ;  /* 0x0000000d00007c11 */ /* 0x000fe2000b0f16ff */
[----:B------:R-:W-:Y:S02]  /*32260*/  BAR.SYNC.DEFER_BLOCKING 0x0 ;  /* 0x0000000000007b1d */ /* 0x000fe40000010000 */
[----:B------:R-:W-:Y:S01]  /*32270*/  VIADD R79, R11, UR7 ;  /* 0x000000070b4f7c36 */ /* 0x000fe20008000000 */
[----:B------:R-:W-:-:S02]  /*32280*/  LEA R70, P6, R5, R2, 0x2 ;  /* 0x0000000205467211 */ /* 0x000fc400078c10ff */
[----:B------:R-:W-:Y:S02]  /*32290*/  LEA R68, P5, R7, R2, 0x2 ;  /* 0x0000000207447211 */ /* 0x000fe400078a10ff */
[----:B------:R-:W-:Y:S02]  /*322a0*/  IADD3 R81, PT, PT, R79, UR7, RZ ;  /* 0x000000074f517c10 */ /* 0x000fe4000fffe0ff */
[----:B------:R-:W-:Y:S01]  /*322b0*/  LEA.HI.X.SX32 R71, R5, R0, 0x2, P6 ;  /* 0x0000000005477211 */ /* 0x000fe200030f16ff */
[----:B------:R-:W5:Y:S01]  /*322c0*/  LDL.LU R103, [R1+0x664] ;  /* 0x0006640001677983 */ /* 0x000f620000300800 */
[----:B------:R-:W-:Y:S01]  /*322d0*/  LEA R72, P6, R3, R2, 0x2 ;  /* 0x0000000203487211 */ /* 0x000fe200078c10ff */
[----:B------:R-:W-:Y:S01]  /*322e0*/  VIADD R83, R81, UR7 ;  /* 0x0000000751537c36 */ /* 0x000fe20008000000 */
[-C--:B------:R-:W-:Y:S02]  /*322f0*/  LEA.HI.X.SX32 R69, R7, R0.reuse, 0x2, P5 ;  /* 0x0000000007457211 */ /* 0x080fe400028f16ff */
[----:B------:R-:W-:Y:S01]  /*32300*/  LEA.HI.X.SX32 R73, R3, R0, 0x2, P6 ;  /* 0x0000000003497211 */ /* 0x000fe200030f16ff */
[----:B------:R-:W-:Y:S01]  /*32310*/  VIADD R3, R83, UR7 ;  /* 0x0000000753037c36 */ /* 0x000fe20008000000 */
[----:B------:R-:W-:-:S02]  /*32320*/  LEA R74, P5, R9, R2, 0x2 ;  /* 0x00000002094a7211 */ /* 0x000fc400078a10ff */
[----:B------:R-:W-:Y:S01]  /*32330*/  LEA R76, P6, R11, R2, 0x2 ;  /* 0x000000020b4c7211 */ /* 0x000fe200078c10ff */
[----:B------:R-:W-:Y:S01]  /*32340*/  VIADD R87, R3, UR7 ;  /* 0x0000000703577c36 */ /* 0x000fe20008000000 */
[----:B------:R-:W-:Y:S02]  /*32350*/  LEA.HI.X.SX32 R75, R9, R0, 0x2, P5 ;  /* 0x00000000094b7211 */ /* 0x000fe400028f16ff */
[----:B------:R-:W-:Y:S01]  /*32360*/  LEA R80, P5, R81, R2, 0x2 ;  /* 0x0000000251507211 */ /* 0x000fe200078a10ff */
[----:B------:R-:W1:Y:S02]  /*32370*/  @!P2 SYNCS.CCTL.IV [UR9+0xb0000] ;  /* 0x0b000000ff00a9b1 */ /* 0x000e640008000009 */
[----:B-1----:R-:W-:Y:S01]  /*32380*/  BAR.SYNC.DEFER_BLOCKING 0x0 ;  /* 0x0000000000007b1d */ /* 0x002fe20000010000 */
[----:B------:R-:W-:Y:S02]  /*32390*/  IADD3 R89, PT, PT, R87, UR7, RZ ;  /* 0x0000000757597c10 */ /* 0x000fe4000fffe0ff */
[----:B------:R-:W-:-:S02]  /*323a0*/  LEA.HI.X.SX32 R81, R81, R0, 0x2, P5 ;  /* 0x0000000051517211 */ /* 0x000fc400028f16ff */
[----:B------:R-:W-:Y:S01]  /*323b0*/  LEA R84, P5, R3, R2, 0x2 ;  /* 0x0000000203547211 */ /* 0x000fe200078a10ff */
[----:B------:R-:W-:Y:S01]  /*323c0*/  VIADD R91, R89, UR7 ;  /* 0x00000007595b7c36 */ /* 0x000fe20008000000 */
[-C--:B------:R-:W-:Y:S02]  /*323d0*/  LEA.HI.X.SX32 R77, R11, R0.reuse, 0x2, P6 ;  /* 0x000000000b4d7211 */ /* 0x080fe400030f16ff */
[----:B------:R-:W-:Y:S01]  /*323e0*/  LEA.HI.X.SX32 R85, R3, R0, 0x2, P5 ;  /* 0x0000000003557211 */ /* 0x000fe200028f16ff */
[----:B------:R-:W-:Y:S01]  /*323f0*/  VIADD R93, R91, UR7 ;  /* 0x000000075b5d7c36 */ /* 0x000fe20008000000 */
[----:B------:R-:W1:Y:S01]  /*32400*/  LDTM.x64 R4, tmem[UR11] ;  /* 0x0000000b000479ee */ /* 0x000e620008340000 */
[----:B------:R-:W-:Y:S02]  /*32410*/  LEA R88, P5, R89, R2, 0x2 ;  /* 0x0000000259587211 */ /* 0x000fe400078a10ff */
[----:B------:R-:W-:Y:S02]  /*32420*/  VIADD R3, R93, UR7 ;  /* 0x000000075d037c36 */ /* 0x000fe40008000000 */
[----:B------:R-:W-:-:S02]  /*32430*/  LEA.HI.X.SX32 R89, R89, R0, 0x2, P5 ;  /* 0x0000000059597211 */ /* 0x000fc400028f16ff */
[-C--:B------:R-:W-:Y:S02]  /*32440*/  LEA R92, P5, R93, R2.reuse, 0x2 ;  /* 0x000000025d5c7211 */ /* 0x080fe400078a10ff */
[C---:B------:R-:W-:Y:S02]  /*32450*/  IADD3 R97, PT, PT, R3.reuse, UR7, RZ ;  /* 0x0000000703617c10 */ /* 0x040fe4000fffe0ff */
[-C--:B------:R-:W-:Y:S01]  /*32460*/  LEA R94, P6, R3, R2.reuse, 0x2 ;  /* 0x00000002035e7211 */ /* 0x080fe200078c10ff */
[----:B------:R-:W1:Y:S01]  /*32470*/  @!P2 SYNCS.CCTL.IV [UR9+0xb0008] ;  /* 0x0b000800ff00a9b1 */ /* 0x000e620008000009 */
[----:B------:R-:W-:Y:S01]  /*32480*/  LEA R78, P2, R79, R2, 0x2 ;  /* 0x000000024f4e7211 */ /* 0x000fe200078410ff */
[----:B------:R-:W-:Y:S01]  /*32490*/  VIADD R101, R97, UR7 ;  /* 0x0000000761657c36 */ /* 0x000fe20008000000 */
[-C--:B------:R-:W-:Y:S01]  /*324a0*/  LEA.HI.X.SX32 R95, R3, R0.reuse, 0x2, P6 ;  /* 0x00000000035f7211 */ /* 0x080fe200030f16ff */
[----:B------:R-:W-:Y:S01]  /*324b0*/  NOP ;  /* 0x0000000000007918 */ /* 0x000fe20000000000 */
[----:B------:R-:W-:-:S02]  /*324c0*/  LEA.HI.X.SX32 R79, R79, R0, 0x2, P2 ;  /* 0x000000004f4f7211 */ /* 0x000fc400010f16ff */
[----:B------:R-:W-:Y:S02]  /*324d0*/  LEA R82, P2, R83, R2, 0x2 ;  /* 0x0000000253527211 */ /* 0x000fe400078410ff */
[-C--:B------:R-:W-:Y:S02]  /*324e0*/  LEA.HI.X.SX32 R93, R93, R0.reuse, 0x2, P5 ;  /* 0x000000005d5d7211 */ /* 0x080fe400028f16ff */
[----:B------:R-:W-:Y:S02]  /*324f0*/  LEA.HI.X.SX32 R83, R83, R0, 0x2, P2 ;  /* 0x0000000053537211 */ /* 0x000fe400010f16ff */
[-C--:B------:R-:W-:Y:S02]  /*32500*/  LEA R86, P2, R87, R2.reuse, 0x2 ;  /* 0x0000000257567211 */ /* 0x080fe400078410ff */
[----:B------:R-:W-:Y:S02]  /*32510*/  LEA R98, P5, R101, R2, 0x2 ;  /* 0x0000000265627211 */ /* 0x000fe400078a10ff */
[----:B------:R-:W-:-:S02]  /*32520*/  LEA.HI.X.SX32 R87, R87, R0, 0x2, P2 ;  /* 0x0000000057577211 */ /* 0x000fc400010f16ff */
[----:B------:R-:W-:-:S04]  /*32530*/  LEA R90, P2, R91, R2, 0x2 ;  /* 0x000000025b5a7211 */ /* 0x000fc800078410ff */
[----:B------:R-:W-:Y:S02]  /*32540*/  LEA.HI.X.SX32 R91, R91, R0, 0x2, P2 ;  /* 0x000000005b5b7211 */ /* 0x000fe400010f16ff */
[----:B------:R-:W-:-:S04]  /*32550*/  LEA R96, P2, R97, R2, 0x2 ;  /* 0x0000000261607211 */ /* 0x000fc800078410ff */
[-C--:B------:R-:W-:Y:S01]  /*32560*/  LEA.HI.X.SX32 R97, R97, R0.reuse, 0x2, P2 ;  /* 0x0000000061617211 */ /* 0x080fe200010f16ff */
[----:B-1----:R1:W-:Y:S01]  /*32570*/  @P3 STG.E desc[UR22][R70.64], R4 ;  /* 0x0000000446003986 */ /* 0x0023e2000c101916 */
[----:B------:R-:W-:-:S03]  /*32580*/  LEA.HI.X.SX32 R99, R101, R0, 0x2, P5 ;  /* 0x0000000065637211 */ /* 0x000fc600028f16ff */
[----:B------:R1:W-:Y:S04]  /*32590*/  @P1 STG.E desc[UR22][R68.64], R5 ;  /* 0x0000000544001986 */ /* 0x0003e8000c101916 */
[----:B------:R-:W-:Y:S01]  /*325a0*/  @P4 STG.E desc[UR22][R72.64], R6 ;  /* 0x0000000648004986 */ /* 0x000fe2000c101916 */
[----:B--2---:R-:W-:-:S03]  /*325b0*/  ISETP.LT.AND P6, PT, R102, UR15, !P0 ;  /* 0x0000000f66007c0c */ /* 0x004fc6000c7c1270 */
[----:B------:R-:W2:Y:S01]  /*325c0*/  LDL.LU R102, [R1+0x660] ;  /* 0x0006600001667983 */ /* 0x000ea20000300800 */
[----:B---3--:R-:W-:-:S03]  /*325d0*/  ISETP.LT.AND P2, PT, R100, UR15, !P0 ;  /* 0x0000000f64007c0c */ /* 0x008fc6000c741270 */
[----:B------:R-:W3:Y:S04]  /*325e0*/  LDL.LU R100, [R1+0x65c] ;  /* 0x00065c0001647983 */ /* 0x000ee80000300800 */
[----:B------:R-:W3:Y:S01]  /*325f0*/  LDL.LU R3, [R1+0x658] ;  /* 0x0006580001037983 */ /* 0x000ee20000300800 */
[----:B----4-:R-:W-:Y:S02]  /*32600*/  ISETP.LT.AND P5, PT, R113, UR15, !P0 ;  /* 0x0000000f71007c0c */ /* 0x010fe4000c7a1270 */
[----:B-----5:R-:W-:Y:S01]  /*32610*/  ISETP.LT.AND P3, PT, R112, UR15, !P0 ;  /* 0x0000000f70007c0c */ /* 0x020fe2000c761270 */
[----:B------:R-:W-:Y:S01]  /*32620*/  @P6 STG.E desc[UR22][R74.64], R7 ;  /* 0x000000074a006986 */ /* 0x000fe2000c101916 */
[----:B------:R-:W-:-:S03]  /*32630*/  ISETP.LT.AND P1, PT, R111, UR15, !P0 ;  /* 0x0000000f6f007c0c */ /* 0x000fc6000c721270 */
[----:B------:R-:W-:Y:S01]  /*32640*/  @P2 STG.E desc[UR22][R76.64], R8 ;  /* 0x000000084c002986 */ /* 0x000fe2000c101916 */
[----:B------:R-:W-:-:S03]  /*32650*/  ISETP.LT.AND P4, PT, R110, UR15, !P0 ;  /* 0x0000000f6e007c0c */ /* 0x000fc6000c781270 */
[----:B-1----:R-:W4:Y:S01]  /*32660*/  LDL.LU R71, [R1+0x654] ;  /* 0x0006540001477983 */ /* 0x002f220000300800 */
[----:B------:R-:W-:-:S03]  /*32670*/  ISETP.LT.AND P6, PT, R109, UR15, !P0 ;  /* 0x0000000f6d007c0c */ /* 0x000fc6000c7c1270 */
[----:B------:R-:W5:Y:S01]  /*32680*/  LDL.LU R70, [R1+0x650] ;  /* 0x0006500001467983 */ /* 0x000f620000300800 */
[----:B------:R-:W-:-:S03]  /*32690*/  ISETP.LT.AND P2, PT, R108, UR15, !P0 ;  /* 0x0000000f6c007c0c */ /* 0x000fc6000c741270 */
[----:B------:R-:W-:Y:S01]  /*326a0*/  @P5 STG.E desc[UR22][R78.64], R9 ;  /* 0x000000094e005986 */ /* 0x000fe2000c101916 */
[----:B------:R-:W-:-:S03]  /*326b0*/  ISETP.LT.AND P5, PT, R107, UR15, !P0 ;  /* 0x0000000f6b007c0c */ /* 0x000fc6000c7a1270 */
[----:B------:R-:W-:Y:S01]  /*326c0*/  @P3 STG.E desc[UR22][R80.64], R10 ;  /* 0x0000000a50003986 */ /* 0x000fe2000c101916 */
[----:B------:R-:W-:-:S03]  /*326d0*/  ISETP.LT.AND P3, PT, R106, UR15, !P0 ;  /* 0x0000000f6a007c0c */ /* 0x000fc6000c761270 */
[----:B------:R-:W-:Y:S01]  /*326e0*/  @P1 STG.E desc[UR22][R82.64], R11 ;  /* 0x0000000b52001986 */ /* 0x000fe2000c101916 */
[----:B------:R-:W-:-:S03]  /*326f0*/  ISETP.LT.AND P1, PT, R105, UR15, !P0 ;  /* 0x0000000f69007c0c */ /* 0x000fc6000c721270 */
[----:B------:R-:W-:Y:S01]  /*32700*/  @P4 STG.E desc[UR22][R84.64], R12 ;  /* 0x0000000c54004986 */ /* 0x000fe2000c101916 */
[----:B------:R-:W-:-:S03]  /*32710*/  ISETP.LT.AND P4, PT, R104, UR15, !P0 ;  /* 0x0000000f68007c0c */ /* 0x000fc6000c781270 */
[----:B------:R-:W5:Y:S04]  /*32720*/  LDL.LU R69, [R1+0x64c] ;  /* 0x00064c0001457983 */ /* 0x000f680000300800 */
[----:B------:R-:W-:Y:S04]  /*32730*/  @P6 STG.E desc[UR22][R86.64], R13 ;  /* 0x0000000d56006986 */ /* 0x000fe8000c101916 */
[----:B------:R-:W5:Y:S04]  /*32740*/  LDL.LU R68, [R1+0x648] ;  /* 0x0006480001447983 */ /* 0x000f680000300800 */
[----:B------:R1:W-:Y:S04]  /*32750*/  @P2 STG.E desc[UR22][R88.64], R14 ;  /* 0x0000000e58002986 */ /* 0x0003e8000c101916 */
[----:B------:R-:W-:Y:S04]  /*32760*/  @P5 STG.E desc[UR22][R90.64], R15 ;  /* 0x0000000f5a005986 */ /* 0x000fe8000c101916 */
[----:B-1----:R-:W5:Y:S04]  /*32770*/  LDL.LU R14, [R1+0x644] ;  /* 0x00064400010e7983 */ /* 0x002f680000300800 */
[----:B------:R-:W5:Y:S04]  /*32780*/  LDL.LU R12, [R1+0x640] ;  /* 0x00064000010c7983 */ /* 0x000f680000300800 */
[----:B------:R-:W-:Y:S04]  /*32790*/  @P3 STG.E desc[UR22][R92.64], R16 ;  /* 0x000000105c003986 */ /* 0x000fe8000c101916 */
[----:B------:R-:W-:Y:S04]  /*327a0*/  @P1 STG.E desc[UR22][R94.64], R17 ;  /* 0x000000115e001986 */ /* 0x000fe8000c101916 */
[----:B------:R1:W-:Y:S04]  /*327b0*/  @P4 STG.E desc[UR22][R96.64], R18 ;  /* 0x0000001260004986 */ /* 0x0003e8000c101916 */
[----:B-1----:R-:W5:Y:S04]  /*327c0*/  LDL.LU R18, [R1+0x63c] ;  /* 0x00063c0001127983 */ /* 0x002f680000300800 */
[----:B------:R-:W5:Y:S04]  /*327d0*/  LDL.LU R17, [R1+0x638] ;  /* 0x0006380001117983 */ /* 0x000f680000300800 */
[----:B------:R-:W5:Y:S01]  /*327e0*/  LDL.LU R16, [R1+0x634] ;  /* 0x0006340001107983 */ /* 0x000f620000300800 */
[----:B------:R-:W-:Y:S01]  /*327f0*/  ISETP.LT.AND P6, PT, R103, UR15, !P0 ;  /* 0x0000000f67007c0c */ /* 0x000fe2000c7c1270 */
[----:B------:R-:W-:-:S02]  /*32800*/  VIADD R101, R101, UR7 ;  /* 0x0000000765657c36 */ /* 0x000fc40008000000 */
[----:B------:R-:W5:Y:S03]  /*32810*/  LDL.LU R15, [R1+0x630] ;  /* 0x00063000010f7983 */ /* 0x000f660000300800 */
[----:B------:R-:W-:-:S04]  /*32820*/  LEA R4, P1, R101, R2, 0x2 ;  /* 0x0000000265047211 */ /* 0x000fc800078210ff */
[----:B------:R-:W-:-:S03]  /*32830*/  LEA.HI.X.SX32 R5, R101, R0, 0x2, P1 ;  /* 0x0000000065057211 */ /* 0x000fc600008f16ff */
[----:B------:R-:W-:Y:S01]  /*32840*/  @P6 STG.E desc[UR22][R98.64], R19 ;  /* 0x0000001362006986 */ /* 0x000fe2000c101916 */
[----:B--2---:R-:W-:Y:S02]  /*32850*/  ISETP.LT.AND P2, PT, R102, UR15, !P0 ;  /* 0x0000000f66007c0c */ /* 0x004fe4000c741270 */
[----:B---3--:R-:W-:Y:S01]  /*32860*/  ISETP.LT.AND P3, PT, R3, UR15, !P0 ;  /* 0x0000000f03007c0c */ /* 0x008fe2000c761270 */
[----:B------:R-:W-:Y:S01]  /*32870*/  VIADD R3, R101, UR7 ;  /* 0x0000000765037c36 */ /* 0x000fe20008000000 */
[----:B------:R-:W-:-:S04]  /*32880*/  ISETP.LT.AND P5, PT, R100, UR15, !P0 ;  /* 0x0000000f64007c0c */ /* 0x000fc8000c7a1270 */
[C---:B------:R-:W-:Y:S02]  /*32890*/  LEA R6, P6, R3.reuse, R2, 0x2 ;  /* 0x0000000203067211 */ /* 0x040fe400078c10ff */
[----:B------:R-:W-:-:S03]  /*328a0*/  IADD3 R9, PT, PT, R3, UR7, RZ ;  /* 0x0000000703097c10 */ /* 0x000fc6000fffe0ff */
[----:B------:R1:W-:Y:S01]  /*328b0*/  @P2 STG.E desc[UR22][R4.64], R20 ;  /* 0x0000001404002986 */ /* 0x0003e2000c101916 */
[----:B------:R-:W-:Y:S02]  /*328c0*/  LEA.HI.X.SX32 R7, R3, R0, 0x2, P6 ;  /* 0x0000000003077211 */ /* 0x000fe400030f16ff */
[C---:B------:R-:W-:Y:S01]  /*328d0*/  LEA R8, P2, R9.reuse, R2, 0x2 ;  /* 0x0000000209087211 */ /* 0x040fe200078410ff */
[----:B------:R-:W-:-:S03]  /*328e0*/  VIADD R3, R9, UR7 ;  /* 0x0000000709037c36 */ /* 0x000fc60008000000 */
[----:B------:R-:W-:Y:S01]  /*328f0*/  LEA.HI.X.SX32 R9, R9, R0, 0x2, P2 ;  /* 0x0000000009097211 */ /* 0x000fe200010f16ff */
[C---:B------:R-:W-:Y:S01]  /*32900*/  VIADD R13, R3.reuse, UR7 ;  /* 0x00000007030d7c36 */ /* 0x040fe20008000000 */
[----:B------:R-:W-:Y:S01]  /*32910*/  LEA R10, P6, R3, R2, 0x2 ;  /* 0x00000002030a7211 */ /* 0x000fe200078c10ff */
[----:B------:R2:W-:Y:S01]  /*32920*/  @P5 STG.E desc[UR22][R6.64], R21 ;  /* 0x0000001506005986 */ /* 0x0005e2000c101916 */
[----:B----4-:R-:W-:Y:S02]  /*32930*/  ISETP.LT.AND P4, PT, R71, UR15, !P0 ;  /* 0x0000000f47007c0c */ /* 0x010fe4000c781270 */
[----:B------:R-:W-:Y:S01]  /*32940*/  LEA.HI.X.SX32 R11, R3, R0, 0x2, P6 ;  /* 0x00000000030b7211 */ /* 0x000fe200030f16ff */
[----:B------:R3:W-:Y:S01]  /*32950*/  @P3 STG.E desc[UR22][R8.64], R22 ;  /* 0x0000001608003986 */ /* 0x0007e2000c101916 */
[----:B-----5:R-:W-:Y:S01]  /*32960*/  ISETP.LT.AND P1, PT, R70, UR15, !P0 ;  /* 0x0000000f46007c0c */ /* 0x020fe2000c721270 */
[C---:B------:R-:W-:Y:S01]  /*32970*/  VIADD R3, R13.reuse, UR7 ;  /* 0x000000070d037c36 */ /* 0x040fe20008000000 */
[----:B-1----:R-:W-:-:S04]  /*32980*/  LEA R4, P3, R13, R2, 0x2 ;  /* 0x000000020d047211 */ /* 0x002fc800078610ff */
[----:B------:R-:W-:Y:S02]  /*32990*/  LEA.HI.X.SX32 R5, R13, R0, 0x2, P3 ;  /* 0x000000000d057211 */ /* 0x000fe400018f16ff */
[C---:B--2---:R-:W-:Y:S02]  /*329a0*/  LEA R6, P6, R3.reuse, R2, 0x2 ;  /* 0x0000000203067211 */ /* 0x044fe400078c10ff */
[----:B------:R-:W-:Y:S01]  /*329b0*/  IADD3 R13, PT, PT, R3, UR7, RZ ;  /* 0x00000007030d7c10 */ /* 0x000fe2000fffe0ff */
[----:B------:R1:W-:Y:S01]  /*329c0*/  @P4 STG.E desc[UR22][R10.64], R23 ;  /* 0x000000170a004986 */ /* 0x0003e2000c101916 */
[----:B------:R-:W-:Y:S02]  /*329d0*/  ISETP.LT.AND P5, PT, R69, UR15, !P0 ;  /* 0x0000000f45007c0c */ /* 0x000fe4000c7a1270 */
[----:B------:R-:W-:Y:S01]  /*329e0*/  LEA.HI.X.SX32 R7, R3, R0, 0x2, P6 ;  /* 0x0000000003077211 */ /* 0x000fe200030f16ff */
[----:B------:R-:W-:Y:S01]  /*329f0*/  VIADD R3, R13, UR7 ;  /* 0x000000070d037c36 */ /* 0x000fe20008000000 */
[----:B------:R2:W-:Y:S01]  /*32a00*/  @P1 STG.E desc[UR22][R4.64], R24 ;  /* 0x0000001804001986 */ /* 0x0005e2000c101916 */
[----:B------:R-:W-:-:S02]  /*32a10*/  ISETP.LT.AND P2, PT, R68, UR15, !P0 ;  /* 0x0000000f44007c0c */ /* 0x000fc4000c741270 */
[-C--:B---3--:R-:W-:Y:S02]  /*32a20*/  LEA R8, P1, R13, R2.reuse, 0x2 ;  /* 0x000000020d087211 */ /* 0x088fe400078210ff */
[----:B-1----:R-:W-:Y:S02]  /*32a30*/  LEA R10, P6, R3, R2, 0x2 ;  /* 0x00000002030a7211 */ /* 0x002fe400078c10ff */
[-C--:B------:R-:W-:Y:S02]  /*32a40*/  LEA.HI.X.SX32 R9, R13, R0.reuse, 0x2, P1 ;  /* 0x000000000d097211 */ /* 0x080fe400008f16ff */
[----:B------:R-:W-:Y:S02]  /*32a50*/  LEA.HI.X.SX32 R11, R3, R0, 0x2, P6 ;  /* 0x00000000030b7211 */ /* 0x000fe400030f16ff */
[----:B------:R-:W-:Y:S02]  /*32a60*/  ISETP.LT.AND P4, PT, R14, UR15, !P0 ;  /* 0x0000000f0e007c0c */ /* 0x000fe4000c781270 */
[----:B------:R-:W3:Y:S01]  /*32a70*/  LDL.LU R14, [R1+0x62c] ;  /* 0x00062c00010e7983 */ /* 0x000ee20000300800 */
[----:B------:R-:W-:-:S03]  /*32a80*/  ISETP.LT.AND P3, PT, R12, UR15, !P0 ;  /* 0x0000000f0c007c0c */ /* 0x000fc6000c761270 */
[----:B------:R-:W4:Y:S04]  /*32a90*/  LDL.LU R12, [R1+0x628] ;  /* 0x00062800010c7983 */ /* 0x000f280000300800 */
[----:B------:R1:W-:Y:S04]  /*32aa0*/  @P5 STG.E desc[UR22][R6.64], R25 ;  /* 0x0000001906005986 */ /* 0x0003e8000c101916 */
[----:B------:R5:W-:Y:S04]  /*32ab0*/  @P2 STG.E desc[UR22][R8.64], R26 ;  /* 0x0000001a08002986 */ /* 0x000be8000c101916 */
[----:B------:R1:W-:Y:S01]  /*32ac0*/  @P4 STG.E desc[UR22][R10.64], R27 ;  /* 0x0000001b0a004986 */ /* 0x0003e2000c101916 */
[----:B------:R-:W-:-:S03]  /*32ad0*/  ISETP.LT.AND P5, PT, R18, UR15, !P0 ;  /* 0x0000000f12007c0c */ /* 0x000fc6000c7a1270 */
[----:B------:R-:W4:Y:S01]  /*32ae0*/  LDL.LU R18, [R1+0x624] ;  /* 0x0006240001127983 */ /* 0x000f220000300800 */
[----:B------:R-:W-:-:S03]  /*32af0*/  ISETP.LT.AND P1, PT, R17, UR15, !P0 ;  /* 0x0000000f11007c0c */ /* 0x000fc6000c721270 */
[----:B------:R-:W4:Y:S01]  /*32b00*/  LDL.LU R17, [R1+0x620] ;  /* 0x0006200001117983 */ /* 0x000f220000300800 */
[----:B------:R-:W-:-:S03]  /*32b10*/  ISETP.LT.AND P4, PT, R16, UR15, !P0 ;  /* 0x0000000f10007c0c */ /* 0x000fc6000c781270 */
[----:B------:R-:W4:Y:S01]  /*32b20*/  LDL.LU R16, [R1+0x61c] ;  /* 0x00061c0001107983 */ /* 0x000f220000300800 */
[----:B------:R-:W-:-:S04]  /*32b30*/  VIADD R13, R3, UR7 ;  /* 0x00000007030d7c36 */ /* 0x000fc80008000000 */
[C---:B------:R-:W-:Y:S01]  /*32b40*/  VIADD R3, R13.reuse, UR7 ;  /* 0x000000070d037c36 */ /* 0x040fe20008000000 */
[----:B--2---:R-:W-:-:S04]  /*32b50*/  LEA R4, P2, R13, R2, 0x2 ;  /* 0x000000020d047211 */ /* 0x004fc800078410ff */
[----:B------:R-:W-:Y:S02]  /*32b60*/  LEA.HI.X.SX32 R5, R13, R0, 0x2, P2 ;  /* 0x000000000d057211 */ /* 0x000fe400010f16ff */
[C---:B-1----:R-:W-:Y:S02]  /*32b70*/  LEA R6, P6, R3.reuse, R2, 0x2 ;  /* 0x0000000203067211 */ /* 0x042fe400078c10ff */
[C---:B------:R-:W-:Y:S01]  /*32b80*/  IADD3 R13, PT, PT, R3.reuse, UR7, RZ ;  /* 0x00000007030d7c10 */ /* 0x040fe2000fffe0ff */
[----:B------:R1:W-:Y:S01]  /*32b90*/  @P3 STG.E desc[UR22][R4.64], R28 ;  /* 0x0000001c04003986 */ /* 0x0003e2000c101916 */
[----:B------:R-:W-:Y:S02]  /*32ba0*/  LEA.HI.X.SX32 R7, R3, R0, 0x2, P6 ;  /* 0x0000000003077211 */ /* 0x000fe400030f16ff */
[C---:B-----5:R-:W-:Y:S01]  /*32bb0*/  LEA R8, P3, R13.reuse, R2, 0x2 ;  /* 0x000000020d087211 */ /* 0x060fe200078610ff */
[----:B------:R-:W-:Y:S01]  /*32bc0*/  VIADD R3, R13, UR7 ;  /* 0x000000070d037c36 */ /* 0x000fe20008000000 */
[----:B------:R-:W-:-:S02]  /*32bd0*/  ISETP.LT.AND P2, PT, R15, UR15, !P0 ;  /* 0x0000000f0f007c0c */ /* 0x000fc4000c741270 */
[----:B------:R-:W-:Y:S01]  /*32be0*/  LEA.HI.X.SX32 R9, R13, R0, 0x2, P3 ;  /* 0x000000000d097211 */ /* 0x000fe200018f16ff */
[C---:B------:R-:W-:Y:S01]  /*32bf0*/  VIADD R13, R3.reuse, UR7 ;  /* 0x00000007030d7c36 */ /* 0x040fe20008000000 */
[C---:B------:R-:W-:Y:S01]  /*32c00*/  LEA R10, P6, R3.reuse, R2, 0x2 ;  /* 0x00000002030a7211 */ /* 0x040fe200078c10ff */
[----:B------:R-:W2:Y:S03]  /*32c10*/  LDL.LU R15, [R1+0x618] ;  /* 0x00061800010f7983 */ /* 0x000ea60000300800 */
[----:B------:R-:W-:Y:S01]  /*32c20*/  LEA.HI.X.SX32 R11, R3, R0, 0x2, P6 ;  /* 0x00000000030b7211 */ /* 0x000fe200030f16ff */
[----:B------:R5:W-:Y:S01]  /*32c30*/  @P5 STG.E desc[UR22][R6.64], R29 ;  /* 0x0000001d06005986 */ /* 0x000be2000c101916 */
[----:B------:R-:W-:-:S03]  /*32c40*/  VIADD R3, R13, UR7 ;  /* 0x000000070d037c36 */ /* 0x000fc60008000000 */
[----:B------:R3:W-:Y:S01]  /*32c50*/  @P1 STG.E desc[UR22][R8.64], R30 ;  /* 0x0000001e08001986 */ /* 0x0007e2000c101916 */
[----:B-1----:R-:W-:-:S04]  /*32c60*/  LEA R4, P1, R13, R2, 0x2 ;  /* 0x000000020d047211 */ /* 0x002fc800078210ff */
[----:B------:R-:W-:Y:S02]  /*32c70*/  LEA.HI.X.SX32 R5, R13, R0, 0x2, P1 ;  /* 0x000000000d057211 */ /* 0x000fe400008f16ff */
[C---:B-----5:R-:W-:Y:S01]  /*32c80*/  LEA R6, P6, R3.reuse, R2, 0x2 ;  /* 0x0000000203067211 */ /* 0x060fe200078c10ff */
[----:B------:R1:W-:Y:S03]  /*32c90*/  @P4 STG.E desc[UR22][R10.64], R31 ;  /* 0x0000001f0a004986 */ /* 0x0003e6000c101916 */
[----:B------:R-:W-:Y:S01]  /*32ca0*/  LEA.HI.X.SX32 R7, R3, R0, 0x2, P6 ;  /* 0x0000000003077211 */ /* 0x000fe200030f16ff */
[----:B------:R5:W-:Y:S01]  /*32cb0*/  @P2 STG.E desc[UR22][R4.64], R32 ;  /* 0x0000002004002986 */ /* 0x000be2000c101916 */
[----:B---3--:R-:W-:-:S03]  /*32cc0*/  ISETP.LT.AND P5, PT, R14, UR15, !P0 ;  /* 0x0000000f0e007c0c */ /* 0x008fc6000c7a1270 */
[----:B------:R-:W3:Y:S01]  /*32cd0*/  LDL.LU R14, [R1+0x614] ;  /* 0x00061400010e7983 */ /* 0x000ee20000300800 */
[----:B----4-:R-:W-:-:S03]  /*32ce0*/  ISETP.LT.AND P3, PT, R12, UR15, !P0 ;  /* 0x0000000f0c007c0c */ /* 0x010fc6000c761270 */
[----:B------:R-:W4:Y:S06]  /*32cf0*/  LDL.LU R12, [R1+0x610] ;  /* 0x00061000010c7983 */ /* 0x000f2c0000300800 */
[----:B------:R1:W-:Y:S01]  /*32d00*/  @P5 STG.E desc[UR22][R6.64], R33 ;  /* 0x0000002106005986 */ /* 0x0003e2000c101916 */
[----:B------:R-:W-:-:S03]  /*32d10*/  ISETP.LT.AND P4, PT, R18, UR15, !P0 ;  /* 0x0000000f12007c0c */ /* 0x000fc6000c781270 */
[----:B------:R-:W4:Y:S01]  /*32d20*/  LDL.LU R18, [R1+0x60c] ;  /* 0x00060c0001127983 */ /* 0x000f220000300800 */
[----:B------:R-:W-:-:S03]  /*32d30*/  ISETP.LT.AND P1, PT, R17, UR15, !P0 ;  /* 0x0000000f11007c0c */ /* 0x000fc6000c721270 */
[----:B------:R-:W4:Y:S01]  /*32d40*/  LDL.LU R17, [R1+0x608] ;  /* 0x0006080001117983 */ /* 0x000f220000300800 */
[----:B------:R-:W-:-:S03]  /*32d50*/  ISETP.LT.AND P5, PT, R16, UR15, !P0 ;  /* 0x0000000f10007c0c */ /* 0x000fc6000c7a1270 */
[----:B------:R-:W4:Y:S01]  /*32d60*/  LDL.LU R16, [R1+0x604] ;  /* 0x0006040001107983 */ /* 0x000f220000300800 */
[----:B------:R-:W-:-:S04]  /*32d70*/  IADD3 R13, PT, PT, R3, UR7, RZ ;  /* 0x00000007030d7c10 */ /* 0x000fc8000fffe0ff */
[C---:B------:R-:W-:Y:S01]  /*32d80*/  LEA R8, P2, R13.reuse, R2, 0x2 ;  /* 0x000000020d087211 */ /* 0x040fe200078410ff */
[----:B------:R-:W-:-:S03]  /*32d90*/  VIADD R3, R13, UR7 ;  /* 0x000000070d037c36 */ /* 0x000fc60008000000 */
[----:B------:R-:W-:Y:S01]  /*32da0*/  LEA.HI.X.SX32 R9, R13, R0, 0x2, P2 ;  /* 0x000000000d097211 */ /* 0x000fe200010f16ff */
[C---:B------:R-:W-:Y:S01]  /*32db0*/  VIADD R13, R3.reuse, UR7 ;  /* 0x00000007030d7c36 */ /* 0x040fe20008000000 */
[----:B-1----:R-:W-:-:S03]  /*32dc0*/  LEA R10, P6, R3, R2, 0x2 ;  /* 0x00000002030a7211 */ /* 0x002fc600078c10ff */
[----:B------:R1:W-:Y:S01]  /*32dd0*/  @P3 STG.E desc[UR22][R8.64], R34 ;  /* 0x0000002208003986 */ /* 0x0003e2000c101916 */
[----:B------:R-:W-:Y:S01]  /*32de0*/  LEA.HI.X.SX32 R11, R3, R0, 0x2, P6 ;  /* 0x00000000030b7211 */ /* 0x000fe200030f16ff */
[C---:B------:R-:W-:Y:S01]  /*32df0*/  VIADD R3, R13.reuse, UR7 ;  /* 0x000000070d037c36 */ /* 0x040fe20008000000 */
[----:B-----5:R-:W-:-:S04]  /*32e00*/  LEA R4, P3, R13, R2, 0x2 ;  /* 0x000000020d047211 */ /* 0x020fc800078610ff */
[----:B------:R-:W-:Y:S02]  /*32e10*/  LEA.HI.X.SX32 R5, R13, R0, 0x2, P3 ;  /* 0x000000000d057211 */ /* 0x000fe400018f16ff */
[C---:B------:R-:W-:Y:S02]  /*32e20*/  LEA R6, P6, R3.reuse, R2, 0x2 ;  /* 0x0000000203067211 */ /* 0x040fe400078c10ff */
[----:B------:R-:W-:Y:S02]  /*32e30*/  IADD3 R13, PT, PT, R3, UR7, RZ ;  /* 0x00000007030d7c10 */ /* 0x000fe4000fffe0ff */
[----:B--2---:R-:W-:Y:S02]  /*32e40*/  ISETP.LT.AND P2, PT, R15, UR15, !P0 ;  /* 0x0000000f0f007c0c */ /* 0x004fe4000c741270 */
[----:B------:R-:W2:Y:S01]  /*32e50*/  LDL.LU R15, [R1+0x600] ;  /* 0x00060000010f7983 */ /* 0x000ea20000300800 */
[----:B------:R-:W-:Y:S01]  /*32e60*/  LEA.HI.X.SX32 R7, R3, R0, 0x2, P6 ;  /* 0x0000000003077211 */ /* 0x000fe200030f16ff */
[----:B------:R-:W-:-:S02]  /*32e70*/  VIADD R3, R13, UR7 ;  /* 0x000000070d037c36 */ /* 0x000fc40008000000 */
[----:B------:R5:W-:Y:S04]  /*32e80*/  @P4 STG.E desc[UR22][R10.64], R35 ;  /* 0x000000230a004986 */ /* 0x000be8000c101916 */
        /* <DEDUP_REMOVED lines=20> */
[----:B------:R-:W-:-:S04]  /*32fd0*/  LEA R4, P2, R13, R2, 0x2 ;  /* 0x000000020d047211 */ /* 0x000fc800078410ff */
[----:B------:R-:W-:Y:S02]  /*32fe0*/  LEA.HI.X.SX32 R5, R13, R0, 0x2, P2 ;  /* 0x000000000d057211 */ /* 0x000fe400010f16ff */
[C---:B-1----:R-:W-:Y:S02]  /*32ff0*/  LEA R6, P6, R3.reuse, R2, 0x2 ;  /* 0x0000000203067211 */ /* 0x042fe400078c10ff */
[C---:B------:R-:W-:Y:S01]  /*33000*/  IADD3 R13, PT, PT, R3.reuse, UR7, RZ ;  /* 0x00000007030d7c10 */ /* 0x040fe2000fffe0ff */
[----:B------:R1:W-:Y:S01]  /*33010*/  @P3 STG.E desc[UR22][R4.64], R40 ;  /* 0x0000002804003986 */ /* 0x0003e2000c101916 */
[----:B------:R-:W-:Y:S02]  /*33020*/  LEA.HI.X.SX32 R7, R3, R0, 0x2, P6 ;  /* 0x0000000003077211 */ /* 0x000fe400030f16ff */
[C---:B-----5:R-:W-:Y:S01]  /*33030*/  LEA R8, P3, R13.reuse, R2, 0x2 ;  /* 0x000000020d087211 */ /* 0x060fe200078610ff */
[----:B------:R-:W-:-:S03]  /*33040*/  VIADD R3, R13, UR7 ;  /* 0x000000070d037c36 */ /* 0x000fc60008000000 */
[----:B------:R-:W-:Y:S01]  /*33050*/  LEA.HI.X.SX32 R9, R13, R0, 0x2, P3 ;  /* 0x000000000d097211 */ /* 0x000fe200018f16ff */
[C---:B------:R-:W-:Y:S01]  /*33060*/  VIADD R13, R3.reuse, UR7 ;  /* 0x00000007030d7c36 */ /* 0x040fe20008000000 */
[----:B------:R-:W-:Y:S02]  /*33070*/  LEA R10, P6, R3, R2, 0x2 ;  /* 0x00000002030a7211 */ /* 0x000fe400078c10ff */
[----:B--2---:R-:W-:Y:S02]  /*33080*/  ISETP.LT.AND P2, PT, R15, UR15, !P0 ;  /* 0x0000000f0f007c0c */ /* 0x004fe4000c741270 */
[----:B------:R-:W2:Y:S01]  /*33090*/  LDL.LU R15, [R1+0x5e8] ;  /* 0x0005e800010f7983 */ /* 0x000ea20000300800 */
[----:B------:R-:W-:Y:S01]  /*330a0*/  LEA.HI.X.SX32 R11, R3, R0, 0x2, P6 ;  /* 0x00000000030b7211 */ /* 0x000fe200030f16ff */
[C---:B------:R-:W-:Y:S02]  /*330b0*/  VIADD R3, R13.reuse, UR7 ;  /* 0x000000070d037c36 */ /* 0x040fe40008000000 */
        /* <DEDUP_REMOVED lines=67> */
[----:B------:R-:W-:Y:S01]  /*334f0*/  LEA R10, P6, R3, R2, 0x2 ;  /* 0x00000002030a7211 */ /* 0x000fe200078c10ff */
[----:B------:R-:W-:Y:S01]  /*33500*/  @P5 STG.E desc[UR22][R6.64], R53 ;  /* 0x0000003506005986 */ /* 0x000fe2000c101916 */
[----:B--2---:R-:W-:-:S03]  /*33510*/  ISETP.LT.AND P2, PT, R15, UR15, !P0 ;  /* 0x0000000f0f007c0c */ /* 0x004fc6000c741270 */
[----:B------:R2:W-:Y:S01]  /*33520*/  @P1 STG.E desc[UR22][R8.64], R54 ;  /* 0x0000003608001986 */ /* 0x0005e2000c101916 */
[----:B------:R-:W-:Y:S01]  /*33530*/  LEA.HI.X.SX32 R11, R3, R0, 0x2, P6 ;  /* 0x00000000030b7211 */ /* 0x000fe200030f16ff */
[C---:B------:R-:W-:Y:S01]  /*33540*/  VIADD R3, R13.reuse, UR7 ;  /* 0x000000070d037c36 */ /* 0x040fe20008000000 */
[C---:B-1----:R-:W-:Y:S01]  /*33550*/  LEA R4, P1, R13.reuse, R2, 0x2 ;  /* 0x000000020d047211 */ /* 0x042fe200078210ff */
[----:B------:R-:W5:Y:S03]  /*33560*/  LDL.LU R15, [R1+0x5b8] ;  /* 0x0005b800010f7983 */ /* 0x000f660000300800 */
[----:B------:R-:W-:Y:S02]  /*33570*/  LEA.HI.X.SX32 R5, R13, R0, 0x2, P1 ;  /* 0x000000000d057211 */ /* 0x000fe400008f16ff */
[----:B------:R-:W-:Y:S01]  /*33580*/  IADD3 R13, PT, PT, R3, UR7, RZ ;  /* 0x00000007030d7c10 */ /* 0x000fe2000fffe0ff */
[----:B------:R1:W-:Y:S04]  /*33590*/  @P4 STG.E desc[UR22][R10.64], R55 ;  /* 0x000000370a004986 */ /* 0x0003e8000c101916 */
[----:B------:R1:W-:Y:S01]  /*335a0*/  @P2 STG.E desc[UR22][R4.64], R56 ;  /* 0x0000003804002986 */ /* 0x0003e2000c101916 */
[----:B--2---:R-:W-:-:S04]  /*335b0*/  LEA R8, P2, R13, R2, 0x2 ;  /* 0x000000020d087211 */ /* 0x004fc800078410ff */
[----:B------:R-:W-:Y:S02]  /*335c0*/  LEA.HI.X.SX32 R9, R13, R0, 0x2, P2 ;  /* 0x000000000d097211 */ /* 0x000fe400010f16ff */
[----:B---3--:R-:W-:Y:S02]  /*335d0*/  ISETP.LT.AND P5, PT, R14, UR15, !P0 ;  /* 0x0000000f0e007c0c */ /* 0x008fe4000c7a1270 */
[----:B------:R-:W2:Y:S01]  /*335e0*/  LDL.LU R14, [R1+0x5b4] ;  /* 0x0005b400010e7983 */ /* 0x000ea20000300800 */
[----:B----4-:R-:W-:-:S03]  /*335f0*/  ISETP.LT.AND P3, PT, R12, UR15, !P0 ;  /* 0x0000000f0c007c0c */ /* 0x010fc6000c761270 */
[----:B------:R-:W3:Y:S04]  /*33600*/  LDL.LU R12, [R1+0x5b0] ;  /* 0x0005b000010c7983 */ /* 0x000ee80000300800 */
[----:B------:R-:W4:Y:S01]  /*33610*/  LDL.LU R19, [R1+0x5ac] ;  /* 0x0005ac0001137983 */ /* 0x000f220000300800 */
[----:B------:R-:W-:-:S03]  /*33620*/  ISETP.LT.AND P4, PT, R18, UR15, !P0 ;  /* 0x0000000f12007c0c */ /* 0x000fc6000c781270 */
[----:B------:R-:W4:Y:S01]  /*33630*/  LDL.LU R18, [R1+0x5a8] ;  /* 0x0005a80001127983 */ /* 0x000f220000300800 */
[----:B------:R-:W-:-:S03]  /*33640*/  ISETP.LT.AND P2, PT, R16, UR15, !P0 ;  /* 0x0000000f10007c0c */ /* 0x000fc6000c741270 */
[----:B------:R-:W4:Y:S01]  /*33650*/  LDL.LU R16, [R1+0x5a4] ;  /* 0x0005a40001107983 */ /* 0x000f220000300800 */
[----:B------:R-:W-:-:S04]  /*33660*/  LEA R6, P6, R3, R2, 0x2 ;  /* 0x0000000203067211 */ /* 0x000fc800078c10ff */
[----:B------:R-:W-:Y:S01]  /*33670*/  LEA.HI.X.SX32 R7, R3, R0, 0x2, P6 ;  /* 0x0000000003077211 */ /* 0x000fe200030f16ff */
[----:B------:R-:W-:-:S04]  /*33680*/  VIADD R3, R13, UR7 ;  /* 0x000000070d037c36 */ /* 0x000fc80008000000 */
[C---:B------:R-:W-:Y:S01]  /*33690*/  VIADD R13, R3.reuse, UR7 ;  /* 0x00000007030d7c36 */ /* 0x040fe20008000000 */
[C---:B-1----:R-:W-:Y:S01]  /*336a0*/  LEA R10, P6, R3.reuse, R2, 0x2 ;  /* 0x00000002030a7211 */ /* 0x042fe200078c10ff */
[----:B------:R1:W-:Y:S03]  /*336b0*/  @P5 STG.E desc[UR22][R6.64], R57 ;  /* 0x0000003906005986 */ /* 0x0003e6000c101916 */
[----:B------:R-:W-:Y:S01]  /*336c0*/  LEA.HI.X.SX32 R11, R3, R0, 0x2, P6 ;  /* 0x00000000030b7211 */ /* 0x000fe200030f16ff */
[----:B------:R5:W-:Y:S01]  /*336d0*/  @P3 STG.E desc[UR22][R8.64], R58 ;  /* 0x0000003a08003986 */ /* 0x000be2000c101916 */
[C---:B------:R-:W-:Y:S01]  /*336e0*/  LEA R4, P3, R13.reuse, R2, 0x2 ;  /* 0x000000020d047211 */ /* 0x040fe200078610ff */
[----:B------:R-:W-:Y:S01]  /*336f0*/  VIADD R3, R13, UR7 ;  /* 0x000000070d037c36 */ /* 0x000fe20008000000 */
[----:B------:R-:W-:Y:S02]  /*33700*/  ISETP.LT.AND P1, PT, R17, UR15, !P0 ;  /* 0x0000000f11007c0c */ /* 0x000fe4000c721270 */
[----:B------:R-:W-:-:S02]  /*33710*/  LEA.HI.X.SX32 R5, R13, R0, 0x2, P3 ;  /* 0x000000000d057211 */ /* 0x000fc400018f16ff */
[C---:B------:R-:W-:Y:S02]  /*33720*/  IADD3 R13, PT, PT, R3.reuse, UR7, RZ ;  /* 0x00000007030d7c10 */ /* 0x040fe4000fffe0ff */
[----:B-1----:R-:W-:-:S04]  /*33730*/  LEA R6, P6, R3, R2, 0x2 ;  /* 0x0000000203067211 */ /* 0x002fc800078c10ff */
[----:B------:R-:W-:Y:S01]  /*33740*/  LEA.HI.X.SX32 R7, R3, R0, 0x2, P6 ;  /* 0x0000000003077211 */ /* 0x000fe200030f16ff */
[----:B------:R-:W-:Y:S01]  /*33750*/  VIADD R3, R13, UR7 ;  /* 0x000000070d037c36 */ /* 0x000fe20008000000 */
[----:B-----5:R-:W-:Y:S01]  /*33760*/  ISETP.LT.AND P5, PT, R15, UR15, !P0 ;  /* 0x0000000f0f007c0c */ /* 0x020fe2000c7a1270 */
[----:B------:R1:W-:Y:S02]  /*33770*/  @P4 STG.E desc[UR22][R10.64], R59 ;  /* 0x0000003b0a004986 */ /* 0x0003e4000c101916 */
[----:B------:R-:W-:Y:S02]  /*33780*/  VIADD R15, R3, UR7 ;  /* 0x00000007030f7c36 */ /* 0x000fe40008000000 */
[----:B------:R-:W-:Y:S01]  /*33790*/  @P1 STG.E desc[UR22][R4.64], R60 ;  /* 0x0000003c04001986 */ /* 0x000fe2000c101916 */
[----:B------:R-:W-:Y:S01]  /*337a0*/  LEA R8, P1, R13, R2, 0x2 ;  /* 0x000000020d087211 */ /* 0x000fe200078210ff */
[----:B------:R-:W-:-:S03]  /*337b0*/  VIADD R17, R15, UR7 ;  /* 0x000000070f117c36 */ /* 0x000fc60008000000 */
[----:B------:R-:W-:Y:S02]  /*337c0*/  LEA.HI.X.SX32 R9, R13, R0, 0x2, P1 ;  /* 0x000000000d097211 */ /* 0x000fe400008f16ff */
[----:B-1----:R-:W-:-:S04]  /*337d0*/  LEA R10, P6, R3, R2, 0x2 ;  /* 0x00000002030a7211 */ /* 0x002fc800078c10ff */
[----:B------:R-:W-:Y:S02]  /*337e0*/  LEA.HI.X.SX32 R11, R3, R0, 0x2, P6 ;  /* 0x00000000030b7211 */ /* 0x000fe400030f16ff */
[----:B------:R-:W-:Y:S01]  /*337f0*/  IADD3 R3, PT, PT, R17, UR7, RZ ;  /* 0x0000000711037c10 */ /* 0x000fe2000fffe0ff */
[----:B------:R1:W-:Y:S04]  /*33800*/  @P2 STG.E desc[UR22][R6.64], R61 ;  /* 0x0000003d06002986 */ /* 0x0003e8000c101916 */
[----:B-1----:R-:W-:Y:S01]  /*33810*/  VIADD R7, R3, UR7 ;  /* 0x0000000703077c36 */ /* 0x002fe20008000000 */
[----:B------:R1:W-:Y:S01]  /*33820*/  @P5 STG.E desc[UR22][R8.64], R62 ;  /* 0x0000003e08005986 */ /* 0x0003e2000c101916 */
[----:B--2---:R-:W-:Y:S02]  /*33830*/  ISETP.LT.AND P4, PT, R14, UR15, !P0 ;  /* 0x0000000f0e007c0c */ /* 0x004fe4000c781270 */
[----:B------:R-:W-:-:S02]  /*33840*/  LEA R14, P6, R17, R2, 0x2 ;  /* 0x00000002110e7211 */ /* 0x000fc400078c10ff */
[----:B---3--:R-:W-:Y:S02]  /*33850*/  ISETP.LT.AND P3, PT, R12, UR15, !P0 ;  /* 0x0000000f0c007c0c */ /* 0x008fe4000c761270 */
[----:B------:R-:W-:Y:S02]  /*33860*/  LEA R12, P1, R15, R2, 0x2 ;  /* 0x000000020f0c7211 */ /* 0x000fe400078210ff */
[----:B----4-:R-:W-:Y:S02]  /*33870*/  ISETP.LT.AND P2, PT, R19, UR15, !P0 ;  /* 0x0000000f13007c0c */ /* 0x010fe4000c741270 */
[-C--:B------:R-:W-:Y:S02]  /*33880*/  LEA.HI.X.SX32 R13, R15, R0.reuse, 0x2, P1 ;  /* 0x000000000f0d7211 */ /* 0x080fe400008f16ff */
[----:B------:R-:W-:Y:S02]  /*33890*/  LEA.HI.X.SX32 R15, R17, R0, 0x2, P6 ;  /* 0x00000000110f7211 */ /* 0x000fe400030f16ff */
[----:B------:R-:W-:-:S04]  /*338a0*/  LEA R4, P6, R3, R2, 0x2 ;  /* 0x0000000203047211 */ /* 0x000fc800078c10ff */
[----:B------:R-:W-:Y:S02]  /*338b0*/  LEA.HI.X.SX32 R5, R3, R0, 0x2, P6 ;  /* 0x0000000003057211 */ /* 0x000fe400030f16ff */
[C---:B------:R-:W-:Y:S02]  /*338c0*/  LEA R2, P6, R7.reuse, R2, 0x2 ;  /* 0x0000000207027211 */ /* 0x040fe400078c10ff */
[----:B------:R-:W-:Y:S02]  /*338d0*/  ISETP.LT.AND P1, PT, R18, UR15, !P0 ;  /* 0x0000000f12007c0c */ /* 0x000fe4000c721270 */
[----:B------:R-:W-:Y:S01]  /*338e0*/  ISETP.LT.AND P0, PT, R16, UR15, !P0 ;  /* 0x0000000f10007c0c */ /* 0x000fe2000c701270 */
[----:B------:R1:W-:Y:S01]  /*338f0*/  @P4 STG.E desc[UR22][R10.64], R63 ;  /* 0x0000003f0a004986 */ /* 0x0003e2000c101916 */
[----:B------:R-:W-:-:S03]  /*33900*/  LEA.HI.X.SX32 R3, R7, R0, 0x2, P6 ;  /* 0x0000000007037211 */ /* 0x000fc600030f16ff */
[----:B------:R1:W-:Y:S04]  /*33910*/  @P3 STG.E desc[UR22][R12.64], R64 ;  /* 0x000000400c003986 */ /* 0x0003e8000c101916 */
[----:B------:R1:W-:Y:S04]  /*33920*/  @P2 STG.E desc[UR22][R14.64], R65 ;  /* 0x000000410e002986 */ /* 0x0003e8000c101916 */
[----:B------:R1:W-:Y:S04]  /*33930*/  @P1 STG.E desc[UR22][R4.64], R66 ;  /* 0x0000004204001986 */ /* 0x0003e8000c101916 */
[----:B------:R1:W-:Y:S01]  /*33940*/  @P0 STG.E desc[UR22][R2.64], R67 ;  /* 0x0000004302000986 */ /* 0x0003e2000c101916 */
[----:B------:R-:W-:Y:S06]  /*33950*/  BAR.SYNC.DEFER_BLOCKING 0x0 ;  /* 0x0000000000007b1d */ /* 0x000fec0000010000 */
[----:B------:R-:W-:Y:S05]  /*33960*/  BRA.U UP0, `(.L_x_14) ;  /* 0x0000000100a07547 */ /* 0x000fea000b800000 */
[----:B------:R-:W2:Y:S01]  /*33970*/  S2UR UR5, SR_CgaCtaId ;  /* 0x00000000000579c3 */ /* 0x000ea20000008800 */
[----:B------:R-:W-:Y:S01]  /*33980*/  NOP ;  /* 0x0000000000007918 */ /* 0x000fe20000000000 */
[----:B------:R-:W-:Y:S01]  /*33990*/  UMOV UR4, 0x50 ;  /* 0x0000005000047882 */ /* 0x000fe20000000000 */
[----:B------:R-:W-:Y:S02]  /*339a0*/  IMAD.U32 R0, RZ, RZ, UR10 ;  /* 0x0000000aff007e24 */ /* 0x000fe4000f8e00ff */
[----:B------:R-:W-:Y:S02]  /*339b0*/  HFMA2 R7, -RZ, RZ, 0, 5.9604644775390625e-08 ;  /* 0x00000001ff077431 */ /* 0x000fe400000001ff */
[----:B-1----:R-:W-:Y:S01]  /*339c0*/  IMAD.MOV.U32 R3, RZ, RZ, 0xff ;  /* 0x000000ffff037424 */ /* 0x002fe200078e00ff */
[----:B------:R-:W-:-:S04]  /*339d0*/  LOP3.LUT R0, R0, 0xffff, RZ, 0xc0, !PT ;  /* 0x0000ffff00007812 */ /* 0x000fc800078ec0ff */
[----:B------:R-:W-:-:S05]  /*339e0*/  SHF.R.U32.HI R0, RZ, 0x5, R0 ;  /* 0x00000005ff007819 */ /* 0x000fca0000011600 */
[----:B------:R-:W-:Y:S01]  /*339f0*/  VIADD R2, R0, 0x10 ;  /* 0x0000001000027836 */ /* 0x000fe20000000000 */
[----:B------:R-:W-:Y:S01]  /*33a00*/  SHF.L.U32 R0, R3, R0, RZ ;  /* 0x0000000003007219 */ /* 0x000fe200000006ff */
[----:B--2---:R-:W-:-:S03]  /*33a10*/  ULEA UR6, UR5, UR4, 0x18 ;  /* 0x0000000405067291 */ /* 0x004fc6000f8ec0ff */
[----:B------:R-:W-:-:S04]  /*33a20*/  SHF.L.U32 R3, R7, R2, RZ ;  /* 0x0000000207037219 */ /* 0x000fc800000006ff */
[----:B------:R-:W-:Y:S02]  /*33a30*/  LOP3.LUT R0, R3, R0, RZ, 0xfc, !PT ;  /* 0x0000000003007212 */ /* 0x000fe400078efcff */
[----:B------:R-:W1:Y:S02]  /*33a40*/  LDS R5, [UR6] ;  /* 0x00000006ff057984 */ /* 0x000e640008000800 */
[C---:B------:R-:W-:Y:S02]  /*33a50*/  LOP3.LUT R2, R0.reuse, 0xffff, RZ, 0xc0, !PT ;  /* 0x0000ffff00027812 */ /* 0x040fe400078ec0ff */
[----:B-1----:R-:W-:-:S04]  /*33a60*/  LOP3.LUT R3, R0, 0xffff, R5, 0x80, !PT ;  /* 0x0000ffff00037812 */ /* 0x002fc800078e8005 */
[----:B------:R-:W-:-:S13]  /*33a70*/  ISETP.NE.AND P0, PT, R3, R2, PT ;  /* 0x000000020300720c */ /* 0x000fda0003f05270 */
[----:B------:R-:W-:Y:S05]  /*33a80*/  @P0 BRA `(.L_x_15) ;  /* 0x0000000000500947 */ /* 0x000fea0003800000 */
[----:B------:R-:W-:Y:S02]  /*33a90*/  SHF.R.U32.HI R5, RZ, 0x10, R5 ;  /* 0x00000010ff057819 */ /* 0x000fe40000011605 */
[----:B------:R-:W-:-:S04]  /*33aa0*/  SHF.R.U32.HI R2, RZ, 0x10, R0 ;  /* 0x00000010ff027819 */ /* 0x000fc80000011600 */
[----:B------:R-:W-:-:S04]  /*33ab0*/  LOP3.LUT R5, R5, R2, RZ, 0xc0, !PT ;  /* 0x0000000205057212 */ /* 0x000fc800078ec0ff */
[----:B------:R-:W-:-:S13]  /*33ac0*/  ISETP.NE.AND P0, PT, R5, R2, PT ;  /* 0x000000020500720c */ /* 0x000fda0003f05270 */
[----:B------:R-:W-:Y:S05]  /*33ad0*/  @P0 BRA `(.L_x_16) ;  /* 0x0000000000300947 */ /* 0x000fea0003800000 */
[----:B------:R-:W-:Y:S01]  /*33ae0*/  R2UR UR4, R0 ;  /* 0x00000000000472ca */ /* 0x000fe200000e0000 */
[----:B------:R-:W-:Y:S01]  /*33af0*/  VOTEU.ANY UR5, UPT, PT ;  /* 0x0000000000057886 */ /* 0x000fe200038e0100 */
[----:B------:R-:W1:Y:S01]  /*33b00*/  S2R R0, SR_LANEID ;  /* 0x0000000000007919 */ /* 0x000e620000000000 */
[----:B------:R-:W-:-:S10]  /*33b10*/  UFLO.U32 UR5, UR5 ;  /* 0x00000005000572bd */ /* 0x000fd400080e0000 */
[----:B------:R-:W-:-:S06]  /*33b20*/  ULOP3.LUT UR4, URZ, UR4, URZ, 0x33, !UPT ;  /* 0x00000004ff047292 */ /* 0x000fcc000f8e33ff */
[----:B------:R-:W-:-:S04]  /*33b30*/  IMAD.U32 R2, RZ, RZ, UR4 ;  /* 0x00000004ff027e24 */ /* 0x000fc8000f8e00ff */
[----:B------:R-:W2:Y:S02]  /*33b40*/  REDUX UR7, R2 ;  /* 0x00000000020773c4 */ /* 0x000ea40000000000 */
[----:B------:R3:W-:Y:S01]  /*33b50*/  UTCATOMSWS.AND URZ, UR4 ;  /* 0x0000000400ff79e3 */ /* 0x0007e20008000000 */
[----:B-1----:R-:W-:Y:S01]  /*33b60*/  ISETP.EQ.U32.AND P0, PT, R0, UR5, PT ;  /* 0x0000000500007c0c */ /* 0x002fe2000bf02070 */
[----:B--2---:R-:W-:-:S12]  /*33b70*/  IMAD.U32 R0, RZ, RZ, UR7 ;  /* 0x00000007ff007e24 */ /* 0x004fd8000f8e00ff */
[----:B------:R3:W-:Y:S01]  /*33b80*/  @P0 ATOMS.AND RZ, [UR6], R0 ;  /* 0x00000000ffff098c */ /* 0x0007e2000a800006 */
[----:B------:R-:W-:Y:S05]  /*33b90*/  BRA `(.L_x_14) ;  /* 0x0000000000147947 */ /* 0x000fea0003800000 */
.L_x_16:
[----:B------:R-:W-:-:S07]  /*33ba0*/  MOV R2, 0x33bc0 ;  /* 0x00033bc000027802 */ /* 0x000fce0000000f00 */
[----:B------:R-:W-:Y:S05]  /*33bb0*/  CALL.REL.NOINC `($__internal_0_$__cuda_sm10x_tcgen05_guardrail_trap_col_being_dealloced_not_returned_by_alloc) ;  /* 0x00000000002c7944 */ /* 0x000fea0003c00000 */
[----:B------:R-:W-:Y:S05]  /*33bc0*/  BRA `(.L_x_14) ;  /* 0x0000000000087947 */ /* 0x000fea0003800000 */
.L_x_15:
[----:B------:R-:W-:-:S07]  /*33bd0*/  MOV R2, 0x33bf0 ;  /* 0x00033bf000027802 */ /* 0x000fce0000000f00 */
[----:B------:R-:W-:Y:S05]  /*33be0*/  CALL.REL.NOINC `($__internal_2_$__cuda_sm10x_tcgen05_guardrail_trap_unallocated_columns_being_dealloced) ;  /* 0x0000000000387944 */ /* 0x000fea0003c00000 */
.L_x_14:
[----:B------:R-:W-:Y:S01]  /*33bf0*/  NOP ;  /* 0x0000000000007918 */ /* 0x000fe20000000000 */
[----:B---3--:R-:W-:Y:S05]  /*33c00*/  EXIT ;  /* 0x000000000000794d */ /* 0x008fea0003800000 */
.L_x_9:
[----:B------:R-:W2:Y:S02]  /*33c10*/  SYNCS.PHASECHK.TRANS64.TRYWAIT P1, [UR4], R4 ;  /* 0x00000004ff0075a7 */ /* 0x000ea40008021104 */
[----:B--2---:R-:W-:Y:S05]  /*33c20*/  @!P1 BRA `(.L_x_9) ;  /* 0xfffffffc00f89947 */ /* 0x004fea000383ffff */
[----:B------:R-:W-:Y:S05]  /*33c30*/  BRA `(.L_x_17) ;  /* 0xffffff5800a07947 */ /* 0x000fea000383ffff */
.L_x_13:
[----:B------:R-:W1:Y:S02]  /*33c40*/  SYNCS.PHASECHK.TRANS64.TRYWAIT P5, [UR4], R4 ;  /* 0x00000004ff0075a7 */ /* 0x000e6400080a1104 */
[----:B-1----:R-:W-:Y:S05]  /*33c50*/  @!P5 BRA `(.L_x_13) ;  /* 0xfffffffc00f8d947 */ /* 0x002fea000383ffff */
[----:B------:R-:W-:Y:S05]  /*33c60*/  BRA `(.L_x_12) ;  /* 0xffffffe400407947 */ /* 0x000fea000383ffff */
        .weak           $__internal_0_$__cuda_sm10x_tcgen05_guardrail_trap_col_being_dealloced_not_returned_by_alloc
        .type           $__internal_0_$__cuda_sm10x_tcgen05_guardrail_trap_col_being_dealloced_not_returned_by_alloc,@function
        .size           $__internal_0_$__cuda_sm10x_tcgen05_guardrail_trap_col_being_dealloced_not_returned_by_alloc,($__internal_1_$__cuda_sm10x_tcgen05_guardrail_trap_phase_invalid_during_alloc - $__internal_0_$__cuda_sm10x_tcgen05_guardrail_trap_col_being_dealloced_not_returned_by_alloc)
$__internal_0_$__cuda_sm10x_tcgen05_guardrail_trap_col_being_dealloced_not_returned_by_alloc:
[----:B------:R-:W-:Y:S05]  /*33c70*/  BPT.TRAP 0x1 ;  /* 0x000000040000795c */ /* 0x000fea0000300000 */
[----:B------:R-:W-:-:S04]  /*33c80*/  MOV R3, 0x0 ;  /* 0x0000000000037802 */ /* 0x000fc80000000f00 */
[----:B------:R-:W-:Y:S05]  /*33c90*/  RET.REL.NODEC R2 `(matmul_kernel) ;  /* 0xfffffcc002d87950 */ /* 0x000fea0003c3ffff */
        .weak           $__internal_1_$__cuda_sm10x_tcgen05_guardrail_trap_phase_invalid_during_alloc
        .type           $__internal_1_$__cuda_sm10x_tcgen05_guardrail_trap_phase_invalid_during_alloc,@function
        .size           $__internal_1_$__cuda_sm10x_tcgen05_guardrail_trap_phase_invalid_during_alloc,($__internal_2_$__cuda_sm10x_tcgen05_guardrail_trap_unallocated_columns_being_dealloced - $__internal_1_$__cuda_sm10x_tcgen05_guardrail_trap_phase_invalid_during_alloc)
$__internal_1_$__cuda_sm10x_tcgen05_guardrail_trap_phase_invalid_during_alloc:
[----:B------:R-:W-:Y:S05]  /*33ca0*/  BPT.TRAP 0x1 ;  /* 0x000000040000795c */ /* 0x000fea0000300000 */
[----:B------:R-:W-:-:S04]  /*33cb0*/  IMAD.MOV.U32 R5, RZ, RZ, 0x0 ;  /* 0x00000000ff057424 */ /* 0x000fc800078e00ff */
[----:B------:R-:W-:Y:S05]  /*33cc0*/  RET.REL.NODEC R4 `(matmul_kernel) ;  /* 0xfffffcc004cc7950 */ /* 0x000fea0003c3ffff */
        .weak           $__internal_2_$__cuda_sm10x_tcgen05_guardrail_trap_unallocated_columns_being_dealloced
        .type           $__internal_2_$__cuda_sm10x_tcgen05_guardrail_trap_unallocated_columns_being_dealloced,@function
        .size           $__internal_2_$__cuda_sm10x_tcgen05_guardrail_trap_unallocated_columns_being_dealloced,(.L_x_21 - $__internal_2_$__cuda_sm10x_tcgen05_guardrail_trap_unallocated_columns_being_dealloced)
$__internal_2_$__cuda_sm10x_tcgen05_guardrail_trap_unallocated_columns_being_dealloced:
[----:B------:R-:W-:Y:S05]  /*33cd0*/  BPT.TRAP 0x1 ;  /* 0x000000040000795c */ /* 0x000fea0000300000 */
[----:B------:R-:W-:-:S04]  /*33ce0*/  IMAD.MOV.U32 R3, RZ, RZ, 0x0 ;  /* 0x00000000ff037424 */ /* 0x000fc800078e00ff */
[----:B------:R-:W-:Y:S05]  /*33cf0*/  RET.REL.NODEC R2 `(matmul_kernel) ;  /* 0xfffffcc002c07950 */ /* 0x000fea0003c3ffff */
.L_x_18:
[----:B------:R-:W-:-:S00]  /*33d00*/  BRA `(.L_x_18) ;  /* 0xfffffffc00fc7947 */ /* 0x000fc0000383ffff */
[----:B------:R-:W-:-:S00]  /*33d10*/  NOP ;  /* 0x0000000000007918 */ /* 0x000fc00000000000 */
        /* <DEDUP_REMOVED lines=14> */
.L_x_21:


//--------------------- .nv.shared.matmul_kernel  --------------------------
	.section	.nv.shared.matmul_kernel,"aw",@nobits
	.sectionflags	@""
	.align	16
	.zero		1024


//--------------------- .nv.shared.reserved.0     --------------------------
	.section	.nv.shared.reserved.0,"aw",@nobits
	.align	8
	.weak		__nv_reservedSMEM_offset_0_alias
	.size		__nv_reservedSMEM_offset_0_alias, 0, 64
	.other		__nv_reservedSMEM_offset_0_alias,@"STO_CUDA_RESERVED_SHARED STV_DEFAULT"
__nv_reservedSMEM_offset_0_alias:
	.zero		0
.nv.shared.reserved.0:
	.zero		64
	.weak		__nv_reservedSMEM_allocation_phase
	.type		__nv_reservedSMEM_allocation_phase,@object
	.size		__nv_reservedSMEM_allocation_phase,(.L_0 - __nv_reservedSMEM_allocation_phase)
__nv_reservedSMEM_allocation_phase:
	.zero		1
.L_0:
	.zero		7
	.weak		__nv_reservedSMEM_devtool_atexit_pc
	.type		__nv_reservedSMEM_devtool_atexit_pc,@object
	.size		__nv_reservedSMEM_devtool_atexit_pc,(__nv_reservedSMEM_allocation_mask - __nv_reservedSMEM_devtool_atexit_pc)
__nv_reservedSMEM_devtool_atexit_pc:
	.zero		8
	.weak		__nv_reservedSMEM_allocation_mask
	.type		__nv_reservedSMEM_allocation_mask,@object
	.size		__nv_reservedSMEM_allocation_mask,(.L_2 - __nv_reservedSMEM_allocation_mask)
__nv_reservedSMEM_allocation_mask:
	.zero		4
.L_2:


//--------------------- .nv.constant0.matmul_kernel --------------------------
	.section	.nv.constant0.matmul_kernel,"a",@progbits
	.sectionflags	@""
	.align	4
.nv.constant0.matmul_kernel:
	.zero		976


//--------------------- SYMBOLS --------------------------

	.type		.nv.reservedSmem.offset0,@object
	.size		.nv.reservedSmem.offset0,0x4
	.type		.nv.reservedSmem.cap,@object
	.size		.nv.reservedSmem.cap,0x4
